def matmul_kernel(
    a_ptr,
    b_ptr,
    c_ptr,
    M,
    N,
    K,
    stride_am,
    stride_ak,
    stride_bk,
    stride_bn,
    stride_cm,
    stride_cn,
    BLOCK_M: tl.constexpr,
    BLOCK_N: tl.constexpr,
    BLOCK_K: tl.constexpr,
    GROUP_M: tl.constexpr,
):
    pid = tl.program_id(axis=0)
    num_pid_m = tl.cdiv(M, BLOCK_M)
    num_pid_n = tl.cdiv(N, BLOCK_N)
    num_pid_in_group = GROUP_M * num_pid_n
    group_id = pid // num_pid_in_group
    first_pid_m = group_id * GROUP_M
    group_size_m = min(num_pid_m - first_pid_m, GROUP_M)
    pid_m = first_pid_m + ((pid % num_pid_in_group) % group_size_m)
    pid_n = (pid % num_pid_in_group) // group_size_m

    offs_am = (pid_m * BLOCK_M + tl.arange(0, BLOCK_M)) % M
    offs_bn = (pid_n * BLOCK_N + tl.arange(0, BLOCK_N)) % N
    offs_k = tl.arange(0, BLOCK_K)
    a_ptrs = a_ptr + offs_am[:, None] * stride_am + offs_k[None, :] * stride_ak
    b_ptrs = b_ptr + offs_k[:, None] * stride_bk + offs_bn[None, :] * stride_bn

    acc = tl.zeros((BLOCK_M, BLOCK_N), dtype=tl.float32)
    for kk in range(0, tl.cdiv(K, BLOCK_K)):
        a = tl.load(a_ptrs, mask=offs_k[None, :] < K - kk * BLOCK_K, other=0.0)
        b = tl.load(b_ptrs, mask=offs_k[:, None] < K - kk * BLOCK_K, other=0.0)
        acc = tl.dot(a, b, acc)
        a_ptrs += BLOCK_K * stride_ak
        b_ptrs += BLOCK_K * stride_bk

    c = acc.to(c_ptr.dtype.element_ty)
    offs_cm = pid_m * BLOCK_M + tl.arange(0, BLOCK_M)
    offs_cn = pid_n * BLOCK_N + tl.arange(0, BLOCK_N)
    c_ptrs = c_ptr + offs_cm[:, None] * stride_cm + offs_cn[None, :] * stride_cn
    mask = (offs_cm[:, None] < M) & (offs_cn[None, :] < N)
    tl.store(c_ptrs, c, mask=mask)

# config = {"BLOCK_K": 64, "BLOCK_M": 16, "BLOCK_N": 512, "GROUP_M": 8, "arch": "sm_90", "dtype": "bf16", "num_ctas": 1, "num_stages": 2, "num_warps": 8}
# arch = sm_90


// ===== COMPILED SASS (sm_90a) =====

	.target	sm_90a

	.elftype	@"ET_EXEC"


//--------------------- .note.nv.tkinfo           --------------------------
	.section	.note.nv.tkinfo,"",@"SHT_NOTE"
	.sectionflags	@"SHF_NOTE_NV_TKINFO"
	.tkinfo
        /*0018*/ 	.word	0x00000002
        /*0030*/ 	.string	""
        /*0030*/ 	.string	"ptxas"
        /*0030*/ 	.string	"Cuda compilation tools, release 13.0, V13.0.88"
        /*0030*/ 	.string	"Build cuda_13.0.r13.0/compiler.36424714_0"
        /*0030*/ 	.string	"-v  -suppress-debug-info  -lineinfo  -arch sm_90a "



//--------------------- .note.nv.cuinfo           --------------------------
	.section	.note.nv.cuinfo,"",@"SHT_NOTE"
	.sectionflags	@"SHF_NOTE_NV_CUINFO"
        /*0018*/ 	.short	0x0002
        /*001a*/ 	.short	0x005a
        /*001c*/ 	.short	0x0082
	.zero		2


//--------------------- .nv.info                  --------------------------
	.section	.nv.info,"",@"SHT_CUDA_INFO"
	.align	4


	//----- nvinfo : EIATTR_REGCOUNT
	.align		4
        /*0000*/ 	.byte	0x04, 0x2f
        /*0002*/ 	.short	(.L_1 - .L_0)
	.align		4
.L_0:
        /*0004*/ 	.word	index@(matmul_kernel)
        /*0008*/ 	.word	0x00000020


	//----- nvinfo : EIATTR_FRAME_SIZE
	.align		4
.L_1:
        /*000c*/ 	.byte	0x04, 0x11
        /*000e*/ 	.short	(.L_3 - .L_2)
	.align		4
.L_2:
        /*0010*/ 	.word	index@(matmul_kernel)
        /*0014*/ 	.word	0x00000a80


	//----- nvinfo : EIATTR_MIN_STACK_SIZE
	.align		4
.L_3:
        /*0018*/ 	.byte	0x04, 0x12
        /*001a*/ 	.short	(.L_5 - .L_4)
	.align		4
.L_4:
        /*001c*/ 	.word	index@(matmul_kernel)
        /*0020*/ 	.word	0x00000a80
.L_5:


//--------------------- .nv.compat                --------------------------
	.section	.nv.compat,"",@"SHT_CUDA_COMPAT_INFO"
	.align	4
        /*0000*/ 	.byte	0x02, 0x09, 0x01, 0x00, 0x02, 0x02, 0x01, 0x00, 0x02, 0x05, 0x05, 0x00, 0x03, 0x07, 0x01, 0x01
        /*0010*/ 	.byte	0x02, 0x03, 0x00, 0x00, 0x02, 0x06, 0x01, 0x00, 0x04, 0x0b, 0x08, 0x00, 0x00, 0x00, 0x00, 0x00
        /*0020*/ 	.byte	0x00, 0x00, 0x00, 0x00


//--------------------- .nv.info.matmul_kernel    --------------------------
	.section	.nv.info.matmul_kernel,"",@"SHT_CUDA_INFO"
	.sectionflags	@""
	.align	4


	//----- nvinfo : EIATTR_CUDA_API_VERSION
	.align		4
        /*0000*/ 	.byte	0x04, 0x37
        /*0002*/ 	.short	(.L_7 - .L_6)
.L_6:
        /*0004*/ 	.word	0x00000082


	//----- nvinfo : EIATTR_KPARAM_INFO
	.align		4
.L_7:
        /*0008*/ 	.byte	0x04, 0x17
        /*000a*/ 	.short	(.L_9 - .L_8)
.L_8:
        /*000c*/ 	.word	0x00000000
        /*0010*/ 	.short	0x000d
        /*0012*/ 	.short	0x0048
        /*0014*/ 	.byte	0x00, 0xf4, 0x21, 0x00


	//----- nvinfo : EIATTR_KPARAM_INFO
	.align		4
.L_9:
        /*0018*/ 	.byte	0x04, 0x17
        /*001a*/ 	.short	(.L_11 - .L_10)
.L_10:
        /*001c*/ 	.word	0x00000000
        /*0020*/ 	.short	0x000c
        /*0022*/ 	.short	0x0040
        /*0024*/ 	.byte	0x00, 0xf4, 0x21, 0x00


	//----- nvinfo : EIATTR_KPARAM_INFO
	.align		4
.L_11:
        /*0028*/ 	.byte	0x04, 0x17
        /*002a*/ 	.short	(.L_13 - .L_12)
.L_12:
        /*002c*/ 	.word	0x00000000
        /*0030*/ 	.short	0x000b
        /*0032*/ 	.short	0x0038
        /*0034*/ 	.byte	0x00, 0xf0, 0x11, 0x00


	//----- nvinfo : EIATTR_KPARAM_INFO
	.align		4
.L_13:
        /*0038*/ 	.byte	0x04, 0x17
        /*003a*/ 	.short	(.L_15 - .L_14)
.L_14:
        /*003c*/ 	.word	0x00000000
        /*0040*/ 	.short	0x000a
        /*0042*/ 	.short	0x0034
        /*0044*/ 	.byte	0x00, 0xf0, 0x11, 0x00


	//----- nvinfo : EIATTR_KPARAM_INFO
	.align		4
.L_15:
        /*0048*/ 	.byte	0x04, 0x17
        /*004a*/ 	.short	(.L_17 - .L_16)
.L_16:
        /*004c*/ 	.word	0x00000000
        /*0050*/ 	.short	0x0009
        /*0052*/ 	.short	0x0030
        /*0054*/ 	.byte	0x00, 0xf0, 0x11, 0x00


	//----- nvinfo : EIATTR_KPARAM_INFO
	.align		4
.L_17:
        /*0058*/ 	.byte	0x04, 0x17
        /*005a*/ 	.short	(.L_19 - .L_18)
.L_18:
        /*005c*/ 	.word	0x00000000
        /*0060*/ 	.short	0x0008
        /*0062*/ 	.short	0x002c
        /*0064*/ 	.byte	0x00, 0xf0, 0x11, 0x00


	//----- nvinfo : EIATTR_KPARAM_INFO
	.align		4
.L_19:
        /*0068*/ 	.byte	0x04, 0x17
        /*006a*/ 	.short	(.L_21 - .L_20)
.L_20:
        /*006c*/ 	.word	0x00000000
        /*0070*/ 	.short	0x0007
        /*0072*/ 	.short	0x0028
        /*0074*/ 	.byte	0x00, 0xf0, 0x11, 0x00


	//----- nvinfo : EIATTR_KPARAM_INFO
	.align		4
.L_21:
        /*0078*/ 	.byte	0x04, 0x17
        /*007a*/ 	.short	(.L_23 - .L_22)
.L_22:
        /*007c*/ 	.word	0x00000000
        /*0080*/ 	.short	0x0006
        /*0082*/ 	.short	0x0024
        /*0084*/ 	.byte	0x00, 0xf0, 0x11, 0x00


	//----- nvinfo : EIATTR_KPARAM_INFO
	.align		4
.L_23:
        /*0088*/ 	.byte	0x04, 0x17
        /*008a*/ 	.short	(.L_25 - .L_24)
.L_24:
        /*008c*/ 	.word	0x00000000
        /*0090*/ 	.short	0x0005
        /*0092*/ 	.short	0x0020
        /*0094*/ 	.byte	0x00, 0xf0, 0x11, 0x00


	//----- nvinfo : EIATTR_KPARAM_INFO
	.align		4
.L_25:
        /*0098*/ 	.byte	0x04, 0x17
        /*009a*/ 	.short	(.L_27 - .L_26)
.L_26:
        /*009c*/ 	.word	0x00000000
        /*00a0*/ 	.short	0x0004
        /*00a2*/ 	.short	0x001c
        /*00a4*/ 	.byte	0x00, 0xf0, 0x11, 0x00


	//----- nvinfo : EIATTR_KPARAM_INFO
	.align		4
.L_27:
        /*00a8*/ 	.byte	0x04, 0x17
        /*00aa*/ 	.short	(.L_29 - .L_28)
.L_28:
        /*00ac*/ 	.word	0x00000000
        /*00b0*/ 	.short	0x0003
        /*00b2*/ 	.short	0x0018
        /*00b4*/ 	.byte	0x00, 0xf0, 0x11, 0x00


	//----- nvinfo : EIATTR_KPARAM_INFO
	.align		4
.L_29:
        /*00b8*/ 	.byte	0x04, 0x17
        /*00ba*/ 	.short	(.L_31 - .L_30)
.L_30:
        /*00bc*/ 	.word	0x00000000
        /*00c0*/ 	.short	0x0002
        /*00c2*/ 	.short	0x0010
        /*00c4*/ 	.byte	0x00, 0xf4, 0x21, 0x00


	//----- nvinfo : EIATTR_KPARAM_INFO
	.align		4
.L_31:
        /*00c8*/ 	.byte	0x04, 0x17
        /*00ca*/ 	.short	(.L_33 - .L_32)
.L_32:
        /*00cc*/ 	.word	0x00000000
        /*00d0*/ 	.short	0x0001
        /*00d2*/ 	.short	0x0008
        /*00d4*/ 	.byte	0x00, 0xf4, 0x21, 0x00


	//----- nvinfo : EIATTR_KPARAM_INFO
	.align		4
.L_33:
        /*00d8*/ 	.byte	0x04, 0x17
        /*00da*/ 	.short	(.L_35 - .L_34)
.L_34:
        /*00dc*/ 	.word	0x00000000
        /*00e0*/ 	.short	0x0000
        /*00e2*/ 	.short	0x0000
        /*00e4*/ 	.byte	0x00, 0xf4, 0x21, 0x00


	//----- nvinfo : EIATTR_SPARSE_MMA_MASK
	.align		4
.L_35:
        /*00e8*/ 	.byte	0x03, 0x50
        /*00ea*/ 	.short	0x0000


	//----- nvinfo : EIATTR_MAXREG_COUNT
	.align		4
        /*00ec*/ 	.byte	0x03, 0x1b
        /*00ee*/ 	.short	0x00ff


	//----- nvinfo : EIATTR_NUM_BARRIERS
	.align		4
        /*00f0*/ 	.byte	0x02, 0x4c
        /*00f2*/ 	.byte	0x01
	.zero		1


	//----- nvinfo : EIATTR_ANNOTATIONS
	.align		4
        /*00f4*/ 	.byte	0x04, 0x55
        /*00f6*/ 	.short	(.L_37 - .L_36)


	//   ....[0]....
.L_36:
        /*00f8*/ 	.word	0x00000001
        /*00fc*/ 	.byte	0x40, 0x05, 0x00, 0x00, 0x01, 0x00, 0x00, 0x00, 0x50, 0x05, 0x00, 0x00, 0x01, 0x00, 0x00, 0x00
        /* <DEDUP_REMOVED lines=1366> */
        /*566c*/ 	.byte	0xd0, 0x95, 0x01, 0x00, 0x01, 0x00, 0x00, 0x00, 0xe0, 0x95, 0x01, 0x00


	//----- nvinfo : EIATTR_MERCURY_ISA_VERSION
	.align		4
.L_37:
        /*5678*/ 	.byte	0x03, 0x5f
        /*567a*/ 	.short	0x0101


	//----- nvinfo : EIATTR_EXIT_INSTR_OFFSETS
	.align		4
        /*567c*/ 	.byte	0x04, 0x1c
        /*567e*/ 	.short	(.L_39 - .L_38)


	//   ....[0]....
.L_38:
        /*5680*/ 	.word	0x00019930


	//   ....[1]....
        /*5684*/ 	.word	0x00019960


	//----- nvinfo : EIATTR_REQNTID
	.align		4
.L_39:
        /*5688*/ 	.byte	0x04, 0x10
        /*568a*/ 	.short	(.L_41 - .L_40)
.L_40:
        /*568c*/ 	.word	0x00000100
        /*5690*/ 	.word	0x00000001
        /*5694*/ 	.word	0x00000001


	//----- nvinfo : EIATTR_CBANK_PARAM_SIZE
	.align		4
.L_41:
        /*5698*/ 	.byte	0x03, 0x19
        /*569a*/ 	.short	0x0050


	//----- nvinfo : EIATTR_PARAM_CBANK
	.align		4
        /*569c*/ 	.byte	0x04, 0x0a
        /*569e*/ 	.short	(.L_43 - .L_42)
	.align		4
.L_42:
        /*56a0*/ 	.word	index@(.nv.constant0.matmul_kernel)
        /*56a4*/ 	.short	0x0210
        /*56a6*/ 	.short	0x0050


	//----- nvinfo : EIATTR_SW_WAR
	.align		4
.L_43:
        /*56a8*/ 	.byte	0x04, 0x36
        /*56aa*/ 	.short	(.L_45 - .L_44)
.L_44:
        /*56ac*/ 	.word	0x00000008
.L_45:


//--------------------- .nv.callgraph             --------------------------
	.section	.nv.callgraph,"",@"SHT_CUDA_CALLGRAPH"
	.align	4
	.sectionentsize	8
	.align		4
        /*0000*/ 	.word	0x00000000
	.align		4
        /*0004*/ 	.word	0xffffffff
	.align		4
        /*0008*/ 	.word	0x00000000
	.align		4
        /*000c*/ 	.word	0xfffffffe
	.align		4
        /*0010*/ 	.word	0x00000000
	.align		4
        /*0014*/ 	.word	0xfffffffd
	.align		4
        /*0018*/ 	.word	0x00000000
	.align		4
        /*001c*/ 	.word	0xfffffffc


//--------------------- .text.matmul_kernel       --------------------------
	.section	.text.matmul_kernel,"ax",@progbits
	.align	128
        .global         matmul_kernel
        .type           matmul_kernel,@function
        .size           matmul_kernel,(.L_x_4 - matmul_kernel)
        .other          matmul_kernel,@"STO_CUDA_ENTRY STV_DEFAULT"
matmul_kernel:
.text.matmul_kernel:
[----:B------:R-:W0:Y:S08]  /*0000*/  LDC R1, c[0x0][0x28] ;  /* 0x00000a00ff017b82 */ /* 0x000e300000000800 */
[----:B------:R-:W1:Y:S01]  /*0010*/  LDC.64 R2, c[0x0][0x228] ;  /* 0x00008a00ff027b82 */ /* 0x000e620000000a00 */
[----:B------:R-:W2:Y:S01]  /*0020*/  S2R R22, SR_TID.X ;  /* 0x0000000000167919 */ /* 0x000ea20000002100 */
[----:B0-----:R-:W-:Y:S01]  /*0030*/  VIADD R1, R1, 0xfffff580 ;  /* 0xfffff58001017836 */ /* 0x001fe20000000000 */
[----:B------:R-:W-:Y:S01]  /*0040*/  ULDC.64 UR8, c[0x0][0x208] ;  /* 0x0000820000087ab9 */ /* 0x000fe20000000a00 */
[----:B------:R-:W-:Y:S01]  /*0050*/  ULDC UR6, c[0x0][0x230] ;  /* 0x00008c0000067ab9 */ /* 0x000fe20000000800 */
[----:B-1----:R-:W-:-:S05]  /*0060*/  VIADD R0, R3, 0x1ff ;  /* 0x000001ff03007836 */ /* 0x002fca0000000000 */
[----:B------:R-:W-:-:S04]  /*0070*/  SHF.R.S32.HI R5, RZ, 0x1f, R0 ;  /* 0x0000001fff057819 */ /* 0x000fc80000011400 */
[----:B------:R-:W-:-:S04]  /*0080*/  LEA.HI R5, R5, R0, RZ, 0x9 ;  /* 0x0000000005057211 */ /* 0x000fc800078f48ff */
[----:B------:R-:W-:Y:S02]  /*0090*/  SHF.R.S32.HI R0, RZ, 0x9, R5 ;  /* 0x00000009ff007819 */ /* 0x000fe40000011405 */
[----:B------:R-:W0:Y:S03]  /*00a0*/  S2R R5, SR_CTAID.X ;  /* 0x0000000000057919 */ /* 0x000e260000002500 */
[----:B------:R-:W-:-:S05]  /*00b0*/  IMAD.SHL.U32 R0, R0, 0x8, RZ ;  /* 0x0000000800007824 */ /* 0x000fca00078e00ff */
[-C--:B------:R-:W-:Y:S02]  /*00c0*/  IABS R9, R0.reuse ;  /* 0x0000000000097213 */ /* 0x080fe40000000000 */
[----:B------:R-:W-:Y:S02]  /*00d0*/  IABS R12, R0 ;  /* 0x00000000000c7213 */ /* 0x000fe40000000000 */
[----:B------:R-:W1:Y:S08]  /*00e0*/  I2F.RP R4, R9 ;  /* 0x0000000900047306 */ /* 0x000e700000209400 */
[----:B-1----:R-:W1:Y:S01]  /*00f0*/  MUFU.RCP R4, R4 ;  /* 0x0000000400047308 */ /* 0x002e620000001000 */
[----:B0-----:R-:W-:Y:S01]  /*0100*/  IABS R10, R5 ;  /* 0x00000005000a7213 */ /* 0x001fe20000000000 */
[----:B-1----:R-:W-:-:S02]  /*0110*/  VIADD R6, R4, 0xffffffe ;  /* 0x0ffffffe04067836 */ /* 0x002fc40000000000 */
[----:B------:R-:W-:-:S04]  /*0120*/  IMAD.MOV R4, RZ, RZ, -R12 ;  /* 0x000000ffff047224 */ /* 0x000fc800078e0a0c */
[----:B------:R0:W1:Y:S02]  /*0130*/  F2I.FTZ.U32.TRUNC.NTZ R7, R6 ;  /* 0x0000000600077305 */ /* 0x000064000021f000 */
[----:B0-----:R-:W-:Y:S02]  /*0140*/  IMAD.MOV.U32 R6, RZ, RZ, RZ ;  /* 0x000000ffff067224 */ /* 0x001fe400078e00ff */
[----:B-1----:R-:W-:-:S04]  /*0150*/  IMAD.MOV R8, RZ, RZ, -R7 ;  /* 0x000000ffff087224 */ /* 0x002fc800078e0a07 */
[----:B------:R-:W-:Y:S02]  /*0160*/  IMAD R11, R8, R9, RZ ;  /* 0x00000009080b7224 */ /* 0x000fe400078e02ff */
[----:B------:R-:W-:Y:S02]  /*0170*/  IMAD.MOV.U32 R8, RZ, RZ, R10 ;  /* 0x000000ffff087224 */ /* 0x000fe400078e000a */
[----:B------:R-:W-:-:S06]  /*0180*/  IMAD.HI.U32 R7, R7, R11, R6 ;  /* 0x0000000b07077227 */ /* 0x000fcc00078e0006 */
[----:B------:R-:W-:-:S04]  /*0190*/  IMAD.HI.U32 R7, R7, R8, RZ ;  /* 0x0000000807077227 */ /* 0x000fc800078e00ff */
[----:B------:R-:W-:-:S05]  /*01a0*/  IMAD R4, R7, R4, R8 ;  /* 0x0000000407047224 */ /* 0x000fca00078e0208 */
[----:B------:R-:W-:-:S13]  /*01b0*/  ISETP.GT.U32.AND P1, PT, R9, R4, PT ;  /* 0x000000040900720c */ /* 0x000fda0003f24070 */
[----:B------:R-:W-:Y:S02]  /*01c0*/  @!P1 IMAD.IADD R4, R4, 0x1, -R9 ;  /* 0x0000000104049824 */ /* 0x000fe400078e0a09 */
[----:B------:R-:W-:Y:S01]  /*01d0*/  @!P1 VIADD R7, R7, 0x1 ;  /* 0x0000000107079836 */ /* 0x000fe20000000000 */
[----:B------:R-:W-:Y:S02]  /*01e0*/  ISETP.NE.AND P1, PT, R0, RZ, PT ;  /* 0x000000ff0000720c */ /* 0x000fe40003f25270 */
[----:B------:R-:W-:Y:S02]  /*01f0*/  ISETP.GE.U32.AND P0, PT, R4, R9, PT ;  /* 0x000000090400720c */ /* 0x000fe40003f06070 */
[----:B------:R-:W-:-:S04]  /*0200*/  LOP3.LUT R4, R5, R0, RZ, 0x3c, !PT ;  /* 0x0000000005047212 */ /* 0x000fc800078e3cff */
[----:B------:R-:W-:Y:S01]  /*0210*/  ISETP.GE.AND P2, PT, R4, RZ, PT ;  /* 0x000000ff0400720c */ /* 0x000fe20003f46270 */
[----:B------:R-:W-:-:S06]  /*0220*/  VIADD R4, R2, 0xf ;  /* 0x0000000f02047836 */ /* 0x000fcc0000000000 */
[----:B------:R-:W-:-:S04]  /*0230*/  @P0 VIADD R7, R7, 0x1 ;  /* 0x0000000107070836 */ /* 0x000fc80000000000 */
[----:B------:R-:W-:Y:S01]  /*0240*/  IMAD.MOV.U32 R6, RZ, RZ, R7 ;  /* 0x000000ffff067224 */ /* 0x000fe200078e0007 */
[----:B------:R-:W-:-:S03]  /*0250*/  SHF.R.S32.HI R7, RZ, 0x1f, R4 ;  /* 0x0000001fff077819 */ /* 0x000fc60000011404 */
[----:B------:R-:W-:Y:S01]  /*0260*/  @!P2 IMAD.MOV R6, RZ, RZ, -R6 ;  /* 0x000000ffff06a224 */ /* 0x000fe200078e0a06 */
[----:B------:R-:W-:Y:S02]  /*0270*/  @!P1 LOP3.LUT R6, RZ, R0, RZ, 0x33, !PT ;  /* 0x00000000ff069212 */ /* 0x000fe400078e33ff */
[----:B------:R-:W-:-:S03]  /*0280*/  LEA.HI R7, R7, R4, RZ, 0x4 ;  /* 0x0000000407077211 */ /* 0x000fc600078f20ff */
[----:B------:R-:W-:Y:S02]  /*0290*/  IMAD.SHL.U32 R4, R6, 0x8, RZ ;  /* 0x0000000806047824 */ /* 0x000fe400078e00ff */
[----:B------:R-:W-:-:S03]  /*02a0*/  IMAD.MOV R6, RZ, RZ, -R6 ;  /* 0x000000ffff067224 */ /* 0x000fc600078e0a06 */
[----:B------:R-:W-:Y:S01]  /*02b0*/  LEA.HI.SX32 R7, R7, -R4, 0x1c ;  /* 0x8000000407077211 */ /* 0x000fe200078fe2ff */
[----:B------:R-:W-:Y:S02]  /*02c0*/  IMAD R15, R0, R6, R5 ;  /* 0x00000006000f7224 */ /* 0x000fe400078e0205 */
[----:B------:R-:W-:Y:S01]  /*02d0*/  IMAD.MOV.U32 R6, RZ, RZ, RZ ;  /* 0x000000ffff067224 */ /* 0x000fe200078e00ff */
[----:B------:R-:W-:Y:S02]  /*02e0*/  VIMNMX R8, R7, 0x8, PT ;  /* 0x0000000807087848 */ /* 0x000fe40003fe0100 */
[----:B------:R-:W-:Y:S02]  /*02f0*/  IABS R13, R15 ;  /* 0x0000000f000d7213 */ /* 0x000fe40000000000 */
[----:B------:R-:W-:-:S04]  /*0300*/  IABS R11, R8 ;  /* 0x00000008000b7213 */ /* 0x000fc80000000000 */
[----:B------:R-:W0:Y:S08]  /*0310*/  I2F.RP R9, R11 ;  /* 0x0000000b00097306 */ /* 0x000e300000209400 */
[----:B0-----:R-:W0:Y:S02]  /*0320*/  MUFU.RCP R9, R9 ;  /* 0x0000000900097308 */ /* 0x001e240000001000 */
[----:B0-----:R-:W-:-:S06]  /*0330*/  VIADD R7, R9, 0xffffffe ;  /* 0x0ffffffe09077836 */ /* 0x001fcc0000000000 */
[----:B------:R-:W0:Y:S02]  /*0340*/  F2I.FTZ.U32.TRUNC.NTZ R7, R7 ;  /* 0x0000000700077305 */ /* 0x000e24000021f000 */
[----:B0-----:R-:W-:-:S04]  /*0350*/  IMAD.MOV R10, RZ, RZ, -R7 ;  /* 0x000000ffff0a7224 */ /* 0x001fc800078e0a07 */
[----:B------:R-:W-:-:S04]  /*0360*/  IMAD.MOV.U32 R0, RZ, RZ, R10 ;  /* 0x000000ffff007224 */ /* 0x000fc800078e000a */
[----:B------:R-:W-:Y:S01]  /*0370*/  IMAD R5, R0, R11, RZ ;  /* 0x0000000b00057224 */ /* 0x000fe200078e02ff */
[----:B------:R-:W-:-:S03]  /*0380*/  IABS R0, R8 ;  /* 0x0000000800007213 */ /* 0x000fc60000000000 */
[----:B------:R-:W-:Y:S01]  /*0390*/  IMAD.HI.U32 R6, R7, R5, R6 ;  /* 0x0000000507067227 */ /* 0x000fe200078e0006 */
[----:B--2---:R-:W-:-:S03]  /*03a0*/  SHF.R.U32.HI R7, RZ, 0x4, R22 ;  /* 0x00000004ff077819 */ /* 0x004fc60000011616 */
[----:B------:R-:W-:Y:S01]  /*03b0*/  IMAD.MOV R0, RZ, RZ, -R0 ;  /* 0x000000ffff007224 */ /* 0x000fe200078e0a00 */
[----:B------:R-:W-:Y:S01]  /*03c0*/  SGXT.U32 R14, R7, 0x4 ;  /* 0x00000004070e781a */ /* 0x000fe20000000000 */
        /* <DEDUP_REMOVED lines=8> */
[----:B------:R-:W-:Y:S02]  /*0450*/  ISETP.GE.AND P2, PT, R0, RZ, PT ;  /* 0x000000ff0000720c */ /* 0x000fe40003f46270 */
[----:B------:R-:W0:Y:S05]  /*0460*/  LDC R0, c[0x0][0x230] ;  /* 0x00008c00ff007b82 */ /* 0x000e2a0000000800 */
[----:B------:R-:W-:-:S06]  /*0470*/  @P0 VIADD R6, R6, 0x1 ;  /* 0x0000000106060836 */ /* 0x000fcc0000000000 */
[----:B------:R-:W-:Y:S01]  /*0480*/  @!P2 IMAD.MOV R6, RZ, RZ, -R6 ;  /* 0x000000ffff06a224 */ /* 0x000fe200078e0a06 */
[----:B------:R-:W-:-:S05]  /*0490*/  @!P1 LOP3.LUT R6, RZ, R8, RZ, 0x33, !PT ;  /* 0x00000008ff069212 */ /* 0x000fca00078e33ff */
[----:B------:R-:W-:Y:S02]  /*04a0*/  IMAD.MOV R5, RZ, RZ, -R6 ;  /* 0x000000ffff057224 */ /* 0x000fe400078e0a06 */
[----:B------:R-:W-:Y:S02]  /*04b0*/  IMAD.SHL.U32 R21, R6, 0x200, RZ ;  /* 0x0000020006157824 */ /* 0x000fe400078e00ff */
[----:B------:R-:W-:Y:S02]  /*04c0*/  IMAD R5, R8, R5, R15 ;  /* 0x0000000508057224 */ /* 0x000fe400078e020f */
[----:B0-----:R-:W-:Y:S01]  /*04d0*/  VIADD R16, R0, 0x3f ;  /* 0x0000003f00107836 */ /* 0x001fe20000000000 */
[----:B------:R-:W-:Y:S01]  /*04e0*/  LOP3.LUT R0, R22, 0xf, RZ, 0xc0, !PT ;  /* 0x0000000f16007812 */ /* 0x000fe200078ec0ff */
[----:B------:R-:W-:Y:S01]  /*04f0*/  IMAD.IADD R5, R4, 0x1, R5 ;  /* 0x0000000104057824 */ /* 0x000fe200078e0205 */
[----:B------:R-:W-:Y:S02]  /*0500*/  LOP3.LUT R4, R14, 0x10, RZ, 0xfc, !PT ;  /* 0x000000100e047812 */ /* 0x000fe400078efcff */
[----:B------:R-:W-:Y:S01]  /*0510*/  ISETP.GT.AND P0, PT, R16, 0x3f, PT ;  /* 0x0000003f1000780c */ /* 0x000fe20003f04270 */
[----:B------:R-:W-:Y:S01]  /*0520*/  IMAD R20, R5, 0x10, R0 ;  /* 0x0000001005147824 */ /* 0x000fe200078e0200 */
[----:B------:R-:W-:-:S04]  /*0530*/  LOP3.LUT R0, R14, 0x20, RZ, 0xfc, !PT ;  /* 0x000000200e007812 */ /* 0x000fc800078efcff */
[----:B------:R0:W-:Y:S04]  /*0540*/  STL [R1+0x648], R20 ;  /* 0x0006481401007387 */ /* 0x0001e80000100800 */
[----:B------:R0:W-:Y:S03]  /*0550*/  STL [R1+0x61c], R21 ;  /* 0x00061c1501007387 */ /* 0x0001e60000100800 */
[----:B------:R-:W-:Y:S05]  /*0560*/  @P0 BRA `(.L_x_0) ;  /* 0x0000000000380947 */ /* 0x000fea0003800000 */
[C---:B------:R-:W-:Y:S01]  /*0570*/  IMAD.SHL.U32 R0, R22.reuse, 0x20, RZ ;  /* 0x0000002016007824 */ /* 0x040fe200078e00ff */
[----:B------:R-:W-:Y:S01]  /*0580*/  CS2R R16, SRZ ;  /* 0x0000000000107805 */ /* 0x000fe2000001ff00 */
[----:B------:R-:W-:Y:S01]  /*0590*/  IMAD.SHL.U32 R2, R22, 0x10, RZ ;  /* 0x0000001016027824 */ /* 0x000fe200078e00ff */
[----:B------:R-:W-:Y:S02]  /*05a0*/  CS2R R18, SRZ ;  /* 0x0000000000127805 */ /* 0x000fe4000001ff00 */
[----:B------:R-:W-:Y:S02]  /*05b0*/  CS2R R12, SRZ ;  /* 0x00000000000c7805 */ /* 0x000fe4000001ff00 */
[----:B------:R-:W-:Y:S02]  /*05c0*/  LOP3.LUT R0, R0, 0x60, RZ, 0xc0, !PT ;  /* 0x0000006000007812 */ /* 0x000fe400078ec0ff */
[----:B------:R-:W-:Y:S01]  /*05d0*/  CS2R R14, SRZ ;  /* 0x00000000000e7805 */ /* 0x000fe2000001ff00 */
[----:B------:R1:W-:Y:S01]  /*05e0*/  STL [R1+0x640], R2 ;  /* 0x0006400201007387 */ /* 0x0003e20000100800 */
[----:B------:R-:W-:-:S02]  /*05f0*/  CS2R R8, SRZ ;  /* 0x0000000000087805 */ /* 0x000fc4000001ff00 */
[----:B------:R-:W-:Y:S02]  /*0600*/  CS2R R10, SRZ ;  /* 0x00000000000a7805 */ /* 0x000fe4000001ff00 */
[----:B------:R-:W-:Y:S01]  /*0610*/  CS2R R4, SRZ ;  /* 0x0000000000047805 */ /* 0x000fe2000001ff00 */
[----:B------:R1:W-:Y:S01]  /*0620*/  STL [R1+0x644], R0 ;  /* 0x0006440001007387 */ /* 0x0003e20000100800 */
[----:B------:R-:W-:Y:S01]  /*0630*/  CS2R R6, SRZ ;  /* 0x0000000000067805 */ /* 0x000fe2000001ff00 */
[----:B------:R-:W-:Y:S06]  /*0640*/  BRA `(.L_x_1) ;  /* 0x0000018000347947 */ /* 0x000fec0003800000 */
.L_x_0:
[----:B------:R-:W-:Y:S01]  /*0650*/  IABS R6, R2 ;  /* 0x0000000200067213 */ /* 0x000fe20000000000 */
[----:B------:R1:W-:Y:S01]  /*0660*/  STL [R1+0x76c], R3 ;  /* 0x00076c0301007387 */ /* 0x0003e20000100800 */
[----:B------:R-:W-:Y:S01]  /*0670*/  IABS R0, R3 ;  /* 0x0000000300007213 */ /* 0x000fe20000000000 */
[----:B------:R-:W-:Y:S01]  /*0680*/  ULDC UR4, c[0x0][0x238] ;  /* 0x00008e0000047ab9 */ /* 0x000fe20000000800 */
[----:B------:R-:W2:Y:S01]  /*0690*/  I2F.RP R10, R6 ;  /* 0x00000006000a7306 */ /* 0x000ea20000209400 */
[----:B------:R-:W-:Y:S01]  /*06a0*/  ISETP.GE.AND P3, PT, R20, RZ, PT ;  /* 0x000000ff1400720c */ /* 0x000fe20003f66270 */
[----:B------:R-:W-:Y:S01]  /*06b0*/  ULDC.64 UR10, c[0x0][0x210] ;  /* 0x00008400000a7ab9 */ /* 0x000fe20000000a00 */
[----:B------:R-:W-:Y:S01]  /*06c0*/  ULDC.64 UR12, c[0x0][0x210] ;  /* 0x00008400000c7ab9 */ /* 0x000fe20000000a00 */
[----:B------:R-:W-:-:S04]  /*06d0*/  ULDC UR7, c[0x0][0x238] ;  /* 0x00008e0000077ab9 */ /* 0x000fc80000000800 */
[----:B------:R-:W3:Y:S08]  /*06e0*/  I2F.RP R7, R0 ;  /* 0x0000000000077306 */ /* 0x000ef00000209400 */
[----:B--2---:R-:W2:Y:S08]  /*06f0*/  MUFU.RCP R10, R10 ;  /* 0x0000000a000a7308 */ /* 0x004eb00000001000 */
[----:B---3--:R-:W3:Y:S01]  /*0700*/  MUFU.RCP R7, R7 ;  /* 0x0000000700077308 */ /* 0x008ee20000001000 */
[----:B--2---:R-:W-:Y:S01]  /*0710*/  VIADD R4, R10, 0xffffffe ;  /* 0x0ffffffe0a047836 */ /* 0x004fe20000000000 */
[----:B------:R-:W-:-:S06]  /*0720*/  IABS R10, R20 ;  /* 0x00000014000a7213 */ /* 0x000fcc0000000000 */
[----:B------:R2:W4:Y:S01]  /*0730*/  F2I.FTZ.U32.TRUNC.NTZ R5, R4 ;  /* 0x0000000400057305 */ /* 0x000522000021f000 */
[----:B---3--:R-:W-:Y:S01]  /*0740*/  VIADD R8, R7, 0xffffffe ;  /* 0x0ffffffe07087836 */ /* 0x008fe20000000000 */
[----:B------:R-:W-:-:S06]  /*0750*/  SHF.R.U32.HI R7, RZ, 0x6, R22 ;  /* 0x00000006ff077819 */ /* 0x000fcc0000011616 */
[----:B------:R3:W5:Y:S01]  /*0760*/  F2I.FTZ.U32.TRUNC.NTZ R9, R8 ;  /* 0x0000000800097305 */ /* 0x000762000021f000 */
[----:B--2---:R-:W-:Y:S01]  /*0770*/  IMAD.MOV.U32 R4, RZ, RZ, RZ ;  /* 0x000000ffff047224 */ /* 0x004fe200078e00ff */
[----:B------:R-:W-:-:S04]  /*0780*/  SGXT.U32 R7, R7, 0x2 ;  /* 0x000000020707781a */ /* 0x000fc80000000000 */
[----:B------:R-:W-:Y:S01]  /*0790*/  LOP3.LUT R7, R21, R7, RZ, 0xfc, !PT ;  /* 0x0000000715077212 */ /* 0x000fe200078efcff */
[--C-:B----4-:R-:W-:Y:S02]  /*07a0*/  IMAD.MOV R11, RZ, RZ, -R5.reuse ;  /* 0x000000ffff0b7224 */ /* 0x110fe400078e0a05 */
[----:B---3--:R-:W-:Y:S01]  /*07b0*/  IMAD.MOV.U32 R8, RZ, RZ, RZ ;  /* 0x000000ffff087224 */ /* 0x008fe200078e00ff */
[----:B------:R-:W-:Y:S01]  /*07c0*/  LOP3.LUT R14, R7, 0x1f4, RZ, 0xfc, !PT ;  /* 0x000001f4070e7812 */ /* 0x000fe200078efcff */
[----:B------:R-:W-:Y:S01]  /*07d0*/  IMAD R11, R11, R6, RZ ;  /* 0x000000060b0b7224 */ /* 0x000fe200078e02ff */
[C---:B------:R-:W-:Y:S02]  /*07e0*/  LOP3.LUT R15, R7.reuse, 0x1f8, RZ, 0xfc, !PT ;  /* 0x000001f8070f7812 */ /* 0x040fe400078efcff */
[----:B------:R-:W-:Y:S01]  /*07f0*/  LOP3.LUT R16, R7, 0x1e8, RZ, 0xfc, !PT ;  /* 0x000001e807107812 */ /* 0x000fe200078efcff */
[----:B------:R-:W-:Y:S01]  /*0800*/  IMAD.HI.U32 R5, R5, R11, R4 ;  /* 0x0000000b05057227 */ /* 0x000fe200078e0004 */
[----:B------:R-:W-:-:S02]  /*0810*/  ISETP.GE.AND P4, PT, R15, RZ, PT ;  /* 0x000000ff0f00720c */ /* 0x000fc40003f86270 */
[----:B------:R-:W-:Y:S01]  /*0820*/  IABS R17, R16 ;  /* 0x0000001000117213 */ /* 0x000fe20000000000 */
[----:B------:R-:W-:Y:S01]  /*0830*/  IMAD.MOV.U32 R11, RZ, RZ, R10 ;  /* 0x000000ffff0b7224 */ /* 0x000fe200078e000a */
[----:B------:R-:W-:Y:S01]  /*0840*/  IABS R10, R7 ;  /* 0x00000007000a7213 */ /* 0x000fe20000000000 */
[----:B-----5:R-:W-:Y:S01]  /*0850*/  IMAD.MOV R13, RZ, RZ, -R9 ;  /* 0x000000ffff0d7224 */ /* 0x020fe200078e0a09 */
[----:B0-----:R-:W-:Y:S01]  /*0860*/  LOP3.LUT R20, R7, 0x1d4, RZ, 0xfc, !PT ;  /* 0x000001d407147812 */ /* 0x001fe200078efcff */
[----:B------:R-:W-:Y:S01]  /*0870*/  IMAD.HI.U32 R5, R5, R11, RZ ;  /* 0x0000000b05057227 */ /* 0x000fe200078e00ff */
[----:B------:R-:W-:-:S03]  /*0880*/  LOP3.LUT R21, R7, 0x1d0, RZ, 0xfc, !PT ;  /* 0x000001d007157812 */ /* 0x000fc600078efcff */
[----:B------:R-:W-:Y:S02]  /*0890*/  IMAD.MOV R4, RZ, RZ, -R5 ;  /* 0x000000ffff047224 */ /* 0x000fe400078e0a05 */
[----:B------:R-:W-:Y:S01]  /*08a0*/  IMAD R5, R13, R0, RZ ;  /* 0x000000000d057224 */ /* 0x000fe200078e02ff */
[----:B------:R-:W-:Y:S01]  /*08b0*/  IABS R13, R15 ;  /* 0x0000000f000d7213 */ /* 0x000fe20000000000 */
[----:B------:R-:W-:Y:S02]  /*08c0*/  IMAD R11, R6, R4, R11 ;  /* 0x00000004060b7224 */ /* 0x000fe400078e020b */
[----:B------:R-:W-:-:S03]  /*08d0*/  IMAD.HI.U32 R8, R9, R5, R8 ;  /* 0x0000000509087227 */ /* 0x000fc600078e0008 */
[----:B------:R-:W-:Y:S01]  /*08e0*/  ISETP.GT.U32.AND P0, PT, R6, R11, PT ;  /* 0x0000000b0600720c */ /* 0x000fe20003f04070 */
[----:B------:R-:W-:Y:S01]  /*08f0*/  IMAD.MOV.U32 R9, RZ, RZ, R10 ;  /* 0x000000ffff097224 */ /* 0x000fe200078e000a */
[----:B------:R-:W-:-:S03]  /*0900*/  LOP3.LUT R10, R7, 0x1fc, RZ, 0xfc, !PT ;  /* 0x000001fc070a7812 */ /* 0x000fc600078efcff */
[----:B------:R-:W-:Y:S01]  /*0910*/  IMAD.HI.U32 R4, R8, R9, RZ ;  /* 0x0000000908047227 */ /* 0x000fe200078e00ff */
[----:B------:R-:W-:Y:S02]  /*0920*/  IABS R5, R10 ;  /* 0x0000000a00057213 */ /* 0x000fe40000000000 */
[----:B------:R-:W-:Y:S01]  /*0930*/  ISETP.GE.AND P5, PT, R10, RZ, PT ;  /* 0x000000ff0a00720c */ /* 0x000fe20003fa6270 */
[----:B------:R-:W-:Y:S01]  /*0940*/  IMAD.MOV R4, RZ, RZ, -R4 ;  /* 0x000000ffff047224 */ /* 0x000fe200078e0a04 */
[----:B------:R-:W-:-:S03]  /*0950*/  LOP3.LUT R10, R7, 0x1f0, RZ, 0xfc, !PT ;  /* 0x000001f0070a7812 */ /* 0x000fc600078efcff */
[----:B------:R-:W-:Y:S01]  /*0960*/  @!P0 IMAD.IADD R11, R11, 0x1, -R6 ;  /* 0x000000010b0b8824 */ /* 0x000fe200078e0a06 */
[----:B------:R-:W-:Y:S01]  /*0970*/  IABS R15, R10 ;  /* 0x0000000a000f7213 */ /* 0x000fe20000000000 */
[----:B------:R-:W-:Y:S01]  /*0980*/  IMAD R12, R0, R4, R9 ;  /* 0x00000004000c7224 */ /* 0x000fe200078e0209 */
[----:B------:R-:W-:Y:S01]  /*0990*/  IABS R9, R14 ;  /* 0x0000000e00097213 */ /* 0x000fe20000000000 */
[----:B------:R-:W-:Y:S01]  /*09a0*/  IMAD.HI.U32 R4, R8, R5, RZ ;  /* 0x0000000508047227 */ /* 0x000fe200078e00ff */
[----:B------:R-:W-:Y:S02]  /*09b0*/  ISETP.GT.U32.AND P1, PT, R6, R11, PT ;  /* 0x0000000b0600720c */ /* 0x000fe40003f24070 */
[----:B------:R-:W-:Y:S01]  /*09c0*/  ISETP.GT.U32.AND P0, PT, R0, R12, PT ;  /* 0x0000000c0000720c */ /* 0x000fe20003f04070 */
[----:B------:R-:W-:-:S04]  /*09d0*/  IMAD.MOV R4, RZ, RZ, -R4 ;  /* 0x000000ffff047224 */ /* 0x000fc800078e0a04 */
[----:B------:R-:W-:Y:S02]  /*09e0*/  IMAD R5, R0, R4, R5 ;  /* 0x0000000400057224 */ /* 0x000fe400078e0205 */
[----:B------:R-:W-:-:S03]  /*09f0*/  IMAD.HI.U32 R4, R8, R13, RZ ;  /* 0x0000000d08047227 */ /* 0x000fc600078e00ff */
[----:B------:R-:W-:Y:S01]  /*0a00*/  ISETP.GT.U32.AND P2, PT, R0, R5, PT ;  /* 0x000000050000720c */ /* 0x000fe20003f44070 */
[----:B------:R-:W-:Y:S01]  /*0a10*/  @!P1 IMAD.IADD R11, R11, 0x1, -R6 ;  /* 0x000000010b0b9824 */ /* 0x000fe200078e0a06 */
[----:B------:R-:W-:Y:S01]  /*0a20*/  ISETP.NE.AND P1, PT, R2, RZ, PT ;  /* 0x000000ff0200720c */ /* 0x000fe20003f25270 */
[----:B------:R-:W-:-:S04]  /*0a30*/  IMAD.HI.U32 R6, R8, R9, RZ ;  /* 0x0000000908067227 */ /* 0x000fc800078e00ff */
[----:B------:R-:W-:Y:S02]  /*0a40*/  IMAD.MOV R6, RZ, RZ, -R6 ;  /* 0x000000ffff067224 */ /* 0x000fe400078e0a06 */
[--C-:B------:R-:W-:Y:S02]  /*0a50*/  @!P0 IMAD.IADD R12, R12, 0x1, -R0.reuse ;  /* 0x000000010c0c8824 */ /* 0x100fe400078e0a00 */
[C---:B------:R-:W-:Y:S01]  /*0a60*/  IMAD R9, R0.reuse, R6, R9 ;  /* 0x0000000600097224 */ /* 0x040fe200078e0209 */
[----:B------:R-:W-:Y:S01]  /*0a70*/  LOP3.LUT R6, R7, 0x1ec, RZ, 0xfc, !PT ;  /* 0x000001ec07067812 */ /* 0x000fe200078efcff */
[----:B-1----:R-:W-:Y:S01]  /*0a80*/  IMAD.MOV.U32 R3, RZ, RZ, R11 ;  /* 0x000000ffff037224 */ /* 0x002fe200078e000b */
[C---:B------:R-:W-:Y:S01]  /*0a90*/  ISETP.GT.U32.AND P0, PT, R0.reuse, R12, PT ;  /* 0x0000000c0000720c */ /* 0x040fe20003f04070 */
[----:B------:R-:W-:Y:S01]  /*0aa0*/  @!P2 IMAD.IADD R5, R5, 0x1, -R0 ;  /* 0x000000010505a824 */ /* 0x000fe200078e0a00 */
[----:B------:R-:W-:Y:S01]  /*0ab0*/  ISETP.GT.U32.AND P6, PT, R0, R9, PT ;  /* 0x000000090000720c */ /* 0x000fe20003fc4070 */
[----:B------:R-:W-:Y:S01]  /*0ac0*/  @!P3 IMAD.MOV R3, RZ, RZ, -R3 ;  /* 0x000000ffff03b224 */ /* 0x000fe200078e0a03 */
[----:B------:R-:W-:Y:S01]  /*0ad0*/  ISETP.GE.AND P3, PT, R7, RZ, PT ;  /* 0x000000ff0700720c */ /* 0x000fe20003f66270 */
[----:B------:R-:W-:Y:S01]  /*0ae0*/  IMAD.MOV R4, RZ, RZ, -R4 ;  /* 0x000000ffff047224 */ /* 0x000fe200078e0a04 */
[----:B------:R-:W-:Y:S01]  /*0af0*/  @!P1 LOP3.LUT R3, RZ, R2, RZ, 0x33, !PT ;  /* 0x00000002ff039212 */ /* 0x000fe200078e33ff */
[----:B------:R-:W-:Y:S01]  /*0b00*/  IMAD.HI.U32 R2, R8, R15, RZ ;  /* 0x0000000f08027227 */ /* 0x000fe200078e00ff */
[----:B------:R-:W-:-:S02]  /*0b10*/  ISETP.GT.U32.AND P2, PT, R0, R5, PT ;  /* 0x000000050000720c */ /* 0x000fc40003f44070 */
[----:B------:R-:W-:Y:S01]  /*0b20*/  IABS R11, R6 ;  /* 0x00000006000b7213 */ /* 0x000fe20000000000 */
[----:B------:R-:W-:Y:S01]  /*0b30*/  IMAD.MOV R2, RZ, RZ, -R2 ;  /* 0x000000ffff027224 */ /* 0x000fe200078e0a02 */
[----:B------:R0:W-:Y:S01]  /*0b40*/  STL [R1+0x2b4], R3 ;  /* 0x0002b40301007387 */ /* 0x0001e20000100800 */
[--C-:B------:R-:W-:Y:S01]  /*0b50*/  @!P0 IMAD.IADD R12, R12, 0x1, -R0.reuse ;  /* 0x000000010c0c8824 */ /* 0x100fe200078e0a00 */
[----:B------:R-:W-:Y:S01]  /*0b60*/  ISETP.GE.AND P0, PT, R14, RZ, PT ;  /* 0x000000ff0e00720c */ /* 0x000fe20003f06270 */
[----:B------:R-:W-:Y:S01]  /*0b70*/  @!P6 IMAD.IADD R9, R9, 0x1, -R0 ;  /* 0x000000010909e824 */ /* 0x000fe200078e0a00 */
[----:B------:R-:W-:Y:S01]  /*0b80*/  ISETP.GE.AND P6, PT, R10, RZ, PT ;  /* 0x000000ff0a00720c */ /* 0x000fe20003fc6270 */
[----:B------:R-:W-:Y:S01]  /*0b90*/  @!P3 IMAD.MOV R12, RZ, RZ, -R12 ;  /* 0x000000ffff0cb224 */ /* 0x000fe200078e0a0c */
[----:B------:R-:W-:Y:S01]  /*0ba0*/  LOP3.LUT R14, R7, 0x1c4, RZ, 0xfc, !PT ;  /* 0x000001c4070e7812 */ /* 0x000fe200078efcff */
[C---:B------:R-:W-:Y:S01]  /*0bb0*/  IMAD R15, R0.reuse, R2, R15 ;  /* 0x00000002000f7224 */ /* 0x040fe200078e020f */
[----:B------:R-:W-:Y:S01]  /*0bc0*/  ISETP.GT.U32.AND P3, PT, R0, R9, PT ;  /* 0x000000090000720c */ /* 0x000fe20003f64070 */
[----:B------:R-:W-:Y:S01]  /*0bd0*/  IMAD.HI.U32 R2, R8, R11, RZ ;  /* 0x0000000b08027227 */ /* 0x000fe200078e00ff */
[----:B------:R-:W-:Y:S03]  /*0be0*/  STL [R1+0x770], R12 ;  /* 0x0007700c01007387 */ /* 0x000fe60000100800 */
[----:B------:R-:W-:Y:S01]  /*0bf0*/  @!P2 IMAD.IADD R5, R5, 0x1, -R0 ;  /* 0x000000010505a824 */ /* 0x000fe200078e0a00 */
[----:B------:R-:W-:Y:S01]  /*0c00*/  ISETP.GT.U32.AND P2, PT, R0, R15, PT ;  /* 0x0000000f0000720c */ /* 0x000fe20003f44070 */
[----:B------:R-:W-:-:S02]  /*0c10*/  IMAD.MOV R2, RZ, RZ, -R2 ;  /* 0x000000ffff027224 */ /* 0x000fc400078e0a02 */
[----:B0-----:R-:W-:Y:S02]  /*0c20*/  IMAD.MOV.U32 R3, RZ, RZ, R5 ;  /* 0x000000ffff037224 */ /* 0x001fe400078e0005 */
[C---:B------:R-:W-:Y:S01]  /*0c30*/  IMAD R5, R0.reuse, R2, R11 ;  /* 0x0000000200057224 */ /* 0x040fe200078e020b */
[----:B------:R-:W-:Y:S01]  /*0c40*/  LOP3.LUT R2, R7, 0x1e4, RZ, 0xfc, !PT ;  /* 0x000001e407027812 */ /* 0x000fe200078efcff */
[----:B------:R-:W-:Y:S02]  /*0c50*/  @!P3 IMAD.IADD R9, R9, 0x1, -R0 ;  /* 0x000000010909b824 */ /* 0x000fe400078e0a00 */
[C---:B------:R-:W-:Y:S01]  /*0c60*/  IMAD R13, R0.reuse, R4, R13 ;  /* 0x00000004000d7224 */ /* 0x040fe200078e020d */
[----:B------:R-:W-:Y:S01]  /*0c70*/  ISETP.GT.U32.AND P3, PT, R0, R5, PT ;  /* 0x000000050000720c */ /* 0x000fe20003f64070 */
[----:B------:R-:W-:Y:S01]  /*0c80*/  @!P5 IMAD.MOV R3, RZ, RZ, -R3 ;  /* 0x000000ffff03d224 */ /* 0x000fe200078e0a03 */
[----:B------:R-:W-:Y:S01]  /*0c90*/  ISETP.GE.AND P5, PT, R6, RZ, PT ;  /* 0x000000ff0600720c */ /* 0x000fe20003fa6270 */
[----:B------:R-:W-:Y:S01]  /*0ca0*/  IMAD.HI.U32 R4, R8, R17, RZ ;  /* 0x0000001108047227 */ /* 0x000fe200078e00ff */
[----:B------:R-:W-:-:S02]  /*0cb0*/  ISETP.GT.U32.AND P1, PT, R0, R13, PT ;  /* 0x0000000d0000720c */ /* 0x000fc40003f24070 */
[----:B------:R0:W-:Y:S01]  /*0cc0*/  STL [R1+0x28], R3 ;  /* 0x0000280301007387 */ /* 0x0001e20000100800 */
[----:B------:R-:W-:Y:S02]  /*0cd0*/  IMAD.MOV R4, RZ, RZ, -R4 ;  /* 0x000000ffff047224 */ /* 0x000fe400078e0a04 */
[--C-:B------:R-:W-:Y:S02]  /*0ce0*/  @!P2 IMAD.IADD R15, R15, 0x1, -R0.reuse ;  /* 0x000000010f0fa824 */ /* 0x100fe400078e0a00 */
[C---:B------:R-:W-:Y:S01]  /*0cf0*/  IMAD R11, R0.reuse, R4, R17 ;  /* 0x00000004000b7224 */ /* 0x040fe200078e0211 */
[----:B------:R-:W-:Y:S01]  /*0d00*/  LOP3.LUT R4, R7, 0x1e0, RZ, 0xfc, !PT ;  /* 0x000001e007047812 */ /* 0x000fe200078efcff */
[--C-:B------:R-:W-:Y:S01]  /*0d10*/  @!P3 IMAD.IADD R5, R5, 0x1, -R0.reuse ;  /* 0x000000010505b824 */ /* 0x100fe200078e0a00 */
[C---:B------:R-:W-:Y:S01]  /*0d20*/  ISETP.GT.U32.AND P2, PT, R0.reuse, R15, PT ;  /* 0x0000000f0000720c */ /* 0x040fe20003f44070 */
[----:B0-----:R-:W-:Y:S01]  /*0d30*/  IMAD.MOV.U32 R3, RZ, RZ, R9 ;  /* 0x000000ffff037224 */ /* 0x001fe200078e0009 */
[----:B------:R-:W-:Y:S01]  /*0d40*/  IABS R9, R2 ;  /* 0x0000000200097213 */ /* 0x000fe20000000000 */
[----:B------:R-:W-:Y:S01]  /*0d50*/  @!P1 IMAD.IADD R13, R13, 0x1, -R0 ;  /* 0x000000010d0d9824 */ /* 0x000fe200078e0a00 */
[----:B------:R-:W-:Y:S01]  /*0d60*/  ISETP.GT.U32.AND P3, PT, R0, R5, PT ;  /* 0x000000050000720c */ /* 0x000fe20003f64070 */
[----:B------:R-:W-:Y:S01]  /*0d70*/  @!P0 IMAD.MOV R3, RZ, RZ, -R3 ;  /* 0x000000ffff038224 */ /* 0x000fe200078e0a03 */
[----:B------:R-:W-:Y:S01]  /*0d80*/  IABS R19, R4 ;  /* 0x0000000400137213 */ /* 0x000fe20000000000 */
[----:B------:R-:W-:Y:S01]  /*0d90*/  IMAD.HI.U32 R6, R8, R9, RZ ;  /* 0x0000000908067227 */ /* 0x000fe200078e00ff */
[----:B------:R-:W-:-:S02]  /*0da0*/  ISETP.GT.U32.AND P1, PT, R0, R13, PT ;  /* 0x0000000d0000720c */ /* 0x000fc40003f24070 */
[----:B------:R-:W-:Y:S01]  /*0db0*/  ISETP.GE.AND P0, PT, R4, RZ, PT ;  /* 0x000000ff0400720c */ /* 0x000fe20003f06270 */
[----:B------:R-:W-:Y:S01]  /*0dc0*/  IMAD.MOV R6, RZ, RZ, -R6 ;  /* 0x000000ffff067224 */ /* 0x000fe200078e0a06 */
[----:B------:R-:W-:Y:S01]  /*0dd0*/  LOP3.LUT R4, R7, 0x1dc, RZ, 0xfc, !PT ;  /* 0x000001dc07047812 */ /* 0x000fe200078efcff */
[----:B------:R-:W-:-:S04]  /*0de0*/  IMAD.HI.U32 R22, R8, R19, RZ ;  /* 0x0000001308167227 */ /* 0x000fc800078e00ff */
[C---:B------:R-:W-:Y:S02]  /*0df0*/  IMAD R9, R0.reuse, R6, R9 ;  /* 0x0000000600097224 */ /* 0x040fe400078e0209 */
[--C-:B------:R-:W-:Y:S02]  /*0e00*/  @!P3 IMAD.IADD R5, R5, 0x1, -R0.reuse ;  /* 0x000000010505b824 */ /* 0x100fe400078e0a00 */
[----:B------:R-:W-:Y:S01]  /*0e10*/  @!P2 IMAD.IADD R15, R15, 0x1, -R0 ;  /* 0x000000010f0fa824 */ /* 0x000fe200078e0a00 */
[C---:B------:R-:W-:Y:S01]  /*0e20*/  ISETP.GT.U32.AND P3, PT, R0.reuse, R9, PT ;  /* 0x000000090000720c */ /* 0x040fe20003f64070 */
[----:B------:R-:W-:Y:S01]  /*0e30*/  IMAD.MOV R22, RZ, RZ, -R22 ;  /* 0x000000ffff167224 */ /* 0x000fe200078e0a16 */
[----:B------:R-:W-:Y:S01]  /*0e40*/  ISETP.GT.U32.AND P2, PT, R0, R11, PT ;  /* 0x0000000b0000720c */ /* 0x000fe20003f44070 */
[----:B------:R-:W-:Y:S01]  /*0e50*/  @!P1 IMAD.IADD R13, R13, 0x1, -R0 ;  /* 0x000000010d0d9824 */ /* 0x000fe200078e0a00 */
[----:B------:R-:W-:Y:S01]  /*0e60*/  ISETP.GE.AND P1, PT, R16, RZ, PT ;  /* 0x000000ff1000720c */ /* 0x000fe20003f26270 */
[C---:B------:R-:W-:Y:S01]  /*0e70*/  IMAD R22, R0.reuse, R22, R19 ;  /* 0x0000001600167224 */ /* 0x040fe200078e0213 */
[----:B------:R-:W-:Y:S01]  /*0e80*/  IABS R16, R21 ;  /* 0x0000001500107213 */ /* 0x000fe20000000000 */
[----:B------:R-:W-:Y:S01]  /*0e90*/  IMAD.MOV.U32 R12, RZ, RZ, R15 ;  /* 0x000000ffff0c7224 */ /* 0x000fe200078e000f */
[----:B------:R-:W-:Y:S01]  /*0ea0*/  LOP3.LUT R19, R7, 0x1c8, RZ, 0xfc, !PT ;  /* 0x000001c807137812 */ /* 0x000fe200078efcff */
[----:B------:R-:W-:Y:S01]  /*0eb0*/  IMAD.MOV.U32 R10, RZ, RZ, R13 ;  /* 0x000000ffff0a7224 */ /* 0x000fe200078e000d */
[----:B------:R-:W-:Y:S01]  /*0ec0*/  IABS R13, R4 ;  /* 0x00000004000d7213 */ /* 0x000fe20000000000 */
[----:B------:R-:W-:Y:S01]  /*0ed0*/  @!P6 IMAD.MOV R12, RZ, RZ, -R12 ;  /* 0x000000ffff0ce224 */ /* 0x000fe200078e0a0c */
[----:B------:R-:W-:Y:S01]  /*0ee0*/  ISETP.GT.U32.AND P6, PT, R0, R22, PT ;  /* 0x000000160000720c */ /* 0x000fe20003fc4070 */
[----:B------:R-:W-:Y:S01]  /*0ef0*/  @!P4 IMAD.MOV R10, RZ, RZ, -R10 ;  /* 0x000000ffff0ac224 */ /* 0x000fe200078e0a0a */
[----:B------:R-:W-:Y:S01]  /*0f00*/  ISETP.GE.AND P4, PT, R2, RZ, PT ;  /* 0x000000ff0200720c */ /* 0x000fe20003f86270 */
[--C-:B------:R-:W-:Y:S01]  /*0f10*/  @!P3 IMAD.IADD R9, R9, 0x1, -R0.reuse ;  /* 0x000000010909b824 */ /* 0x100fe200078e0a00 */
[----:B------:R-:W-:Y:S01]  /*0f20*/  LOP3.LUT R2, R7, 0x1d8, RZ, 0xfc, !PT ;  /* 0x000001d807027812 */ /* 0x000fe200078efcff */
[----:B------:R-:W-:Y:S01]  /*0f30*/  @!P2 IMAD.IADD R11, R11, 0x1, -R0 ;  /* 0x000000010b0ba824 */ /* 0x000fe200078e0a00 */
[----:B------:R0:W-:Y:S01]  /*0f40*/  STL [R1+0x24], R10 ;  /* 0x0000240a01007387 */ /* 0x0001e20000100800 */
[----:B------:R-:W-:Y:S01]  /*0f50*/  IMAD.HI.U32 R24, R8, R16, RZ ;  /* 0x0000001008187227 */ /* 0x000fe200078e00ff */
[----:B------:R-:W-:-:S02]  /*0f60*/  ISETP.GT.U32.AND P3, PT, R0, R9, PT ;  /* 0x000000090000720c */ /* 0x000fc40003f64070 */
[----:B------:R-:W-:Y:S01]  /*0f70*/  IABS R17, R2 ;  /* 0x0000000200117213 */ /* 0x000fe20000000000 */
[----:B------:R1:W-:Y:S01]  /*0f80*/  STL [R1+0x20], R3 ;  /* 0x0000200301007387 */ /* 0x0003e20000100800 */
[----:B------:R-:W-:Y:S01]  /*0f90*/  ISETP.GT.U32.AND P2, PT, R0, R11, PT ;  /* 0x0000000b0000720c */ /* 0x000fe20003f44070 */
[----:B------:R-:W-:Y:S02]  /*0fa0*/  @!P6 IMAD.IADD R22, R22, 0x1, -R0 ;  /* 0x000000011616e824 */ /* 0x000fe400078e0a00 */
[----:B------:R-:W-:Y:S01]  /*0fb0*/  IMAD.HI.U32 R6, R8, R17, RZ ;  /* 0x0000001108067227 */ /* 0x000fe200078e00ff */
[----:B------:R-:W-:Y:S02]  /*0fc0*/  STL [R1+0xc], R12 ;  /* 0x00000c0c01007387 */ /* 0x000fe40000100800 */
[----:B------:R-:W-:Y:S01]  /*0fd0*/  ISETP.GT.U32.AND P6, PT, R0, R22, PT ;  /* 0x000000160000720c */ /* 0x000fe20003fc4070 */
[----:B0-----:R-:W-:-:S04]  /*0fe0*/  IMAD.HI.U32 R10, R8, R13, RZ ;  /* 0x0000000d080a7227 */ /* 0x001fc800078e00ff */
[----:B------:R-:W-:Y:S02]  /*0ff0*/  IMAD.MOV R10, RZ, RZ, -R10 ;  /* 0x000000ffff0a7224 */ /* 0x000fe400078e0a0a */
[----:B-1----:R-:W-:Y:S01]  /*1000*/  IMAD.MOV.U32 R3, RZ, RZ, R5 ;  /* 0x000000ffff037224 */ /* 0x002fe200078e0005 */
[----:B------:R-:W-:Y:S01]  /*1010*/  IABS R5, R20 ;  /* 0x0000001400057213 */ /* 0x000fe20000000000 */
[C---:B------:R-:W-:Y:S02]  /*1020*/  IMAD R13, R0.reuse, R10, R13 ;  /* 0x0000000a000d7224 */ /* 0x040fe400078e020d */
[----:B------:R-:W-:Y:S02]  /*1030*/  @!P3 IMAD.IADD R9, R9, 0x1, -R0 ;  /* 0x000000010909b824 */ /* 0x000fe400078e0a00 */
[----:B------:R-:W-:Y:S01]  /*1040*/  IMAD.MOV R6, RZ, RZ, -R6 ;  /* 0x000000ffff067224 */ /* 0x000fe200078e0a06 */
[----:B------:R-:W-:Y:S01]  /*1050*/  ISETP.GT.U32.AND P3, PT, R0, R13, PT ;  /* 0x0000000d0000720c */ /* 0x000fe20003f64070 */
[----:B------:R-:W-:-:S04]  /*1060*/  IMAD.HI.U32 R10, R8, R5, RZ ;  /* 0x00000005080a7227 */ /* 0x000fc800078e00ff */
[----:B------:R-:W-:Y:S01]  /*1070*/  IMAD R17, R0, R6, R17 ;  /* 0x0000000600117224 */ /* 0x000fe200078e0211 */
[----:B------:R-:W-:Y:S01]  /*1080*/  IABS R6, R19 ;  /* 0x0000001300067213 */ /* 0x000fe20000000000 */
[----:B------:R-:W-:Y:S02]  /*1090*/  IMAD.MOV R10, RZ, RZ, -R10 ;  /* 0x000000ffff0a7224 */ /* 0x000fe400078e0a0a */
[----:B------:R-:W-:Y:S01]  /*10a0*/  @!P5 IMAD.MOV R3, RZ, RZ, -R3 ;  /* 0x000000ffff03d224 */ /* 0x000fe200078e0a03 */
[----:B------:R-:W-:Y:S01]  /*10b0*/  ISETP.GE.AND P5, PT, R4, RZ, PT ;  /* 0x000000ff0400720c */ /* 0x000fe20003fa6270 */
[--C-:B------:R-:W-:Y:S01]  /*10c0*/  @!P6 IMAD.IADD R22, R22, 0x1, -R0.reuse ;  /* 0x000000011616e824 */ /* 0x100fe200078e0a00 */
[C---:B------:R-:W-:Y:S01]  /*10d0*/  ISETP.GT.U32.AND P6, PT, R0.reuse, R17, PT ;  /* 0x000000110000720c */ /* 0x040fe20003fc4070 */
[C---:B------:R-:W-:Y:S01]  /*10e0*/  IMAD R5, R0.reuse, R10, R5 ;  /* 0x0000000a00057224 */ /* 0x040fe200078e0205 */
[----:B------:R0:W-:Y:S01]  /*10f0*/  STL [R1+0x1d4], R3 ;  /* 0x0001d40301007387 */ /* 0x0001e20000100800 */
[--C-:B------:R-:W-:Y:S01]  /*1100*/  @!P2 IMAD.IADD R11, R11, 0x1, -R0.reuse ;  /* 0x000000010b0ba824 */ /* 0x100fe200078e0a00 */
[----:B------:R-:W-:Y:S01]  /*1110*/  LOP3.LUT R4, R7, 0x1cc, RZ, 0xfc, !PT ;  /* 0x000001cc07047812 */ /* 0x000fe200078efcff */
[----:B------:R-:W-:Y:S01]  /*1120*/  @!P3 IMAD.IADD R13, R13, 0x1, -R0 ;  /* 0x000000010d0db824 */ /* 0x000fe200078e0a00 */
[----:B------:R-:W-:Y:S01]  /*1130*/  ISETP.GT.U32.AND P3, PT, R0, R5, PT ;  /* 0x000000050000720c */ /* 0x000fe20003f64070 */
[----:B------:R-:W-:Y:S01]  /*1140*/  IMAD.MOV R24, RZ, RZ, -R24 ;  /* 0x000000ffff187224 */ /* 0x000fe200078e0a18 */
[----:B------:R-:W-:Y:S01]  /*1150*/  IABS R18, R4 ;  /* 0x0000000400127213 */ /* 0x000fe20000000000 */
[----:B------:R-:W-:Y:S01]  /*1160*/  IMAD.HI.U32 R10, R8, R6, RZ ;  /* 0x00000006080a7227 */ /* 0x000fe200078e00ff */
[----:B------:R-:W-:-:S02]  /*1170*/  ISETP.GE.AND P2, PT, R2, RZ, PT ;  /* 0x000000ff0200720c */ /* 0x000fc40003f46270 */
[----:B------:R-:W-:Y:S01]  /*1180*/  IABS R2, R14 ;  /* 0x0000000e00027213 */ /* 0x000fe20000000000 */
[----:B0-----:R-:W-:Y:S01]  /*1190*/  IMAD.MOV.U32 R3, RZ, RZ, R11 ;  /* 0x000000ffff037224 */ /* 0x001fe200078e000b */
[----:B------:R-:W-:Y:S01]  /*11a0*/  LOP3.LUT R11, R7, 0x1bc, RZ, 0xfc, !PT ;  /* 0x000001bc070b7812 */ /* 0x000fe200078efcff */
[C---:B------:R-:W-:Y:S02]  /*11b0*/  IMAD R16, R0.reuse, R24, R16 ;  /* 0x0000001800107224 */ /* 0x040fe400078e0210 */
[----:B------:R-:W-:Y:S02]  /*11c0*/  @!P1 IMAD.MOV R3, RZ, RZ, -R3 ;  /* 0x000000ffff039224 */ /* 0x000fe400078e0a03 */
[--C-:B------:R-:W-:Y:S01]  /*11d0*/  @!P6 IMAD.IADD R17, R17, 0x1, -R0.reuse ;  /* 0x000000011111e824 */ /* 0x100fe200078e0a00 */
[----:B------:R-:W-:Y:S01]  /*11e0*/  ISETP.GT.U32.AND P6, PT, R0, R16, PT ;  /* 0x000000100000720c */ /* 0x000fe20003fc4070 */
[----:B------:R-:W-:Y:S01]  /*11f0*/  IMAD.HI.U32 R23, R8, R18, RZ ;  /* 0x0000001208177227 */ /* 0x000fe200078e00ff */
[----:B------:R0:W-:Y:S02]  /*1200*/  STL [R1+0x8], R3 ;  /* 0x0000080301007387 */ /* 0x0001e40000100800 */
[C---:B------:R-:W-:Y:S01]  /*1210*/  ISETP.GT.U32.AND P1, PT, R0.reuse, R17, PT ;  /* 0x000000110000720c */ /* 0x040fe20003f24070 */
[----:B------:R-:W-:Y:S01]  /*1220*/  @!P3 IMAD.IADD R5, R5, 0x1, -R0 ;  /* 0x000000010505b824 */ /* 0x000fe200078e0a00 */
[----:B------:R-:W-:Y:S01]  /*1230*/  ISETP.GT.U32.AND P3, PT, R0, R13, PT ;  /* 0x0000000d0000720c */ /* 0x000fe20003f64070 */
[----:B------:R-:W-:-:S02]  /*1240*/  IMAD.MOV R23, RZ, RZ, -R23 ;  /* 0x000000ffff177224 */ /* 0x000fc400078e0a17 */
[----:B------:R-:W-:Y:S02]  /*1250*/  IMAD.MOV R24, RZ, RZ, -R10 ;  /* 0x000000ffff187224 */ /* 0x000fe400078e0a0a */
[C---:B------:R-:W-:Y:S02]  /*1260*/  IMAD R10, R0.reuse, R23, R18 ;  /* 0x00000017000a7224 */ /* 0x040fe400078e0212 */
[----:B0-----:R-:W-:Y:S01]  /*1270*/  IMAD.MOV.U32 R3, RZ, RZ, R9 ;  /* 0x000000ffff037224 */ /* 0x001fe200078e0009 */
[----:B------:R-:W-:Y:S01]  /*1280*/  IABS R9, R11 ;  /* 0x0000000b00097213 */ /* 0x000fe20000000000 */
[----:B------:R-:W-:Y:S02]  /*1290*/  IMAD R6, R0, R24, R6 ;  /* 0x0000001800067224 */ /* 0x000fe400078e0206 */
[----:B------:R-:W-:Y:S02]  /*12a0*/  @!P4 IMAD.MOV R3, RZ, RZ, -R3 ;  /* 0x000000ffff03c224 */ /* 0x000fe400078e0a03 */
[--C-:B------:R-:W-:Y:S01]  /*12b0*/  @!P6 IMAD.IADD R16, R16, 0x1, -R0.reuse ;  /* 0x000000011010e824 */ /* 0x100fe200078e0a00 */
[----:B------:R-:W-:Y:S01]  /*12c0*/  ISETP.GT.U32.AND P6, PT, R0, R5, PT ;  /* 0x000000050000720c */ /* 0x000fe20003fc4070 */
[----:B------:R-:W-:Y:S01]  /*12d0*/  IMAD.HI.U32 R15, R8, R2, RZ ;  /* 0x00000002080f7227 */ /* 0x000fe200078e00ff */
[----:B------:R0:W-:Y:S02]  /*12e0*/  STL [R1+0x94], R3 ;  /* 0x0000940301007387 */ /* 0x0001e40000100800 */
[C---:B------:R-:W-:Y:S01]  /*12f0*/  ISETP.GT.U32.AND P4, PT, R0.reuse, R16, PT ;  /* 0x000000100000720c */ /* 0x040fe20003f84070 */
[--C-:B------:R-:W-:Y:S01]  /*1300*/  @!P3 IMAD.IADD R13, R13, 0x1, -R0.reuse ;  /* 0x000000010d0db824 */ /* 0x100fe200078e0a00 */
[----:B------:R-:W-:Y:S01]  /*1310*/  ISETP.GT.U32.AND P3, PT, R0, R6, PT ;  /* 0x000000060000720c */ /* 0x000fe20003f64070 */
[----:B------:R-:W-:Y:S01]  /*1320*/  IMAD.MOV R18, RZ, RZ, -R15 ;  /* 0x000000ffff127224 */ /* 0x000fe200078e0a0f */
[----:B------:R-:W-:Y:S01]  /*1330*/  LOP3.LUT R15, R7, 0x1c0, RZ, 0xfc, !PT ;  /* 0x000001c0070f7812 */ /* 0x000fe200078efcff */
[----:B------:R-:W-:Y:S01]  /*1340*/  @!P1 IMAD.IADD R17, R17, 0x1, -R0 ;  /* 0x0000000111119824 */ /* 0x000fe200078e0a00 */
[----:B------:R-:W-:Y:S01]  /*1350*/  ISETP.GE.AND P1, PT, R20, RZ, PT ;  /* 0x000000ff1400720c */ /* 0x000fe20003f26270 */
[----:B------:R-:W-:Y:S01]  /*1360*/  IMAD R2, R0, R18, R2 ;  /* 0x0000001200027224 */ /* 0x000fe200078e0202 */
[----:B------:R-:W-:Y:S01]  /*1370*/  IABS R18, R15 ;  /* 0x0000000f00127213 */ /* 0x000fe20000000000 */
[----:B0-----:R-:W-:-:S02]  /*1380*/  IMAD.MOV.U32 R3, RZ, RZ, R22 ;  /* 0x000000ffff037224 */ /* 0x001fc400078e0016 */
[--C-:B------:R-:W-:Y:S01]  /*1390*/  @!P6 IMAD.IADD R5, R5, 0x1, -R0.reuse ;  /* 0x000000010505e824 */ /* 0x100fe200078e0a00 */
[C---:B------:R-:W-:Y:S01]  /*13a0*/  ISETP.GT.U32.AND P6, PT, R0.reuse, R2, PT ;  /* 0x000000020000720c */ /* 0x040fe20003fc4070 */
[----:B------:R-:W-:Y:S01]  /*13b0*/  @!P0 IMAD.MOV R3, RZ, RZ, -R3 ;  /* 0x000000ffff038224 */ /* 0x000fe200078e0a03 */
[----:B------:R-:W-:Y:S01]  /*13c0*/  ISETP.GT.U32.AND P0, PT, R0, R10, PT ;  /* 0x0000000a0000720c */ /* 0x000fe20003f04070 */
[----:B------:R-:W-:Y:S01]  /*13d0*/  IMAD.MOV.U32 R12, RZ, RZ, R13 ;  /* 0x000000ffff0c7224 */ /* 0x000fe200078e000d */
[----:B------:R-:W-:Y:S01]  /*13e0*/  LOP3.LUT R13, R7, 0x1b8, RZ, 0xfc, !PT ;  /* 0x000001b8070d7812 */ /* 0x000fe200078efcff */
[--C-:B------:R-:W-:Y:S01]  /*13f0*/  @!P3 IMAD.IADD R6, R6, 0x1, -R0.reuse ;  /* 0x000000010606b824 */ /* 0x100fe200078e0a00 */
[----:B------:R0:W-:Y:S01]  /*1400*/  STL [R1+0x1d0], R3 ;  /* 0x0001d00301007387 */ /* 0x0001e20000100800 */
[----:B------:R-:W-:Y:S01]  /*1410*/  @!P4 IMAD.IADD R16, R16, 0x1, -R0 ;  /* 0x000000011010c824 */ /* 0x000fe200078e0a00 */
[----:B------:R-:W-:Y:S01]  /*1420*/  ISETP.GE.AND P4, PT, R21, RZ, PT ;  /* 0x000000ff1500720c */ /* 0x000fe20003f86270 */
[----:B------:R-:W-:Y:S01]  /*1430*/  @!P5 IMAD.MOV R12, RZ, RZ, -R12 ;  /* 0x000000ffff0cd224 */ /* 0x000fe200078e0a0c */
[----:B------:R-:W-:Y:S01]  /*1440*/  ISETP.GE.AND P3, PT, R19, RZ, PT ;  /* 0x000000ff1300720c */ /* 0x000fe20003f66270 */
[----:B------:R-:W-:-:S03]  /*1450*/  IMAD.HI.U32 R20, R8, R9, RZ ;  /* 0x0000000908147227 */ /* 0x000fc600078e00ff */
[----:B------:R1:W-:Y:S01]  /*1460*/  STL [R1+0x98], R12 ;  /* 0x0000980c01007387 */ /* 0x0003e20000100800 */
[----:B------:R-:W-:Y:S01]  /*1470*/  @!P0 IMAD.IADD R10, R10, 0x1, -R0 ;  /* 0x000000010a0a8824 */ /* 0x000fe200078e0a00 */
[----:B------:R-:W-:Y:S01]  /*1480*/  ISETP.GE.AND P0, PT, R4, RZ, PT ;  /* 0x000000ff0400720c */ /* 0x000fe20003f06270 */
[----:B0-----:R-:W-:Y:S01]  /*1490*/  IMAD.MOV.U32 R3, RZ, RZ, R17 ;  /* 0x000000ffff037224 */ /* 0x001fe200078e0011 */
[----:B------:R-:W-:Y:S01]  /*14a0*/  IABS R17, R13 ;  /* 0x0000000d00117213 */ /* 0x000fe20000000000 */
[----:B------:R-:W-:Y:S01]  /*14b0*/  IMAD.HI.U32 R22, R8, R18, RZ ;  /* 0x0000001208167227 */ /* 0x000fe200078e00ff */
[----:B------:R-:W-:-:S03]  /*14c0*/  ISETP.GT.U32.AND P5, PT, R0, R10, PT ;  /* 0x0000000a0000720c */ /* 0x000fc60003fa4070 */
[----:B------:R-:W-:Y:S01]  /*14d0*/  @!P2 IMAD.MOV R3, RZ, RZ, -R3 ;  /* 0x000000ffff03a224 */ /* 0x000fe200078e0a03 */
[----:B------:R-:W-:Y:S01]  /*14e0*/  ISETP.GT.U32.AND P2, PT, R0, R6, PT ;  /* 0x000000060000720c */ /* 0x000fe20003f44070 */
[----:B------:R-:W-:Y:S02]  /*14f0*/  IMAD.MOV R20, RZ, RZ, -R20 ;  /* 0x000000ffff147224 */ /* 0x000fe400078e0a14 */
[----:B------:R-:W-:Y:S01]  /*1500*/  IMAD.MOV R22, RZ, RZ, -R22 ;  /* 0x000000ffff167224 */ /* 0x000fe200078e0a16 */
[----:B------:R0:W-:Y:S01]  /*1510*/  STL [R1+0xa0], R3 ;  /* 0x0000a00301007387 */ /* 0x0001e20000100800 */
[----:B------:R-:W-:Y:S02]  /*1520*/  @!P6 IMAD.IADD R2, R2, 0x1, -R0 ;  /* 0x000000010202e824 */ /* 0x000fe400078e0a00 */
[----:B-1----:R-:W-:Y:S01]  /*1530*/  IMAD.MOV.U32 R12, RZ, RZ, R5 ;  /* 0x000000ffff0c7224 */ /* 0x002fe200078e0005 */
[C---:B------:R-:W-:Y:S01]  /*1540*/  LOP3.LUT R5, R7.reuse, 0x1b4, RZ, 0xfc, !PT ;  /* 0x000001b407057812 */ /* 0x040fe200078efcff */
[C---:B------:R-:W-:Y:S01]  /*1550*/  IMAD R9, R0.reuse, R20, R9 ;  /* 0x0000001400097224 */ /* 0x040fe200078e0209 */
[C---:B------:R-:W-:Y:S01]  /*1560*/  ISETP.GT.U32.AND P6, PT, R0.reuse, R2, PT ;  /* 0x000000020000720c */ /* 0x040fe20003fc4070 */
[----:B------:R-:W-:Y:S01]  /*1570*/  IMAD R4, R0, R22, R18 ;  /* 0x0000001600047224 */ /* 0x000fe200078e0212 */
[----:B------:R-:W-:Y:S01]  /*1580*/  LOP3.LUT R22, R7, 0xb8, RZ, 0xfc, !PT ;  /* 0x000000b807167812 */ /* 0x000fe200078efcff */
[----:B------:R-:W-:-:S02]  /*1590*/  @!P1 IMAD.MOV R12, RZ, RZ, -R12 ;  /* 0x000000ffff0c9224 */ /* 0x000fc400078e0a0c */
[----:B0-----:R-:W-:Y:S01]  /*15a0*/  IMAD.MOV.U32 R3, RZ, RZ, R16 ;  /* 0x000000ffff037224 */ /* 0x001fe200078e0010 */
[----:B------:R-:W-:Y:S01]  /*15b0*/  ISETP.GT.U32.AND P1, PT, R0, R4, PT ;  /* 0x000000040000720c */ /* 0x000fe20003f24070 */
[--C-:B------:R-:W-:Y:S01]  /*15c0*/  @!P5 IMAD.IADD R10, R10, 0x1, -R0.reuse ;  /* 0x000000010a0ad824 */ /* 0x100fe200078e0a00 */
[----:B------:R-:W-:Y:S01]  /*15d0*/  ISETP.GT.U32.AND P5, PT, R0, R9, PT ;  /* 0x000000090000720c */ /* 0x000fe20003fa4070 */
[----:B------:R-:W-:Y:S01]  /*15e0*/  @!P4 IMAD.MOV R3, RZ, RZ, -R3 ;  /* 0x000000ffff03c224 */ /* 0x000fe200078e0a03 */
[----:B------:R0:W-:Y:S01]  /*15f0*/  STL [R1+0xa4], R12 ;  /* 0x0000a40c01007387 */ /* 0x0001e20000100800 */
[--C-:B------:R-:W-:Y:S01]  /*1600*/  @!P2 IMAD.IADD R6, R6, 0x1, -R0.reuse ;  /* 0x000000010606a824 */ /* 0x100fe200078e0a00 */
[----:B------:R-:W-:Y:S01]  /*1610*/  ISETP.GE.AND P4, PT, R14, RZ, PT ;  /* 0x000000ff0e00720c */ /* 0x000fe20003f86270 */
[----:B------:R-:W-:Y:S01]  /*1620*/  @!P6 IMAD.IADD R2, R2, 0x1, -R0 ;  /* 0x000000010202e824 */ /* 0x000fe200078e0a00 */
[----:B------:R1:W-:Y:S01]  /*1630*/  STL [R1+0xac], R3 ;  /* 0x0000ac0301007387 */ /* 0x0003e20000100800 */
[----:B------:R-:W-:Y:S01]  /*1640*/  ISETP.GE.AND P2, PT, R15, RZ, PT ;  /* 0x000000ff0f00720c */ /* 0x000fe20003f46270 */
[----:B------:R-:W-:Y:S01]  /*1650*/  IMAD.HI.U32 R15, R8, R17, RZ ;  /* 0x00000011080f7227 */ /* 0x000fe200078e00ff */
[----:B------:R-:W-:-:S02]  /*1660*/  IABS R14, R5 ;  /* 0x00000005000e7213 */ /* 0x000fc40000000000 */
[----:B------:R-:W-:Y:S01]  /*1670*/  ISETP.GE.AND P6, PT, R11, RZ, PT ;  /* 0x000000ff0b00720c */ /* 0x000fe20003fc6270 */
[----:B0-----:R-:W-:Y:S01]  /*1680*/  IMAD.MOV.U32 R12, RZ, RZ, R10 ;  /* 0x000000ffff0c7224 */ /* 0x001fe200078e000a */
[----:B------:R-:W-:Y:S01]  /*1690*/  LOP3.LUT R16, R7, 0x1b0, RZ, 0xfc, !PT ;  /* 0x000001b007107812 */ /* 0x000fe200078efcff */
[----:B------:R-:W-:Y:S02]  /*16a0*/  IMAD.MOV R15, RZ, RZ, -R15 ;  /* 0x000000ffff0f7224 */ /* 0x000fe400078e0a0f */
[----:B-1----:R-:W-:Y:S02]  /*16b0*/  IMAD.MOV.U32 R3, RZ, RZ, R6 ;  /* 0x000000ffff037224 */ /* 0x002fe400078e0006 */
[----:B------:R-:W-:Y:S02]  /*16c0*/  @!P0 IMAD.MOV R12, RZ, RZ, -R12 ;  /* 0x000000ffff0c8224 */ /* 0x000fe400078e0a0c */
[----:B------:R-:W-:Y:S01]  /*16d0*/  @!P3 IMAD.MOV R3, RZ, RZ, -R3 ;  /* 0x000000ffff03b224 */ /* 0x000fe200078e0a03 */
[----:B------:R-:W-:Y:S01]  /*16e0*/  ISETP.GE.AND P3, PT, R5, RZ, PT ;  /* 0x000000ff0500720c */ /* 0x000fe20003f66270 */
[--C-:B------:R-:W-:Y:S01]  /*16f0*/  @!P5 IMAD.IADD R9, R9, 0x1, -R0.reuse ;  /* 0x000000010909d824 */ /* 0x100fe200078e0a00 */
[----:B------:R-:W-:Y:S01]  /*1700*/  STL [R1+0x1b4], R12 ;  /* 0x0001b40c01007387 */ /* 0x000fe20000100800 */
[----:B------:R-:W-:Y:S01]  /*1710*/  @!P1 IMAD.IADD R4, R4, 0x1, -R0 ;  /* 0x0000000104049824 */ /* 0x000fe200078e0a00 */
[----:B------:R-:W-:Y:S01]  /*1720*/  LOP3.LUT R5, R7, 0x1a8, RZ, 0xfc, !PT ;  /* 0x000001a807057812 */ /* 0x000fe200078efcff */
[C---:B------:R-:W-:Y:S01]  /*1730*/  IMAD R17, R0.reuse, R15, R17 ;  /* 0x0000000f00117224 */ /* 0x040fe200078e0211 */
[----:B------:R0:W-:Y:S01]  /*1740*/  STL [R1+0x1b8], R3 ;  /* 0x0001b80301007387 */ /* 0x0001e20000100800 */
[----:B------:R-:W-:Y:S01]  /*1750*/  ISETP.GT.U32.AND P5, PT, R0, R9, PT ;  /* 0x000000090000720c */ /* 0x000fe20003fa4070 */
[----:B------:R-:W-:Y:S01]  /*1760*/  IMAD.HI.U32 R11, R8, R14, RZ ;  /* 0x0000000e080b7227 */ /* 0x000fe200078e00ff */
[----:B------:R-:W-:-:S02]  /*1770*/  ISETP.GT.U32.AND P0, PT, R0, R4, PT ;  /* 0x000000040000720c */ /* 0x000fc40003f04070 */
[----:B------:R-:W-:Y:S01]  /*1780*/  IABS R10, R5 ;  /* 0x00000005000a7213 */ /* 0x000fe20000000000 */
[----:B------:R-:W-:Y:S01]  /*1790*/  IMAD.MOV R11, RZ, RZ, -R11 ;  /* 0x000000ffff0b7224 */ /* 0x000fe200078e0a0b */
[----:B------:R-:W-:Y:S01]  /*17a0*/  ISETP.GE.AND P1, PT, R13, RZ, PT ;  /* 0x000000ff0d00720c */ /* 0x000fe20003f26270 */
[----:B0-----:R-:W-:Y:S01]  /*17b0*/  IMAD.MOV.U32 R3, RZ, RZ, R2 ;  /* 0x000000ffff037224 */ /* 0x001fe200078e0002 */
[C---:B------:R-:W-:Y:S01]  /*17c0*/  LOP3.LUT R2, R7.reuse, 0x1ac, RZ, 0xfc, !PT ;  /* 0x000001ac07027812 */ /* 0x040fe200078efcff */
[C---:B------:R-:W-:Y:S01]  /*17d0*/  IMAD R14, R0.reuse, R11, R14 ;  /* 0x0000000b000e7224 */ /* 0x040fe200078e020e */
[----:B------:R-:W-:Y:S01]  /*17e0*/  LOP3.LUT R11, R7, 0x1a0, RZ, 0xfc, !PT ;  /* 0x000001a0070b7812 */ /* 0x000fe200078efcff */
[----:B------:R-:W-:Y:S01]  /*17f0*/  @!P4 IMAD.MOV R3, RZ, RZ, -R3 ;  /* 0x000000ffff03c224 */ /* 0x000fe200078e0a03 */
[C---:B------:R-:W-:Y:S01]  /*1800*/  ISETP.GT.U32.AND P4, PT, R0.reuse, R17, PT ;  /* 0x000000110000720c */ /* 0x040fe20003f84070 */
[--C-:B------:R-:W-:Y:S01]  /*1810*/  @!P5 IMAD.IADD R9, R9, 0x1, -R0.reuse ;  /* 0x000000010909d824 */ /* 0x100fe200078e0a00 */
[----:B------:R-:W-:Y:S01]  /*1820*/  ISETP.GT.U32.AND P5, PT, R0, R14, PT ;  /* 0x0000000e0000720c */ /* 0x000fe20003fa4070 */
[----:B------:R-:W-:Y:S01]  /*1830*/  @!P0 IMAD.IADD R4, R4, 0x1, -R0 ;  /* 0x0000000104048824 */ /* 0x000fe200078e0a00 */
[----:B------:R-:W-:Y:S01]  /*1840*/  ISETP.GE.AND P0, PT, R16, RZ, PT ;  /* 0x000000ff1000720c */ /* 0x000fe20003f06270 */
[----:B------:R0:W-:Y:S01]  /*1850*/  STL [R1+0x1c0], R3 ;  /* 0x0001c00301007387 */ /* 0x0001e20000100800 */
[----:B------:R-:W-:-:S02]  /*1860*/  IABS R16, R16 ;  /* 0x0000001000107213 */ /* 0x000fc40000000000 */
[----:B------:R-:W-:Y:S02]  /*1870*/  IABS R13, R2 ;  /* 0x00000002000d7213 */ /* 0x000fe40000000000 */
[----:B------:R-:W-:Y:S01]  /*1880*/  IABS R18, R11 ;  /* 0x0000000b00127213 */ /* 0x000fe20000000000 */
[----:B------:R-:W-:-:S04]  /*1890*/  IMAD.HI.U32 R6, R8, R16, RZ ;  /* 0x0000001008067227 */ /* 0x000fc800078e00ff */
[----:B------:R-:W-:Y:S02]  /*18a0*/  @!P4 IMAD.IADD R17, R17, 0x1, -R0 ;  /* 0x000000011111c824 */ /* 0x000fe400078e0a00 */
[----:B0-----:R-:W-:Y:S02]  /*18b0*/  IMAD.MOV.U32 R3, RZ, RZ, R4 ;  /* 0x000000ffff037224 */ /* 0x001fe400078e0004 */
[----:B------:R-:W-:Y:S01]  /*18c0*/  IMAD.MOV R6, RZ, RZ, -R6 ;  /* 0x000000ffff067224 */ /* 0x000fe200078e0a06 */
[----:B------:R-:W-:Y:S01]  /*18d0*/  ISETP.GT.U32.AND P4, PT, R0, R17, PT ;  /* 0x000000110000720c */ /* 0x000fe20003f84070 */
[----:B------:R-:W-:Y:S01]  /*18e0*/  @!P2 IMAD.MOV R3, RZ, RZ, -R3 ;  /* 0x000000ffff03a224 */ /* 0x000fe200078e0a03 */
[----:B------:R-:W-:Y:S01]  /*18f0*/  ISETP.GE.AND P2, PT, R2, RZ, PT ;  /* 0x000000ff0200720c */ /* 0x000fe20003f46270 */
[----:B------:R-:W-:Y:S02]  /*1900*/  @!P5 IMAD.IADD R14, R14, 0x1, -R0 ;  /* 0x000000010e0ed824 */ /* 0x000fe400078e0a00 */
[----:B------:R-:W-:Y:S01]  /*1910*/  IMAD R16, R0, R6, R16 ;  /* 0x0000000600107224 */ /* 0x000fe200078e0210 */
[----:B------:R0:W-:Y:S01]  /*1920*/  STL [R1+0x1cc], R3 ;  /* 0x0001cc0301007387 */ /* 0x0001e20000100800 */
[----:B------:R-:W-:Y:S01]  /*1930*/  IMAD.HI.U32 R2, R8, R10, RZ ;  /* 0x0000000a08027227 */ /* 0x000fe200078e00ff */
[----:B------:R-:W-:-:S03]  /*1940*/  ISETP.GT.U32.AND P5, PT, R0, R14, PT ;  /* 0x0000000e0000720c */ /* 0x000fc60003fa4070 */
[----:B------:R-:W-:-:S04]  /*1950*/  IMAD.HI.U32 R4, R8, R13, RZ ;  /* 0x0000000d08047227 */ /* 0x000fc800078e00ff */
[----:B------:R-:W-:Y:S01]  /*1960*/  @!P4 IMAD.IADD R17, R17, 0x1, -R0 ;  /* 0x000000011111c824 */ /* 0x000fe200078e0a00 */
[C---:B------:R-:W-:Y:S01]  /*1970*/  ISETP.GT.U32.AND P4, PT, R0.reuse, R16, PT ;  /* 0x000000100000720c */ /* 0x040fe20003f84070 */
[----:B0-----:R-:W-:Y:S02]  /*1980*/  IMAD.MOV.U32 R3, RZ, RZ, R9 ;  /* 0x000000ffff037224 */ /* 0x001fe400078e0009 */
[----:B------:R-:W-:Y:S02]  /*1990*/  IMAD.MOV R4, RZ, RZ, -R4 ;  /* 0x000000ffff047224 */ /* 0x000fe400078e0a04 */
[----:B------:R-:W-:Y:S01]  /*19a0*/  @!P6 IMAD.MOV R3, RZ, RZ, -R3 ;  /* 0x000000ffff03e224 */ /* 0x000fe200078e0a03 */
[----:B------:R-:W-:Y:S01]  /*19b0*/  ISETP.GE.AND P6, PT, R5, RZ, PT ;  /* 0x000000ff0500720c */ /* 0x000fe20003fc6270 */
[----:B------:R-:W-:Y:S01]  /*19c0*/  IMAD.MOV R5, RZ, RZ, -R2 ;  /* 0x000000ffff057224 */ /* 0x000fe200078e0a02 */
[C---:B------:R-:W-:Y:S01]  /*19d0*/  LOP3.LUT R2, R7.reuse, 0x1a4, RZ, 0xfc, !PT ;  /* 0x000001a407027812 */ /* 0x040fe200078efcff */
[C---:B------:R-:W-:Y:S01]  /*19e0*/  IMAD R13, R0.reuse, R4, R13 ;  /* 0x00000004000d7224 */ /* 0x040fe200078e020d */
[----:B------:R0:W-:Y:S01]  /*19f0*/  STL [R1+0x1c8], R3 ;  /* 0x0001c80301007387 */ /* 0x0001e20000100800 */
[----:B------:R-:W-:Y:S01]  /*1a00*/  IMAD R10, R0, R5, R10 ;  /* 0x00000005000a7224 */ /* 0x000fe200078e020a */
[----:B------:R-:W-:Y:S01]  /*1a10*/  IABS R9, R2 ;  /* 0x0000000200097213 */ /* 0x000fe20000000000 */
[--C-:B------:R-:W-:Y:S01]  /*1a20*/  @!P5 IMAD.IADD R14, R14, 0x1, -R0.reuse ;  /* 0x000000010e0ed824 */ /* 0x100fe200078e0a00 */
[----:B------:R-:W-:Y:S01]  /*1a30*/  ISETP.GT.U32.AND P5, PT, R0, R13, PT ;  /* 0x0000000d0000720c */ /* 0x000fe20003fa4070 */
[----:B------:R-:W-:Y:S01]  /*1a40*/  @!P4 IMAD.IADD R16, R16, 0x1, -R0 ;  /* 0x000000011010c824 */ /* 0x000fe200078e0a00 */
[----:B------:R-:W-:-:S02]  /*1a50*/  LOP3.LUT R4, R7, 0x19c, RZ, 0xfc, !PT ;  /* 0x0000019c07047812 */ /* 0x000fc400078efcff */
[----:B------:R-:W-:Y:S01]  /*1a60*/  LOP3.LUT R5, R7, 0x198, RZ, 0xfc, !PT ;  /* 0x0000019807057812 */ /* 0x000fe200078efcff */
[----:B0-----:R-:W-:Y:S01]  /*1a70*/  IMAD.MOV.U32 R3, RZ, RZ, R17 ;  /* 0x000000ffff037224 */ /* 0x001fe200078e0011 */
[C---:B------:R-:W-:Y:S01]  /*1a80*/  ISETP.GT.U32.AND P4, PT, R0.reuse, R16, PT ;  /* 0x000000100000720c */ /* 0x040fe20003f84070 */
[----:B------:R-:W-:Y:S01]  /*1a90*/  IMAD.MOV.U32 R17, RZ, RZ, R18 ;  /* 0x000000ffff117224 */ /* 0x000fe200078e0012 */
[----:B------:R-:W-:Y:S01]  /*1aa0*/  IABS R15, R4 ;  /* 0x00000004000f7213 */ /* 0x000fe20000000000 */
[----:B------:R-:W-:Y:S01]  /*1ab0*/  @!P1 IMAD.MOV R3, RZ, RZ, -R3 ;  /* 0x000000ffff039224 */ /* 0x000fe200078e0a03 */
[----:B------:R-:W-:Y:S01]  /*1ac0*/  ISETP.GT.U32.AND P1, PT, R0, R10, PT ;  /* 0x0000000a0000720c */ /* 0x000fe20003f24070 */
[----:B------:R-:W-:Y:S01]  /*1ad0*/  IMAD.HI.U32 R18, R8, R9, RZ ;  /* 0x0000000908127227 */ /* 0x000fe200078e00ff */
[----:B------:R-:W-:Y:S02]  /*1ae0*/  IABS R6, R5 ;  /* 0x0000000500067213 */ /* 0x000fe40000000000 */
[----:B------:R0:W-:Y:S01]  /*1af0*/  STL [R1+0x1c4], R3 ;  /* 0x0001c40301007387 */ /* 0x0001e20000100800 */
[----:B------:R-:W-:-:S02]  /*1b00*/  IMAD.MOV R18, RZ, RZ, -R18 ;  /* 0x000000ffff127224 */ /* 0x000fc400078e0a12 */
[--C-:B------:R-:W-:Y:S02]  /*1b10*/  @!P5 IMAD.IADD R13, R13, 0x1, -R0.reuse ;  /* 0x000000010d0dd824 */ /* 0x100fe400078e0a00 */
[----:B------:R-:W-:-:S03]  /*1b20*/  @!P4 IMAD.IADD R16, R16, 0x1, -R0 ;  /* 0x000000011010c824 */ /* 0x000fc600078e0a00 */
[----:B------:R-:W-:Y:S01]  /*1b30*/  ISETP.GT.U32.AND P5, PT, R0, R13, PT ;  /* 0x0000000d0000720c */ /* 0x000fe20003fa4070 */
[----:B------:R-:W-:Y:S02]  /*1b40*/  @!P1 IMAD.IADD R10, R10, 0x1, -R0 ;  /* 0x000000010a0a9824 */ /* 0x000fe400078e0a00 */
[----:B0-----:R-:W-:Y:S02]  /*1b50*/  IMAD.MOV.U32 R3, RZ, RZ, R14 ;  /* 0x000000ffff037224 */ /* 0x001fe400078e000e */
[----:B------:R-:W-:Y:S01]  /*1b60*/  IMAD.MOV.U32 R14, RZ, RZ, R15 ;  /* 0x000000ffff0e7224 */ /* 0x000fe200078e000f */
[----:B------:R-:W-:Y:S01]  /*1b70*/  ISETP.GT.U32.AND P1, PT, R0, R10, PT ;  /* 0x0000000a0000720c */ /* 0x000fe20003f24070 */
[----:B------:R-:W-:Y:S01]  /*1b80*/  @!P3 IMAD.MOV R3, RZ, RZ, -R3 ;  /* 0x000000ffff03b224 */ /* 0x000fe200078e0a03 */
[----:B------:R-:W-:Y:S01]  /*1b90*/  ISETP.GE.AND P3, PT, R2, RZ, PT ;  /* 0x000000ff0200720c */ /* 0x000fe20003f66270 */
[----:B------:R-:W-:Y:S02]  /*1ba0*/  IMAD R2, R0, R18, R9 ;  /* 0x0000001200027224 */ /* 0x000fe400078e0209 */
[----:B------:R-:W-:Y:S01]  /*1bb0*/  IMAD.HI.U32 R9, R8, R14, RZ ;  /* 0x0000000e08097227 */ /* 0x000fe200078e00ff */
[----:B------:R0:W-:Y:S02]  /*1bc0*/  STL [R1+0x1bc], R3 ;  /* 0x0001bc0301007387 */ /* 0x0001e40000100800 */
[----:B------:R-:W-:Y:S01]  /*1bd0*/  ISETP.GT.U32.AND P4, PT, R0, R2, PT ;  /* 0x000000020000720c */ /* 0x000fe20003f84070 */
[----:B------:R-:W-:-:S04]  /*1be0*/  IMAD.HI.U32 R18, R8, R17, RZ ;  /* 0x0000001108127227 */ /* 0x000fc800078e00ff */
[----:B------:R-:W-:-:S04]  /*1bf0*/  IMAD.HI.U32 R15, R8, R6, RZ ;  /* 0x00000006080f7227 */ /* 0x000fc800078e00ff */
[----:B0-----:R-:W-:Y:S02]  /*1c00*/  IMAD.MOV.U32 R3, RZ, RZ, R16 ;  /* 0x000000ffff037224 */ /* 0x001fe400078e0010 */
[----:B------:R-:W-:Y:S02]  /*1c10*/  IMAD.MOV R9, RZ, RZ, -R9 ;  /* 0x000000ffff097224 */ /* 0x000fe400078e0a09 */
[----:B------:R-:W-:Y:S02]  /*1c20*/  @!P0 IMAD.MOV R3, RZ, RZ, -R3 ;  /* 0x000000ffff038224 */ /* 0x000fe400078e0a03 */
[----:B------:R-:W-:Y:S02]  /*1c30*/  IMAD.MOV R18, RZ, RZ, -R18 ;  /* 0x000000ffff127224 */ /* 0x000fe400078e0a12 */
[----:B------:R-:W-:Y:S01]  /*1c40*/  IMAD.MOV R15, RZ, RZ, -R15 ;  /* 0x000000ffff0f7224 */ /* 0x000fe200078e0a0f */
[----:B------:R0:W-:Y:S01]  /*1c50*/  STL [R1+0xb0], R3 ;  /* 0x0000b00301007387 */ /* 0x0001e20000100800 */
[----:B------:R-:W-:Y:S01]  /*1c60*/  IMAD R14, R0, R9, R14 ;  /* 0x00000009000e7224 */ /* 0x000fe200078e020e */
[----:B------:R-:W-:Y:S01]  /*1c70*/  LOP3.LUT R9, R7, 0x194, RZ, 0xfc, !PT ;  /* 0x0000019407097812 */ /* 0x000fe200078efcff */
[----:B------:R-:W-:-:S02]  /*1c80*/  @!P1 IMAD.IADD R10, R10, 0x1, -R0 ;  /* 0x000000010a0a9824 */ /* 0x000fc400078e0a00 */
[----:B------:R-:W-:Y:S01]  /*1c90*/  @!P5 IMAD.IADD R13, R13, 0x1, -R0 ;  /* 0x000000010d0dd824 */ /* 0x000fe200078e0a00 */
[----:B------:R-:W-:Y:S01]  /*1ca0*/  ISETP.GE.AND P5, PT, R11, RZ, PT ;  /* 0x000000ff0b00720c */ /* 0x000fe20003fa6270 */
[C---:B------:R-:W-:Y:S01]  /*1cb0*/  IMAD R11, R0.reuse, R18, R17 ;  /* 0x00000012000b7224 */ /* 0x040fe200078e0211 */
[C---:B------:R-:W-:Y:S01]  /*1cc0*/  ISETP.GT.U32.AND P1, PT, R0.reuse, R14, PT ;  /* 0x0000000e0000720c */ /* 0x040fe20003f24070 */
[C---:B------:R-:W-:Y:S01]  /*1cd0*/  IMAD R6, R0.reuse, R15, R6 ;  /* 0x0000000f00067224 */ /* 0x040fe200078e0206 */
[----:B------:R-:W-:Y:S01]  /*1ce0*/  IABS R15, R9 ;  /* 0x00000009000f7213 */ /* 0x000fe20000000000 */
[----:B0-----:R-:W-:Y:S01]  /*1cf0*/  IMAD.MOV.U32 R3, RZ, RZ, R10 ;  /* 0x000000ffff037224 */ /* 0x001fe200078e000a */
[----:B------:R-:W-:Y:S01]  /*1d00*/  ISETP.GT.U32.AND P0, PT, R0, R11, PT ;  /* 0x0000000b0000720c */ /* 0x000fe20003f04070 */
[----:B------:R-:W-:Y:S02]  /*1d10*/  @!P4 IMAD.IADD R2, R2, 0x1, -R0 ;  /* 0x000000010202c824 */ /* 0x000fe400078e0a00 */
[----:B------:R-:W-:Y:S01]  /*1d20*/  @!P6 IMAD.MOV R3, RZ, RZ, -R3 ;  /* 0x000000ffff03e224 */ /* 0x000fe200078e0a03 */
[C---:B------:R-:W-:Y:S01]  /*1d30*/  ISETP.GT.U32.AND P6, PT, R0.reuse, R6, PT ;  /* 0x000000060000720c */ /* 0x040fe20003fc4070 */
[----:B------:R-:W-:Y:S01]  /*1d40*/  IMAD.MOV.U32 R12, RZ, RZ, R13 ;  /* 0x000000ffff0c7224 */ /* 0x000fe200078e000d */
[----:B------:R-:W-:Y:S01]  /*1d50*/  ISETP.GT.U32.AND P4, PT, R0, R2, PT ;  /* 0x000000020000720c */ /* 0x000fe20003f84070 */
[----:B------:R-:W-:-:S02]  /*1d60*/  IMAD.MOV.U32 R13, RZ, RZ, R15 ;  /* 0x000000ffff0d7224 */ /* 0x000fc400078e000f */
[----:B------:R-:W-:Y:S01]  /*1d70*/  @!P2 IMAD.MOV R12, RZ, RZ, -R12 ;  /* 0x000000ffff0ca224 */ /* 0x000fe200078e0a0c */
[----:B------:R-:W-:Y:S01]  /*1d80*/  ISETP.GE.AND P2, PT, R4, RZ, PT ;  /* 0x000000ff0400720c */ /* 0x000fe20003f46270 */
[--C-:B------:R-:W-:Y:S01]  /*1d90*/  @!P1 IMAD.IADD R14, R14, 0x1, -R0.reuse ;  /* 0x000000010e0e9824 */ /* 0x100fe200078e0a00 */
[----:B------:R-:W-:Y:S01]  /*1da0*/  LOP3.LUT R4, R7, 0x190, RZ, 0xfc, !PT ;  /* 0x0000019007047812 */ /* 0x000fe200078efcff */
[--C-:B------:R-:W-:Y:S01]  /*1db0*/  @!P0 IMAD.IADD R11, R11, 0x1, -R0.reuse ;  /* 0x000000010b0b8824 */ /* 0x100fe200078e0a00 */
[----:B------:R-:W-:Y:S01]  /*1dc0*/  ISETP.GE.AND P0, PT, R9, RZ, PT ;  /* 0x000000ff0900720c */ /* 0x000fe20003f06270 */
[----:B------:R-:W-:Y:S01]  /*1dd0*/  STL [R1+0x190], R12 ;  /* 0x0001900c01007387 */ /* 0x000fe20000100800 */
[----:B------:R-:W-:Y:S01]  /*1de0*/  IABS R15, R4 ;  /* 0x00000004000f7213 */ /* 0x000fe20000000000 */
[--C-:B------:R-:W-:Y:S01]  /*1df0*/  @!P6 IMAD.IADD R6, R6, 0x1, -R0.reuse ;  /* 0x000000010606e824 */ /* 0x100fe200078e0a00 */
[----:B------:R-:W-:Y:S01]  /*1e00*/  ISETP.GT.U32.AND P6, PT, R0, R14, PT ;  /* 0x0000000e0000720c */ /* 0x000fe20003fc4070 */
[----:B------:R-:W-:Y:S01]  /*1e10*/  @!P4 IMAD.IADD R2, R2, 0x1, -R0 ;  /* 0x000000010202c824 */ /* 0x000fe200078e0a00 */
[----:B------:R0:W-:Y:S01]  /*1e20*/  STL [R1+0x1a4], R3 ;  /* 0x0001a40301007387 */ /* 0x0001e20000100800 */
[----:B------:R-:W-:Y:S01]  /*1e30*/  IMAD.HI.U32 R9, R8, R15, RZ ;  /* 0x0000000f08097227 */ /* 0x000fe200078e00ff */
[----:B------:R-:W-:-:S02]  /*1e40*/  ISETP.GT.U32.AND P1, PT, R0, R11, PT ;  /* 0x0000000b0000720c */ /* 0x000fc40003f24070 */
[----:B------:R-:W-:Y:S01]  /*1e50*/  ISETP.GE.AND P4, PT, R5, RZ, PT ;  /* 0x000000ff0500720c */ /* 0x000fe20003f86270 */
[----:B------:R-:W-:Y:S01]  /*1e60*/  IMAD.HI.U32 R10, R8, R13, RZ ;  /* 0x0000000d080a7227 */ /* 0x000fe200078e00ff */
[----:B------:R-:W-:-:S03]  /*1e70*/  LOP3.LUT R5, R7, 0x18c, RZ, 0xfc, !PT ;  /* 0x0000018c07057812 */ /* 0x000fc600078efcff */
[----:B------:R-:W-:Y:S01]  /*1e80*/  IMAD.MOV R9, RZ, RZ, -R9 ;  /* 0x000000ffff097224 */ /* 0x000fe200078e0a09 */
[----:B------:R-:W-:Y:S01]  /*1e90*/  IABS R16, R5 ;  /* 0x0000000500107213 */ /* 0x000fe20000000000 */
[----:B0-----:R-:W-:Y:S01]  /*1ea0*/  IMAD.MOV.U32 R3, RZ, RZ, R2 ;  /* 0x000000ffff037224 */ /* 0x001fe200078e0002 */
[C---:B------:R-:W-:Y:S01]  /*1eb0*/  LOP3.LUT R2, R7.reuse, 0x188, RZ, 0xfc, !PT ;  /* 0x0000018807027812 */ /* 0x040fe200078efcff */
[----:B------:R-:W-:Y:S02]  /*1ec0*/  IMAD.MOV R10, RZ, RZ, -R10 ;  /* 0x000000ffff0a7224 */ /* 0x000fe400078e0a0a */
[----:B------:R-:W-:Y:S01]  /*1ed0*/  @!P3 IMAD.MOV R3, RZ, RZ, -R3 ;  /* 0x000000ffff03b224 */ /* 0x000fe200078e0a03 */
[C---:B------:R-:W-:Y:S01]  /*1ee0*/  ISETP.GT.U32.AND P3, PT, R0.reuse, R6, PT ;  /* 0x000000060000720c */ /* 0x040fe20003f64070 */
[C---:B------:R-:W-:Y:S01]  /*1ef0*/  IMAD R15, R0.reuse, R9, R15 ;  /* 0x00000009000f7224 */ /* 0x040fe200078e020f */
[----:B------:R-:W-:Y:S01]  /*1f00*/  IABS R9, R2 ;  /* 0x0000000200097213 */ /* 0x000fe20000000000 */
[----:B------:R-:W-:Y:S01]  /*1f10*/  IMAD R13, R0, R10, R13 ;  /* 0x0000000a000d7224 */ /* 0x000fe200078e020d */
[----:B------:R-:W-:Y:S01]  /*1f20*/  LOP3.LUT R10, R7, 0x184, RZ, 0xfc, !PT ;  /* 0x00000184070a7812 */ /* 0x000fe200078efcff */
[--C-:B------:R-:W-:Y:S01]  /*1f30*/  @!P6 IMAD.IADD R14, R14, 0x1, -R0.reuse ;  /* 0x000000010e0ee824 */ /* 0x100fe200078e0a00 */
[C---:B------:R-:W-:Y:S01]  /*1f40*/  ISETP.GT.U32.AND P6, PT, R0.reuse, R15, PT ;  /* 0x0000000f0000720c */ /* 0x040fe20003fc4070 */
[----:B------:R-:W-:Y:S01]  /*1f50*/  @!P1 IMAD.IADD R11, R11, 0x1, -R0 ;  /* 0x000000010b0b9824 */ /* 0x000fe200078e0a00 */
[----:B------:R-:W-:Y:S01]  /*1f60*/  ISETP.GT.U32.AND P1, PT, R0, R13, PT ;  /* 0x0000000d0000720c */ /* 0x000fe20003f24070 */
[----:B------:R0:W-:Y:S01]  /*1f70*/  STL [R1+0x1b0], R3 ;  /* 0x0001b00301007387 */ /* 0x0001e20000100800 */
[----:B------:R-:W-:Y:S01]  /*1f80*/  IABS R17, R10 ;  /* 0x0000000a00117213 */ /* 0x000fe20000000000 */
[----:B------:R-:W-:-:S04]  /*1f90*/  IMAD.HI.U32 R18, R8, R9, RZ ;  /* 0x0000000908127227 */ /* 0x000fc800078e00ff */
[----:B------:R-:W-:Y:S01]  /*1fa0*/  @!P3 IMAD.IADD R6, R6, 0x1, -R0 ;  /* 0x000000010606b824 */ /* 0x000fe200078e0a00 */
[----:B------:R-:W-:Y:S01]  /*1fb0*/  ISETP.GE.AND P3, PT, R4, RZ, PT ;  /* 0x000000ff0400720c */ /* 0x000fe20003f66270 */
[----:B------:R-:W-:Y:S02]  /*1fc0*/  IMAD.MOV.U32 R4, RZ, RZ, R17 ;  /* 0x000000ffff047224 */ /* 0x000fe400078e0011 */
[----:B------:R-:W-:-:S04]  /*1fd0*/  IMAD.HI.U32 R17, R8, R16, RZ ;  /* 0x0000001008117227 */ /* 0x000fc800078e00ff */
[----:B0-----:R-:W-:Y:S02]  /*1fe0*/  IMAD.MOV.U32 R3, RZ, RZ, R11 ;  /* 0x000000ffff037224 */ /* 0x001fe400078e000b */
[--C-:B------:R-:W-:Y:S02]  /*1ff0*/  @!P6 IMAD.IADD R15, R15, 0x1, -R0.reuse ;  /* 0x000000010f0fe824 */ /* 0x100fe400078e0a00 */
[----:B------:R-:W-:Y:S02]  /*2000*/  IMAD.MOV R17, RZ, RZ, -R17 ;  /* 0x000000ffff117224 */ /* 0x000fe400078e0a11 */
[----:B------:R-:W-:Y:S01]  /*2010*/  @!P1 IMAD.IADD R13, R13, 0x1, -R0 ;  /* 0x000000010d0d9824 */ /* 0x000fe200078e0a00 */
[----:B------:R-:W-:Y:S01]  /*2020*/  ISETP.GE.AND P1, PT, R5, RZ, PT ;  /* 0x000000ff0500720c */ /* 0x000fe20003f26270 */
[----:B------:R-:W-:Y:S01]  /*2030*/  @!P5 IMAD.MOV R3, RZ, RZ, -R3 ;  /* 0x000000ffff03d224 */ /* 0x000fe200078e0a03 */
[----:B------:R-:W-:Y:S01]  /*2040*/  ISETP.GT.U32.AND P6, PT, R0, R15, PT ;  /* 0x0000000f0000720c */ /* 0x000fe20003fc4070 */
[----:B------:R-:W-:Y:S01]  /*2050*/  IMAD.HI.U32 R5, R8, R4, RZ ;  /* 0x0000000408057227 */ /* 0x000fe200078e00ff */
[----:B------:R-:W-:-:S02]  /*2060*/  ISETP.GT.U32.AND P5, PT, R0, R13, PT ;  /* 0x0000000d0000720c */ /* 0x000fc40003fa4070 */
[----:B------:R0:W-:Y:S01]  /*2070*/  STL [R1+0xb4], R3 ;  /* 0x0000b40301007387 */ /* 0x0001e20000100800 */
[----:B------:R-:W-:Y:S02]  /*2080*/  IMAD.MOV R11, RZ, RZ, -R18 ;  /* 0x000000ffff0b7224 */ /* 0x000fe400078e0a12 */
[C---:B------:R-:W-:Y:S01]  /*2090*/  IMAD R16, R0.reuse, R17, R16 ;  /* 0x0000001100107224 */ /* 0x040fe200078e0210 */
[C---:B------:R-:W-:Y:S01]  /*20a0*/  LOP3.LUT R17, R7.reuse, 0x180, RZ, 0xfc, !PT ;  /* 0x0000018007117812 */ /* 0x040fe200078efcff */
[----:B------:R-:W-:Y:S01]  /*20b0*/  IMAD.MOV.U32 R12, RZ, RZ, R14 ;  /* 0x000000ffff0c7224 */ /* 0x000fe200078e000e */
[----:B------:R-:W-:Y:S01]  /*20c0*/  LOP3.LUT R14, R7, 0x170, RZ, 0xfc, !PT ;  /* 0x00000170070e7812 */ /* 0x000fe200078efcff */
[----:B------:R-:W-:Y:S02]  /*20d0*/  IMAD.MOV R5, RZ, RZ, -R5 ;  /* 0x000000ffff057224 */ /* 0x000fe400078e0a05 */
[----:B------:R-:W-:Y:S02]  /*20e0*/  IMAD R9, R0, R11, R9 ;  /* 0x0000000b00097224 */ /* 0x000fe400078e0209 */
[----:B0-----:R-:W-:-:S02]  /*20f0*/  IMAD.MOV.U32 R3, RZ, RZ, R6 ;  /* 0x000000ffff037224 */ /* 0x001fc400078e0006 */
[----:B------:R-:W-:Y:S01]  /*2100*/  @!P2 IMAD.MOV R12, RZ, RZ, -R12 ;  /* 0x000000ffff0ca224 */ /* 0x000fe200078e0a0c */
[C---:B------:R-:W-:Y:S01]  /*2110*/  ISETP.GT.U32.AND P2, PT, R0.reuse, R16, PT ;  /* 0x000000100000720c */ /* 0x040fe20003f44070 */
[C---:B------:R-:W-:Y:S01]  /*2120*/  IMAD R4, R0.reuse, R5, R4 ;  /* 0x0000000500047224 */ /* 0x040fe200078e0204 */
[----:B------:R-:W-:Y:S01]  /*2130*/  IABS R5, R17 ;  /* 0x0000001100057213 */ /* 0x000fe20000000000 */
[----:B------:R-:W-:Y:S01]  /*2140*/  @!P4 IMAD.MOV R3, RZ, RZ, -R3 ;  /* 0x000000ffff03c224 */ /* 0x000fe200078e0a03 */
[C---:B------:R-:W-:Y:S01]  /*2150*/  ISETP.GT.U32.AND P4, PT, R0.reuse, R9, PT ;  /* 0x000000090000720c */ /* 0x040fe20003f84070 */
[--C-:B------:R-:W-:Y:S01]  /*2160*/  @!P6 IMAD.IADD R15, R15, 0x1, -R0.reuse ;  /* 0x000000010f0fe824 */ /* 0x100fe200078e0a00 */
[----:B------:R-:W-:Y:S01]  /*2170*/  ISETP.GT.U32.AND P6, PT, R0, R4, PT ;  /* 0x000000040000720c */ /* 0x000fe20003fc4070 */
[--C-:B------:R-:W-:Y:S01]  /*2180*/  @!P5 IMAD.IADD R13, R13, 0x1, -R0.reuse ;  /* 0x000000010d0dd824 */ /* 0x100fe200078e0a00 */
[----:B------:R-:W-:Y:S01]  /*2190*/  ISETP.GE.AND P5, PT, R2, RZ, PT ;  /* 0x000000ff0200720c */ /* 0x000fe20003fa6270 */
[----:B------:R-:W-:Y:S01]  /*21a0*/  IMAD.HI.U32 R11, R8, R5, RZ ;  /* 0x00000005080b7227 */ /* 0x000fe200078e00ff */
[----:B------:R-:W-:Y:S01]  /*21b0*/  LOP3.LUT R2, R7, 0x17c, RZ, 0xfc, !PT ;  /* 0x0000017c07027812 */ /* 0x000fe200078efcff */
[----:B------:R0:W-:Y:S02]  /*21c0*/  STL [R1+0xbc], R12 ;  /* 0x0000bc0c01007387 */ /* 0x0001e40000100800 */
[--C-:B------:R-:W-:Y:S01]  /*21d0*/  @!P2 IMAD.IADD R16, R16, 0x1, -R0.reuse ;  /* 0x000000011010a824 */ /* 0x100fe200078e0a00 */
[----:B------:R-:W-:Y:S01]  /*21e0*/  IABS R6, R2 ;  /* 0x0000000200067213 */ /* 0x000fe20000000000 */
[----:B------:R1:W-:Y:S01]  /*21f0*/  STL [R1+0xc4], R3 ;  /* 0x0000c40301007387 */ /* 0x0003e20000100800 */
[----:B------:R-:W-:Y:S01]  /*2200*/  IMAD.MOV R11, RZ, RZ, -R11 ;  /* 0x000000ffff0b7224 */ /* 0x000fe200078e0a0b */
[----:B------:R-:W-:Y:S01]  /*2210*/  ISETP.GE.AND P2, PT, R10, RZ, PT ;  /* 0x000000ff0a00720c */ /* 0x000fe20003f46270 */
[--C-:B------:R-:W-:Y:S01]  /*2220*/  @!P4 IMAD.IADD R9, R9, 0x1, -R0.reuse ;  /* 0x000000010909c824 */ /* 0x100fe200078e0a00 */
[----:B------:R-:W-:Y:S01]  /*2230*/  ISETP.GT.U32.AND P4, PT, R0, R16, PT ;  /* 0x000000100000720c */ /* 0x000fe20003f84070 */
[----:B------:R-:W-:Y:S01]  /*2240*/  @!P6 IMAD.IADD R4, R4, 0x1, -R0 ;  /* 0x000000010404e824 */ /* 0x000fe200078e0a00 */
[C---:B------:R-:W-:Y:S01]  /*2250*/  LOP3.LUT R10, R7.reuse, 0x178, RZ, 0xfc, !PT ;  /* 0x00000178070a7812 */ /* 0x040fe200078efcff */
[C---:B------:R-:W-:Y:S01]  /*2260*/  IMAD R5, R0.reuse, R11, R5 ;  /* 0x0000000b00057224 */ /* 0x040fe200078e0205 */
[----:B------:R-:W-:Y:S01]  /*2270*/  ISETP.GT.U32.AND P6, PT, R0, R9, PT ;  /* 0x000000090000720c */ /* 0x000fe20003fc4070 */
[----:B0-----:R-:W-:Y:S01]  /*2280*/  IMAD.MOV.U32 R12, RZ, RZ, R15 ;  /* 0x000000ffff0c7224 */ /* 0x001fe200078e000f */
[----:B------:R-:W-:Y:S01]  /*2290*/  IABS R19, R10 ;  /* 0x0000000a00137213 */ /* 0x000fe20000000000 */
[----:B-1----:R-:W-:Y:S01]  /*22a0*/  IMAD.MOV.U32 R3, RZ, RZ, R13 ;  /* 0x000000ffff037224 */ /* 0x002fe200078e000d */
[----:B------:R-:W-:Y:S01]  /*22b0*/  LOP3.LUT R11, R7, 0x174, RZ, 0xfc, !PT ;  /* 0x00000174070b7812 */ /* 0x000fe200078efcff */
[----:B------:R-:W-:-:S04]  /*22c0*/  IMAD.HI.U32 R13, R8, R6, RZ ;  /* 0x00000006080d7227 */ /* 0x000fc800078e00ff */
[----:B------:R-:W-:Y:S02]  /*22d0*/  IMAD.MOV R13, RZ, RZ, -R13 ;  /* 0x000000ffff0d7224 */ /* 0x000fe400078e0a0d */
[----:B------:R-:W-:Y:S01]  /*22e0*/  @!P4 IMAD.IADD R16, R16, 0x1, -R0 ;  /* 0x000000011010c824 */ /* 0x000fe200078e0a00 */
[C---:B------:R-:W-:Y:S01]  /*22f0*/  ISETP.GT.U32.AND P4, PT, R0.reuse, R5, PT ;  /* 0x000000050000720c */ /* 0x040fe20003f84070 */
[C---:B------:R-:W-:Y:S01]  /*2300*/  IMAD R6, R0.reuse, R13, R6 ;  /* 0x0000000d00067224 */ /* 0x040fe200078e0206 */
[----:B------:R-:W-:Y:S01]  /*2310*/  IABS R13, R11 ;  /* 0x0000000b000d7213 */ /* 0x000fe20000000000 */
[----:B------:R-:W-:Y:S02]  /*2320*/  @!P6 IMAD.IADD R9, R9, 0x1, -R0 ;  /* 0x000000010909e824 */ /* 0x000fe400078e0a00 */
[----:B------:R-:W-:Y:S01]  /*2330*/  @!P0 IMAD.MOV R3, RZ, RZ, -R3 ;  /* 0x000000ffff038224 */ /* 0x000fe200078e0a03 */
[----:B------:R-:W-:Y:S01]  /*2340*/  ISETP.GT.U32.AND P6, PT, R0, R6, PT ;  /* 0x000000060000720c */ /* 0x000fe20003fc4070 */
[----:B------:R-:W-:Y:S01]  /*2350*/  IMAD.HI.U32 R20, R8, R19, RZ ;  /* 0x0000001308147227 */ /* 0x000fe200078e00ff */
[----:B------:R-:W-:-:S02]  /*2360*/  ISETP.GT.U32.AND P0, PT, R0, R4, PT ;  /* 0x000000040000720c */ /* 0x000fc40003f04070 */
[----:B------:R0:W-:Y:S01]  /*2370*/  STL [R1+0xc8], R3 ;  /* 0x0000c80301007387 */ /* 0x0001e20000100800 */
[----:B------:R-:W-:Y:S02]  /*2380*/  @!P3 IMAD.MOV R12, RZ, RZ, -R12 ;  /* 0x000000ffff0cb224 */ /* 0x000fe400078e0a0c */
[----:B------:R-:W-:Y:S01]  /*2390*/  @!P4 IMAD.IADD R5, R5, 0x1, -R0 ;  /* 0x000000010505c824 */ /* 0x000fe200078e0a00 */
[----:B------:R-:W-:Y:S01]  /*23a0*/  ISETP.GE.AND P4, PT, R2, RZ, PT ;  /* 0x000000ff0200720c */ /* 0x000fe20003f86270 */
[----:B------:R-:W-:Y:S01]  /*23b0*/  IMAD.MOV R20, RZ, RZ, -R20 ;  /* 0x000000ffff147224 */ /* 0x000fe200078e0a14 */
[----:B------:R-:W-:Y:S01]  /*23c0*/  STL [R1+0xd4], R12 ;  /* 0x0000d40c01007387 */ /* 0x000fe20000100800 */
[----:B------:R-:W-:-:S04]  /*23d0*/  IMAD.HI.U32 R18, R8, R13, RZ ;  /* 0x0000000d08127227 */ /* 0x000fc800078e00ff */
[----:B0-----:R-:W-:Y:S02]  /*23e0*/  IMAD.MOV.U32 R3, RZ, RZ, R16 ;  /* 0x000000ffff037224 */ /* 0x001fe400078e0010 */
[--C-:B------:R-:W-:Y:S01]  /*23f0*/  @!P6 IMAD.IADD R6, R6, 0x1, -R0.reuse ;  /* 0x000000010606e824 */ /* 0x100fe200078e0a00 */
[----:B------:R-:W-:Y:S01]  /*2400*/  ISETP.GT.U32.AND P6, PT, R0, R5, PT ;  /* 0x000000050000720c */ /* 0x000fe20003fc4070 */
[----:B------:R-:W-:Y:S02]  /*2410*/  @!P1 IMAD.MOV R3, RZ, RZ, -R3 ;  /* 0x000000ffff039224 */ /* 0x000fe400078e0a03 */
[----:B------:R-:W-:Y:S01]  /*2420*/  @!P0 IMAD.IADD R4, R4, 0x1, -R0 ;  /* 0x0000000104048824 */ /* 0x000fe200078e0a00 */
[----:B------:R-:W-:Y:S01]  /*2430*/  ISETP.GE.AND P0, PT, R17, RZ, PT ;  /* 0x000000ff1100720c */ /* 0x000fe20003f06270 */
[C---:B------:R-:W-:Y:S01]  /*2440*/  IMAD R2, R0.reuse, R20, R19 ;  /* 0x0000001400027224 */ /* 0x040fe200078e0213 */
[----:B------:R0:W-:Y:S01]  /*2450*/  STL [R1+0xdc], R3 ;  /* 0x0000dc0301007387 */ /* 0x0001e20000100800 */
[----:B------:R-:W-:Y:S01]  /*2460*/  IMAD.MOV R18, RZ, RZ, -R18 ;  /* 0x000000ffff127224 */ /* 0x000fe200078e0a12 */
[C---:B------:R-:W-:Y:S01]  /*2470*/  ISETP.GT.U32.AND P1, PT, R0.reuse, R6, PT ;  /* 0x000000060000720c */ /* 0x040fe20003f24070 */
[----:B------:R-:W-:Y:S01]  /*2480*/  @!P5 IMAD.MOV R9, RZ, RZ, -R9 ;  /* 0x000000ffff09d224 */ /* 0x000fe200078e0a09 */
[C---:B------:R-:W-:Y:S01]  /*2490*/  ISETP.GT.U32.AND P3, PT, R0.reuse, R2, PT ;  /* 0x000000020000720c */ /* 0x040fe20003f64070 */
[----:B------:R-:W-:Y:S01]  /*24a0*/  IMAD R13, R0, R18, R13 ;  /* 0x00000012000d7224 */ /* 0x000fe200078e020d */
[----:B------:R-:W-:Y:S01]  /*24b0*/  IABS R17, R14 ;  /* 0x0000000e00117213 */ /* 0x000fe20000000000 */
[----:B------:R-:W-:Y:S01]  /*24c0*/  @!P6 IMAD.IADD R5, R5, 0x1, -R0 ;  /* 0x000000010505e824 */ /* 0x000fe200078e0a00 */
[----:B------:R1:W-:Y:S01]  /*24d0*/  STL [R1+0xe0], R9 ;  /* 0x0000e00901007387 */ /* 0x0003e20000100800 */
[----:B------:R-:W-:Y:S01]  /*24e0*/  ISETP.GE.AND P5, PT, R10, RZ, PT ;  /* 0x000000ff0a00720c */ /* 0x000fe20003fa6270 */
[----:B0-----:R-:W-:Y:S01]  /*24f0*/  IMAD.MOV.U32 R3, RZ, RZ, R4 ;  /* 0x000000ffff037224 */ /* 0x001fe200078e0004 */
[----:B------:R-:W-:Y:S01]  /*2500*/  ISETP.GT.U32.AND P6, PT, R0, R13, PT ;  /* 0x0000000d0000720c */ /* 0x000fe20003fc4070 */
[----:B------:R-:W-:Y:S01]  /*2510*/  IMAD.HI.U32 R4, R8, R17, RZ ;  /* 0x0000001108047227 */ /* 0x000fe200078e00ff */
[----:B------:R-:W-:-:S03]  /*2520*/  LOP3.LUT R10, R7, 0x168, RZ, 0xfc, !PT ;  /* 0x00000168070a7812 */ /* 0x000fc600078efcff */
[----:B------:R-:W-:Y:S01]  /*2530*/  @!P2 IMAD.MOV R3, RZ, RZ, -R3 ;  /* 0x000000ffff03a224 */ /* 0x000fe200078e0a03 */
[----:B------:R-:W-:Y:S01]  /*2540*/  IABS R15, R10 ;  /* 0x0000000a000f7213 */ /* 0x000fe20000000000 */
[----:B------:R-:W-:Y:S01]  /*2550*/  IMAD.MOV R4, RZ, RZ, -R4 ;  /* 0x000000ffff047224 */ /* 0x000fe200078e0a04 */
[----:B-1----:R-:W-:Y:S01]  /*2560*/  LOP3.LUT R9, R7, 0x16c, RZ, 0xfc, !PT ;  /* 0x0000016c07097812 */ /* 0x002fe200078efcff */
[--C-:B------:R-:W-:Y:S01]  /*2570*/  @!P1 IMAD.IADD R6, R6, 0x1, -R0.reuse ;  /* 0x0000000106069824 */ /* 0x100fe200078e0a00 */
[----:B------:R0:W-:Y:S01]  /*2580*/  STL [R1+0xe8], R3 ;  /* 0x0000e80301007387 */ /* 0x0001e20000100800 */
[--C-:B------:R-:W-:Y:S01]  /*2590*/  @!P3 IMAD.IADD R2, R2, 0x1, -R0.reuse ;  /* 0x000000010202b824 */ /* 0x100fe200078e0a00 */
[----:B------:R-:W-:Y:S01]  /*25a0*/  ISETP.GE.AND P1, PT, R14, RZ, PT ;  /* 0x000000ff0e00720c */ /* 0x000fe20003f26270 */
[C---:B------:R-:W-:Y:S01]  /*25b0*/  IMAD R19, R0.reuse, R4, R17 ;  /* 0x0000000400137224 */ /* 0x040fe200078e0211 */
[----:B------:R-:W-:Y:S01]  /*25c0*/  IABS R14, R9 ;  /* 0x00000009000e7213 */ /* 0x000fe20000000000 */
[----:B------:R-:W-:Y:S01]  /*25d0*/  @!P6 IMAD.IADD R13, R13, 0x1, -R0 ;  /* 0x000000010d0de824 */ /* 0x000fe200078e0a00 */
[----:B------:R-:W-:-:S02]  /*25e0*/  ISETP.GT.U32.AND P6, PT, R0, R2, PT ;  /* 0x000000020000720c */ /* 0x000fc40003fc4070 */
[----:B------:R-:W-:Y:S01]  /*25f0*/  ISETP.GE.AND P3, PT, R9, RZ, PT ;  /* 0x000000ff0900720c */ /* 0x000fe20003f66270 */
[----:B0-----:R-:W-:Y:S01]  /*2600*/  IMAD.MOV.U32 R3, RZ, RZ, R5 ;  /* 0x000000ffff037224 */ /* 0x001fe200078e0005 */
[----:B------:R-:W-:Y:S01]  /*2610*/  LOP3.LUT R9, R7, 0x164, RZ, 0xfc, !PT ;  /* 0x0000016407097812 */ /* 0x000fe200078efcff */
[----:B------:R-:W-:Y:S01]  /*2620*/  IMAD.HI.U32 R5, R8, R14, RZ ;  /* 0x0000000e08057227 */ /* 0x000fe200078e00ff */
[----:B------:R-:W-:Y:S02]  /*2630*/  ISETP.GE.AND P2, PT, R11, RZ, PT ;  /* 0x000000ff0b00720c */ /* 0x000fe40003f46270 */
[----:B------:R-:W-:Y:S01]  /*2640*/  IABS R17, R9 ;  /* 0x0000000900117213 */ /* 0x000fe20000000000 */
[----:B------:R-:W-:Y:S01]  /*2650*/  @!P0 IMAD.MOV R3, RZ, RZ, -R3 ;  /* 0x000000ffff038224 */ /* 0x000fe200078e0a03 */
[----:B------:R-:W-:Y:S01]  /*2660*/  ISETP.GT.U32.AND P0, PT, R0, R13, PT ;  /* 0x0000000d0000720c */ /* 0x000fe20003f04070 */
[----:B------:R-:W-:Y:S01]  /*2670*/  IMAD.MOV R5, RZ, RZ, -R5 ;  /* 0x000000ffff057224 */ /* 0x000fe200078e0a05 */
[C---:B------:R-:W-:Y:S01]  /*2680*/  LOP3.LUT R4, R7.reuse, 0x160, RZ, 0xfc, !PT ;  /* 0x0000016007047812 */ /* 0x040fe200078efcff */
[----:B------:R-:W-:Y:S01]  /*2690*/  @!P6 IMAD.IADD R2, R2, 0x1, -R0 ;  /* 0x000000010202e824 */ /* 0x000fe200078e0a00 */
[----:B------:R0:W-:Y:S01]  /*26a0*/  STL [R1+0xec], R3 ;  /* 0x0000ec0301007387 */ /* 0x0001e20000100800 */
[----:B------:R-:W-:Y:S01]  /*26b0*/  IMAD R14, R0, R5, R14 ;  /* 0x00000005000e7224 */ /* 0x000fe200078e020e */
[----:B------:R-:W-:Y:S01]  /*26c0*/  IABS R16, R4 ;  /* 0x0000000400107213 */ /* 0x000fe20000000000 */
[----:B------:R-:W-:Y:S01]  /*26d0*/  IMAD.HI.U32 R5, R8, R15, RZ ;  /* 0x0000000f08057227 */ /* 0x000fe200078e00ff */
[----:B------:R-:W-:-:S02]  /*26e0*/  LOP3.LUT R11, R7, 0x15c, RZ, 0xfc, !PT ;  /* 0x0000015c070b7812 */ /* 0x000fc400078efcff */
[----:B------:R-:W-:Y:S02]  /*26f0*/  ISETP.GT.U32.AND P6, PT, R0, R14, PT ;  /* 0x0000000e0000720c */ /* 0x000fe40003fc4070 */
[----:B------:R-:W-:Y:S01]  /*2700*/  IABS R18, R11 ;  /* 0x0000000b00127213 */ /* 0x000fe20000000000 */
[----:B------:R-:W-:Y:S01]  /*2710*/  @!P0 IMAD.IADD R13, R13, 0x1, -R0 ;  /* 0x000000010d0d8824 */ /* 0x000fe200078e0a00 */
[----:B------:R-:W-:Y:S01]  /*2720*/  ISETP.GE.AND P0, PT, R10, RZ, PT ;  /* 0x000000ff0a00720c */ /* 0x000fe20003f06270 */
[----:B0-----:R-:W-:Y:S02]  /*2730*/  IMAD.MOV.U32 R3, RZ, RZ, R6 ;  /* 0x000000ffff037224 */ /* 0x001fe400078e0006 */
[----:B------:R-:W-:-:S04]  /*2740*/  IMAD.HI.U32 R6, R8, R17, RZ ;  /* 0x0000001108067227 */ /* 0x000fc800078e00ff */
[----:B------:R-:W-:Y:S01]  /*2750*/  @!P4 IMAD.MOV R3, RZ, RZ, -R3 ;  /* 0x000000ffff03c224 */ /* 0x000fe200078e0a03 */
[C---:B------:R-:W-:Y:S01]  /*2760*/  ISETP.GT.U32.AND P4, PT, R0.reuse, R19, PT ;  /* 0x000000130000720c */ /* 0x040fe20003f84070 */
[----:B------:R-:W-:Y:S02]  /*2770*/  IMAD.MOV R10, RZ, RZ, -R5 ;  /* 0x000000ffff0a7224 */ /* 0x000fe400078e0a05 */
[----:B------:R-:W-:Y:S01]  /*2780*/  IMAD.MOV R6, RZ, RZ, -R6 ;  /* 0x000000ffff067224 */ /* 0x000fe200078e0a06 */
[----:B------:R0:W-:Y:S01]  /*2790*/  STL [R1+0xf4], R3 ;  /* 0x0000f40301007387 */ /* 0x0001e20000100800 */
[----:B------:R-:W-:Y:S02]  /*27a0*/  IMAD R15, R0, R10, R15 ;  /* 0x0000000a000f7224 */ /* 0x000fe400078e020f */
[----:B------:R-:W-:Y:S02]  /*27b0*/  @!P6 IMAD.IADD R14, R14, 0x1, -R0 ;  /* 0x000000010e0ee824 */ /* 0x000fe400078e0a00 */
[----:B------:R-:W-:Y:S01]  /*27c0*/  IMAD R17, R0, R6, R17 ;  /* 0x0000000600117224 */ /* 0x000fe200078e0211 */
[----:B------:R-:W-:Y:S01]  /*27d0*/  LOP3.LUT R6, R7, 0x158, RZ, 0xfc, !PT ;  /* 0x0000015807067812 */ /* 0x000fe200078efcff */
[----:B------:R-:W-:Y:S01]  /*27e0*/  IMAD.HI.U32 R5, R8, R16, RZ ;  /* 0x0000001008057227 */ /* 0x000fe200078e00ff */
[----:B------:R-:W-:-:S03]  /*27f0*/  ISETP.GT.U32.AND P6, PT, R0, R14, PT ;  /* 0x0000000e0000720c */ /* 0x000fc60003fc4070 */
[----:B------:R-:W-:Y:S01]  /*2800*/  @!P4 IMAD.IADD R19, R19, 0x1, -R0 ;  /* 0x000000011313c824 */ /* 0x000fe200078e0a00 */
[----:B------:R-:W-:Y:S01]  /*2810*/  ISETP.GE.AND P4, PT, R9, RZ, PT ;  /* 0x000000ff0900720c */ /* 0x000fe20003f86270 */
[----:B0-----:R-:W-:Y:S01]  /*2820*/  IMAD.MOV.U32 R3, RZ, RZ, R2 ;  /* 0x000000ffff037224 */ /* 0x001fe200078e0002 */
[----:B------:R-:W-:Y:S01]  /*2830*/  IABS R9, R6 ;  /* 0x0000000600097213 */ /* 0x000fe20000000000 */
[----:B------:R-:W-:Y:S01]  /*2840*/  IMAD.MOV R5, RZ, RZ, -R5 ;  /* 0x000000ffff057224 */ /* 0x000fe200078e0a05 */
[----:B------:R-:W-:Y:S01]  /*2850*/  LOP3.LUT R2, R7, 0x154, RZ, 0xfc, !PT ;  /* 0x0000015407027812 */ /* 0x000fe200078efcff */
[----:B------:R-:W-:Y:S01]  /*2860*/  @!P5 IMAD.MOV R3, RZ, RZ, -R3 ;  /* 0x000000ffff03d224 */ /* 0x000fe200078e0a03 */
[C---:B------:R-:W-:Y:S01]  /*2870*/  ISETP.GT.U32.AND P5, PT, R0.reuse, R19, PT ;  /* 0x000000130000720c */ /* 0x040fe20003fa4070 */
[----:B------:R-:W-:Y:S01]  /*2880*/  IMAD R16, R0, R5, R16 ;  /* 0x0000000500107224 */ /* 0x000fe200078e0210 */
[----:B------:R-:W-:Y:S01]  /*2890*/  IABS R10, R2 ;  /* 0x00000002000a7213 */ /* 0x000fe20000000000 */
[----:B------:R-:W-:Y:S01]  /*28a0*/  @!P6 IMAD.IADD R14, R14, 0x1, -R0 ;  /* 0x000000010e0ee824 */ /* 0x000fe200078e0a00 */
[----:B------:R0:W-:Y:S01]  /*28b0*/  STL [R1+0xf8], R3 ;  /* 0x0000f80301007387 */ /* 0x0001e20000100800 */
[----:B------:R-:W-:Y:S01]  /*28c0*/  IMAD.HI.U32 R20, R8, R18, RZ ;  /* 0x0000001208147227 */ /* 0x000fe200078e00ff */
[----:B------:R-:W-:-:S03]  /*28d0*/  ISETP.GT.U32.AND P6, PT, R0, R16, PT ;  /* 0x000000100000720c */ /* 0x000fc60003fc4070 */
[----:B------:R-:W-:-:S04]  /*28e0*/  IMAD.MOV R20, RZ, RZ, -R20 ;  /* 0x000000ffff147224 */ /* 0x000fc800078e0a14 */
[--C-:B------:R-:W-:Y:S01]  /*28f0*/  @!P5 IMAD.IADD R19, R19, 0x1, -R0.reuse ;  /* 0x000000011313d824 */ /* 0x100fe200078e0a00 */
[C---:B------:R-:W-:Y:S01]  /*2900*/  ISETP.GT.U32.AND P5, PT, R0.reuse, R17, PT ;  /* 0x000000110000720c */ /* 0x040fe20003fa4070 */
[----:B0-----:R-:W-:Y:S01]  /*2910*/  IMAD.MOV.U32 R3, RZ, RZ, R13 ;  /* 0x000000ffff037224 */ /* 0x001fe200078e000d */
[----:B------:R-:W-:Y:S01]  /*2920*/  LOP3.LUT R13, R7, 0x150, RZ, 0xfc, !PT ;  /* 0x00000150070d7812 */ /* 0x000fe200078efcff */
[----:B------:R-:W-:Y:S02]  /*2930*/  IMAD.MOV.U32 R12, RZ, RZ, R19 ;  /* 0x000000ffff0c7224 */ /* 0x000fe400078e0013 */
[----:B------:R-:W-:Y:S01]  /*2940*/  @!P2 IMAD.MOV R3, RZ, RZ, -R3 ;  /* 0x000000ffff03a224 */ /* 0x000fe200078e0a03 */
[----:B------:R-:W-:Y:S01]  /*2950*/  ISETP.GT.U32.AND P2, PT, R0, R15, PT ;  /* 0x0000000f0000720c */ /* 0x000fe20003f44070 */
[----:B------:R-:W-:Y:S01]  /*2960*/  @!P6 IMAD.IADD R16, R16, 0x1, -R0 ;  /* 0x000000011010e824 */ /* 0x000fe200078e0a00 */
[----:B------:R-:W-:Y:S01]  /*2970*/  IABS R5, R13 ;  /* 0x0000000d00057213 */ /* 0x000fe20000000000 */
[----:B------:R-:W-:Y:S01]  /*2980*/  @!P1 IMAD.MOV R12, RZ, RZ, -R12 ;  /* 0x000000ffff0c9224 */ /* 0x000fe200078e0a0c */
[----:B------:R0:W-:Y:S01]  /*2990*/  STL [R1+0x108], R3 ;  /* 0x0001080301007387 */ /* 0x0001e20000100800 */
[----:B------:R-:W-:Y:S01]  /*29a0*/  IMAD.HI.U32 R19, R8, R10, RZ ;  /* 0x0000000a08137227 */ /* 0x000fe200078e00ff */
[----:B------:R-:W-:-:S02]  /*29b0*/  ISETP.GT.U32.AND P1, PT, R0, R16, PT ;  /* 0x000000100000720c */ /* 0x000fc40003f24070 */
[----:B------:R-:W-:Y:S01]  /*29c0*/  STL [R1+0x110], R12 ;  /* 0x0001100c01007387 */ /* 0x000fe20000100800 */
[--C-:B------:R-:W-:Y:S02]  /*29d0*/  @!P5 IMAD.IADD R17, R17, 0x1, -R0.reuse ;  /* 0x000000011111d824 */ /* 0x100fe400078e0a00 */
[----:B------:R-:W-:Y:S02]  /*29e0*/  IMAD.MOV R19, RZ, RZ, -R19 ;  /* 0x000000ffff137224 */ /* 0x000fe400078e0a13 */
[----:B------:R-:W-:Y:S01]  /*29f0*/  @!P2 IMAD.IADD R15, R15, 0x1, -R0 ;  /* 0x000000010f0fa824 */ /* 0x000fe200078e0a00 */
[----:B------:R-:W-:Y:S01]  /*2a00*/  ISETP.GE.AND P2, PT, R4, RZ, PT ;  /* 0x000000ff0400720c */ /* 0x000fe20003f46270 */
[----:B0-----:R-:W-:Y:S01]  /*2a10*/  IMAD.MOV.U32 R3, RZ, RZ, R14 ;  /* 0x000000ffff037224 */ /* 0x001fe200078e000e */
[----:B------:R-:W-:Y:S01]  /*2a20*/  ISETP.GT.U32.AND P6, PT, R0, R17, PT ;  /* 0x000000110000720c */ /* 0x000fe20003fc4070 */
[----:B------:R-:W-:Y:S01]  /*2a30*/  IMAD.HI.U32 R4, R8, R9, RZ ;  /* 0x0000000908047227 */ /* 0x000fe200078e00ff */
[----:B------:R-:W-:-:S03]  /*2a40*/  ISETP.GT.U32.AND P5, PT, R0, R15, PT ;  /* 0x0000000f0000720c */ /* 0x000fc60003fa4070 */
[----:B------:R-:W-:Y:S01]  /*2a50*/  @!P3 IMAD.MOV R3, RZ, RZ, -R3 ;  /* 0x000000ffff03b224 */ /* 0x000fe200078e0a03 */
[----:B------:R-:W-:Y:S01]  /*2a60*/  ISETP.GE.AND P3, PT, R11, RZ, PT ;  /* 0x000000ff0b00720c */ /* 0x000fe20003f66270 */
[----:B------:R-:W-:Y:S01]  /*2a70*/  IMAD R11, R0, R20, R18 ;  /* 0x00000014000b7224 */ /* 0x000fe200078e0212 */
[----:B------:R-:W-:Y:S01]  /*2a80*/  LOP3.LUT R20, R7, 0x134, RZ, 0xfc, !PT ;  /* 0x0000013407147812 */ /* 0x000fe200078efcff */
[----:B------:R-:W-:Y:S01]  /*2a90*/  IMAD.MOV R4, RZ, RZ, -R4 ;  /* 0x000000ffff047224 */ /* 0x000fe200078e0a04 */
[----:B------:R0:W-:Y:S01]  /*2aa0*/  STL [R1+0x11c], R3 ;  /* 0x00011c0301007387 */ /* 0x0001e20000100800 */
[----:B------:R-:W-:-:S04]  /*2ab0*/  IMAD.HI.U32 R18, R8, R5, RZ ;  /* 0x0000000508127227 */ /* 0x000fc800078e00ff */
[--C-:B------:R-:W-:Y:S01]  /*2ac0*/  @!P5 IMAD.IADD R15, R15, 0x1, -R0.reuse ;  /* 0x000000010f0fd824 */ /* 0x100fe200078e0a00 */
[C---:B------:R-:W-:Y:S01]  /*2ad0*/  ISETP.GT.U32.AND P5, PT, R0.reuse, R11, PT ;  /* 0x0000000b0000720c */ /* 0x040fe20003fa4070 */
[C---:B------:R-:W-:Y:S01]  /*2ae0*/  IMAD R9, R0.reuse, R4, R9 ;  /* 0x0000000400097224 */ /* 0x040fe200078e0209 */
[----:B------:R-:W-:Y:S01]  /*2af0*/  LOP3.LUT R4, R7, 0x14c, RZ, 0xfc, !PT ;  /* 0x0000014c07047812 */ /* 0x000fe200078efcff */
[----:B------:R-:W-:Y:S02]  /*2b00*/  @!P6 IMAD.IADD R17, R17, 0x1, -R0 ;  /* 0x000000011111e824 */ /* 0x000fe400078e0a00 */
[----:B------:R-:W-:Y:S01]  /*2b10*/  IMAD.MOV R18, RZ, RZ, -R18 ;  /* 0x000000ffff127224 */ /* 0x000fe200078e0a12 */
[C---:B------:R-:W-:Y:S01]  /*2b20*/  ISETP.GT.U32.AND P6, PT, R0.reuse, R9, PT ;  /* 0x000000090000720c */ /* 0x040fe20003fc4070 */
[----:B0-----:R-:W-:Y:S01]  /*2b30*/  IMAD.MOV.U32 R3, RZ, RZ, R15 ;  /* 0x000000ffff037224 */ /* 0x001fe200078e000f */
[----:B------:R-:W-:Y:S01]  /*2b40*/  IABS R14, R4 ;  /* 0x00000004000e7213 */ /* 0x000fe20000000000 */
[----:B------:R-:W-:-:S02]  /*2b50*/  IMAD R5, R0, R18, R5 ;  /* 0x0000001200057224 */ /* 0x000fc400078e0205 */
[----:B------:R-:W-:Y:S02]  /*2b60*/  @!P0 IMAD.MOV R3, RZ, RZ, -R3 ;  /* 0x000000ffff038224 */ /* 0x000fe400078e0a03 */
[--C-:B------:R-:W-:Y:S02]  /*2b70*/  @!P5 IMAD.IADD R11, R11, 0x1, -R0.reuse ;  /* 0x000000010b0bd824 */ /* 0x100fe400078e0a00 */
[----:B------:R-:W-:Y:S01]  /*2b80*/  IMAD.MOV.U32 R12, RZ, RZ, R17 ;  /* 0x000000ffff0c7224 */ /* 0x000fe200078e0011 */
[----:B------:R0:W-:Y:S01]  /*2b90*/  STL [R1+0x138], R3 ;  /* 0x0001380301007387 */ /* 0x0001e20000100800 */
[----:B------:R-:W-:Y:S01]  /*2ba0*/  @!P1 IMAD.IADD R16, R16, 0x1, -R0 ;  /* 0x0000000110109824 */ /* 0x000fe200078e0a00 */
[C---:B------:R-:W-:Y:S01]  /*2bb0*/  ISETP.GT.U32.AND P0, PT, R0.reuse, R11, PT ;  /* 0x0000000b0000720c */ /* 0x040fe20003f04070 */
[----:B------:R-:W-:Y:S01]  /*2bc0*/  @!P4 IMAD.MOV R12, RZ, RZ, -R12 ;  /* 0x000000ffff0cc224 */ /* 0x000fe200078e0a0c */
[----:B------:R-:W-:Y:S01]  /*2bd0*/  ISETP.GT.U32.AND P4, PT, R0, R5, PT ;  /* 0x000000050000720c */ /* 0x000fe20003f84070 */
[----:B------:R-:W-:Y:S01]  /*2be0*/  @!P6 IMAD.IADD R9, R9, 0x1, -R0 ;  /* 0x000000010909e824 */ /* 0x000fe200078e0a00 */
[----:B------:R-:W-:Y:S01]  /*2bf0*/  ISETP.GE.AND P1, PT, R6, RZ, PT ;  /* 0x000000ff0600720c */ /* 0x000fe20003f26270 */
[----:B------:R-:W-:Y:S01]  /*2c00*/  IMAD R6, R0, R19, R10 ;  /* 0x0000001300067224 */ /* 0x000fe200078e020a */
[----:B------:R-:W-:Y:S01]  /*2c10*/  LOP3.LUT R10, R7, 0x148, RZ, 0xfc, !PT ;  /* 0x00000148070a7812 */ /* 0x000fe200078efcff */
[----:B------:R-:W-:Y:S01]  /*2c20*/  IMAD.HI.U32 R18, R8, R14, RZ ;  /* 0x0000000e08127227 */ /* 0x000fe200078e00ff */
[C---:B------:R-:W-:Y:S01]  /*2c30*/  ISETP.GT.U32.AND P6, PT, R0.reuse, R9, PT ;  /* 0x000000090000720c */ /* 0x040fe20003fc4070 */
[----:B------:R-:W-:Y:S01]  /*2c40*/  STL [R1+0x13c], R12 ;  /* 0x00013c0c01007387 */ /* 0x000fe20000100800 */
[----:B------:R-:W-:Y:S01]  /*2c50*/  IABS R15, R10 ;  /* 0x0000000a000f7213 */ /* 0x000fe20000000000 */
[----:B0-----:R-:W-:Y:S01]  /*2c60*/  IMAD.MOV.U32 R3, RZ, RZ, R16 ;  /* 0x000000ffff037224 */ /* 0x001fe200078e0010 */
[----:B------:R-:W-:Y:S01]  /*2c70*/  ISETP.GT.U32.AND P5, PT, R0, R6, PT ;  /* 0x000000060000720c */ /* 0x000fe20003fa4070 */
[----:B------:R-:W-:Y:S01]  /*2c80*/  @!P0 IMAD.IADD R11, R11, 0x1, -R0 ;  /* 0x000000010b0b8824 */ /* 0x000fe200078e0a00 */
[----:B------:R-:W-:Y:S01]  /*2c90*/  ISETP.GE.AND P0, PT, R13, RZ, PT ;  /* 0x000000ff0d00720c */ /* 0x000fe20003f06270 */
[----:B------:R-:W-:Y:S01]  /*2ca0*/  @!P2 IMAD.MOV R3, RZ, RZ, -R3 ;  /* 0x000000ffff03a224 */ /* 0x000fe200078e0a03 */
[----:B------:R-:W-:Y:S01]  /*2cb0*/  ISETP.GE.AND P2, PT, R2, RZ, PT ;  /* 0x000000ff0200720c */ /* 0x000fe20003f46270 */
[----:B------:R-:W-:Y:S01]  /*2cc0*/  IMAD.MOV R17, RZ, RZ, -R18 ;  /* 0x000000ffff117224 */ /* 0x000fe200078e0a12 */
[----:B------:R-:W-:Y:S01]  /*2cd0*/  LOP3.LUT R16, R7, 0x130, RZ, 0xfc, !PT ;  /* 0x0000013007107812 */ /* 0x000fe200078efcff */
[----:B------:R-:W-:Y:S01]  /*2ce0*/  @!P4 IMAD.IADD R5, R5, 0x1, -R0 ;  /* 0x000000010505c824 */ /* 0x000fe200078e0a00 */
[----:B------:R0:W-:Y:S01]  /*2cf0*/  STL [R1+0x140], R3 ;  /* 0x0001400301007387 */ /* 0x0001e20000100800 */
[----:B------:R-:W-:Y:S01]  /*2d00*/  IMAD R2, R0, R17, R14 ;  /* 0x0000001100027224 */ /* 0x000fe200078e020e */
[----:B------:R-:W-:Y:S01]  /*2d10*/  ISETP.GE.AND P4, PT, R4, RZ, PT ;  /* 0x000000ff0400720c */ /* 0x000fe20003f86270 */
[----:B------:R-:W-:Y:S01]  /*2d20*/  IMAD.HI.U32 R13, R8, R15, RZ ;  /* 0x0000000f080d7227 */ /* 0x000fe200078e00ff */
[----:B------:R-:W-:-:S02]  /*2d30*/  LOP3.LUT R14, R7, 0x144, RZ, 0xfc, !PT ;  /* 0x00000144070e7812 */ /* 0x000fc400078efcff */
[----:B------:R-:W-:Y:S01]  /*2d40*/  IABS R18, R16 ;  /* 0x0000001000127213 */ /* 0x000fe20000000000 */
[--C-:B------:R-:W-:Y:S01]  /*2d50*/  @!P6 IMAD.IADD R9, R9, 0x1, -R0.reuse ;  /* 0x000000010909e824 */ /* 0x100fe200078e0a00 */
[C---:B------:R-:W-:Y:S01]  /*2d60*/  ISETP.GT.U32.AND P6, PT, R0.reuse, R2, PT ;  /* 0x000000020000720c */ /* 0x040fe20003fc4070 */
[----:B------:R-:W-:Y:S01]  /*2d70*/  IMAD.MOV R13, RZ, RZ, -R13 ;  /* 0x000000ffff0d7224 */ /* 0x000fe200078e0a0d */
[----:B------:R-:W-:Y:S01]  /*2d80*/  IABS R19, R14 ;  /* 0x0000000e00137213 */ /* 0x000fe20000000000 */
[----:B0-----:R-:W-:Y:S01]  /*2d90*/  IMAD.MOV.U32 R3, RZ, RZ, R11 ;  /* 0x000000ffff037224 */ /* 0x001fe200078e000b */
[C---:B------:R-:W-:Y:S01]  /*2da0*/  LOP3.LUT R11, R7.reuse, 0x13c, RZ, 0xfc, !PT ;  /* 0x0000013c070b7812 */ /* 0x040fe200078efcff */
[C---:B------:R-:W-:Y:S01]  /*2db0*/  IMAD R4, R0.reuse, R13, R15 ;  /* 0x0000000d00047224 */ /* 0x040fe200078e020f */
[----:B------:R-:W-:Y:S01]  /*2dc0*/  LOP3.LUT R13, R7, 0x140, RZ, 0xfc, !PT ;  /* 0x00000140070d7812 */ /* 0x000fe200078efcff */
[----:B------:R-:W-:Y:S01]  /*2dd0*/  @!P3 IMAD.MOV R3, RZ, RZ, -R3 ;  /* 0x000000ffff03b224 */ /* 0x000fe200078e0a03 */
[----:B------:R-:W-:Y:S01]  /*2de0*/  ISETP.GT.U32.AND P3, PT, R0, R5, PT ;  /* 0x000000050000720c */ /* 0x000fe20003f64070 */
[----:B------:R-:W-:-:S03]  /*2df0*/  @!P5 IMAD.IADD R6, R6, 0x1, -R0 ;  /* 0x000000010606d824 */ /* 0x000fc600078e0a00 */
[----:B------:R0:W-:Y:S01]  /*2e00*/  STL [R1+0x148], R3 ;  /* 0x0001480301007387 */ /* 0x0001e20000100800 */
[----:B------:R-:W-:Y:S01]  /*2e10*/  @!P6 IMAD.IADD R2, R2, 0x1, -R0 ;  /* 0x000000010202e824 */ /* 0x000fe200078e0a00 */
[----:B------:R-:W-:-:S04]  /*2e20*/  ISETP.GT.U32.AND P5, PT, R0, R6, PT ;  /* 0x000000060000720c */ /* 0x000fc80003fa4070 */
[----:B------:R-:W-:-:S03]  /*2e30*/  ISETP.GT.U32.AND P6, PT, R0, R2, PT ;  /* 0x000000020000720c */ /* 0x000fc60003fc4070 */
[----:B------:R-:W-:Y:S01]  /*2e40*/  @!P3 IMAD.IADD R5, R5, 0x1, -R0 ;  /* 0x000000010505b824 */ /* 0x000fe200078e0a00 */
[----:B------:R-:W-:Y:S01]  /*2e50*/  ISETP.GT.U32.AND P3, PT, R0, R4, PT ;  /* 0x000000040000720c */ /* 0x000fe20003f64070 */
[----:B0-----:R-:W-:Y:S02]  /*2e60*/  IMAD.MOV.U32 R3, RZ, RZ, R9 ;  /* 0x000000ffff037224 */ /* 0x001fe400078e0009 */
[----:B------:R-:W-:-:S04]  /*2e70*/  IMAD.HI.U32 R9, R8, R19, RZ ;  /* 0x0000001308097227 */ /* 0x000fc800078e00ff */
[----:B------:R-:W-:Y:S01]  /*2e80*/  @!P1 IMAD.MOV R3, RZ, RZ, -R3 ;  /* 0x000000ffff039224 */ /* 0x000fe200078e0a03 */
[----:B------:R-:W-:Y:S01]  /*2e90*/  ISETP.GE.AND P1, PT, R14, RZ, PT ;  /* 0x000000ff0e00720c */ /* 0x000fe20003f26270 */
[--C-:B------:R-:W-:Y:S01]  /*2ea0*/  @!P5 IMAD.IADD R6, R6, 0x1, -R0.reuse ;  /* 0x000000010606d824 */ /* 0x100fe200078e0a00 */
[----:B------:R-:W-:Y:S01]  /*2eb0*/  ISETP.GE.AND P5, PT, R10, RZ, PT ;  /* 0x000000ff0a00720c */ /* 0x000fe20003fa6270 */
[--C-:B------:R-:W-:Y:S01]  /*2ec0*/  @!P6 IMAD.IADD R2, R2, 0x1, -R0.reuse ;  /* 0x000000010202e824 */ /* 0x100fe200078e0a00 */
[----:B------:R0:W-:Y:S01]  /*2ed0*/  STL [R1+0x14c], R3 ;  /* 0x00014c0301007387 */ /* 0x0001e20000100800 */
[----:B------:R-:W-:Y:S01]  /*2ee0*/  @!P3 IMAD.IADD R4, R4, 0x1, -R0 ;  /* 0x000000010404b824 */ /* 0x000fe200078e0a00 */
[----:B------:R-:W-:Y:S01]  /*2ef0*/  LOP3.LUT R10, R7, 0x138, RZ, 0xfc, !PT ;  /* 0x00000138070a7812 */ /* 0x000fe200078efcff */
[----:B------:R-:W-:Y:S01]  /*2f00*/  @!P2 IMAD.MOV R6, RZ, RZ, -R6 ;  /* 0x000000ffff06a224 */ /* 0x000fe200078e0a06 */
[----:B------:R-:W-:Y:S01]  /*2f10*/  ISETP.GE.AND P2, PT, R13, RZ, PT ;  /* 0x000000ff0d00720c */ /* 0x000fe20003f46270 */
[----:B------:R-:W-:Y:S01]  /*2f20*/  IMAD.MOV R9, RZ, RZ, -R9 ;  /* 0x000000ffff097224 */ /* 0x000fe200078e0a09 */
[----:B------:R-:W-:-:S02]  /*2f30*/  ISETP.GT.U32.AND P3, PT, R0, R4, PT ;  /* 0x000000040000720c */ /* 0x000fc40003f64070 */
[----:B------:R-:W-:Y:S01]  /*2f40*/  IABS R13, R13 ;  /* 0x0000000d000d7213 */ /* 0x000fe20000000000 */
[----:B------:R1:W-:Y:S01]  /*2f50*/  STL [R1+0x150], R6 ;  /* 0x0001500601007387 */ /* 0x0003e20000100800 */
[----:B0-----:R-:W-:Y:S01]  /*2f60*/  IMAD.MOV.U32 R3, RZ, RZ, R5 ;  /* 0x000000ffff037224 */ /* 0x001fe200078e0005 */
[----:B------:R-:W-:Y:S01]  /*2f70*/  ISETP.GE.AND P6, PT, R10, RZ, PT ;  /* 0x000000ff0a00720c */ /* 0x000fe20003fc6270 */
[----:B------:R-:W-:Y:S01]  /*2f80*/  IMAD R19, R0, R9, R19 ;  /* 0x0000000900137224 */ /* 0x000fe200078e0213 */
[----:B------:R-:W-:Y:S01]  /*2f90*/  IABS R10, R10 ;  /* 0x0000000a000a7213 */ /* 0x000fe20000000000 */
[----:B------:R-:W-:Y:S01]  /*2fa0*/  @!P0 IMAD.MOV R3, RZ, RZ, -R3 ;  /* 0x000000ffff038224 */ /* 0x000fe200078e0a03 */
[----:B------:R-:W-:Y:S02]  /*2fb0*/  ISETP.GE.AND P0, PT, R11, RZ, PT ;  /* 0x000000ff0b00720c */ /* 0x000fe40003f06270 */
[----:B------:R-:W-:Y:S02]  /*2fc0*/  IABS R11, R11 ;  /* 0x0000000b000b7213 */ /* 0x000fe40000000000 */
[----:B------:R0:W-:Y:S01]  /*2fd0*/  STL [R1+0x154], R3 ;  /* 0x0001540301007387 */ /* 0x0001e20000100800 */
[----:B-1----:R-:W-:Y:S01]  /*2fe0*/  IMAD.HI.U32 R6, R8, R13, RZ ;  /* 0x0000000d08067227 */ /* 0x002fe200078e00ff */
[----:B------:R-:W-:-:S03]  /*2ff0*/  LOP3.LUT R9, R7, 0x128, RZ, 0xfc, !PT ;  /* 0x0000012807097812 */ /* 0x000fc600078efcff */
[----:B------:R-:W-:Y:S01]  /*3000*/  IMAD.HI.U32 R5, R8, R11, RZ ;  /* 0x0000000b08057227 */ /* 0x000fe200078e00ff */
[----:B------:R-:W-:-:S03]  /*3010*/  IABS R17, R9 ;  /* 0x0000000900117213 */ /* 0x000fc60000000000 */
[----:B------:R-:W-:Y:S02]  /*3020*/  IMAD.MOV R6, RZ, RZ, -R6 ;  /* 0x000000ffff067224 */ /* 0x000fe400078e0a06 */
[----:B0-----:R-:W-:Y:S02]  /*3030*/  IMAD.MOV.U32 R3, RZ, RZ, R2 ;  /* 0x000000ffff037224 */ /* 0x001fe400078e0002 */
[----:B------:R-:W-:Y:S02]  /*3040*/  IMAD.MOV R5, RZ, RZ, -R5 ;  /* 0x000000ffff057224 */ /* 0x000fe400078e0a05 */
[----:B------:R-:W-:Y:S01]  /*3050*/  @!P4 IMAD.MOV R3, RZ, RZ, -R3 ;  /* 0x000000ffff03c224 */ /* 0x000fe200078e0a03 */
[----:B------:R-:W-:Y:S01]  /*3060*/  ISETP.GT.U32.AND P4, PT, R0, R19, PT ;  /* 0x000000130000720c */ /* 0x000fe20003f84070 */
[----:B------:R-:W-:Y:S02]  /*3070*/  @!P3 IMAD.IADD R4, R4, 0x1, -R0 ;  /* 0x000000010404b824 */ /* 0x000fe400078e0a00 */
[C---:B------:R-:W-:Y:S01]  /*3080*/  IMAD R13, R0.reuse, R6, R13 ;  /* 0x00000006000d7224 */ /* 0x040fe200078e020d */
[----:B------:R0:W-:Y:S01]  /*3090*/  STL [R1+0x15c], R3 ;  /* 0x00015c0301007387 */ /* 0x0001e20000100800 */
[----:B------:R-:W-:-:S02]  /*30a0*/  IMAD R11, R0, R5, R11 ;  /* 0x00000005000b7224 */ /* 0x000fc400078e020b */
[----:B------:R-:W-:Y:S01]  /*30b0*/  IMAD.HI.U32 R2, R8, R10, RZ ;  /* 0x0000000a08027227 */ /* 0x000fe200078e00ff */
[----:B------:R-:W-:-:S03]  /*30c0*/  ISETP.GT.U32.AND P3, PT, R0, R13, PT ;  /* 0x0000000d0000720c */ /* 0x000fc60003f64070 */
[----:B------:R-:W-:Y:S02]  /*30d0*/  IMAD.MOV R2, RZ, RZ, -R2 ;  /* 0x000000ffff027224 */ /* 0x000fe400078e0a02 */
[----:B------:R-:W-:Y:S02]  /*30e0*/  @!P4 IMAD.IADD R19, R19, 0x1, -R0 ;  /* 0x000000011313c824 */ /* 0x000fe400078e0a00 */
[----:B0-----:R-:W-:Y:S01]  /*30f0*/  IMAD.MOV.U32 R3, RZ, RZ, R4 ;  /* 0x000000ffff037224 */ /* 0x001fe200078e0004 */
[----:B------:R-:W-:Y:S01]  /*3100*/  LOP3.LUT R4, R7, 0x12c, RZ, 0xfc, !PT ;  /* 0x0000012c07047812 */ /* 0x000fe200078efcff */
[C---:B------:R-:W-:Y:S01]  /*3110*/  IMAD R10, R0.reuse, R2, R10 ;  /* 0x00000002000a7224 */ /* 0x040fe200078e020a */
[C---:B------:R-:W-:Y:S01]  /*3120*/  ISETP.GT.U32.AND P4, PT, R0.reuse, R19, PT ;  /* 0x000000130000720c */ /* 0x040fe20003f84070 */
[----:B------:R-:W-:Y:S01]  /*3130*/  @!P5 IMAD.MOV R3, RZ, RZ, -R3 ;  /* 0x000000ffff03d224 */ /* 0x000fe200078e0a03 */
[----:B------:R-:W-:Y:S01]  /*3140*/  ISETP.GT.U32.AND P5, PT, R0, R11, PT ;  /* 0x0000000b0000720c */ /* 0x000fe20003fa4070 */
[----:B------:R-:W-:Y:S01]  /*3150*/  @!P3 IMAD.IADD R13, R13, 0x1, -R0 ;  /* 0x000000010d0db824 */ /* 0x000fe200078e0a00 */
[----:B------:R-:W-:Y:S01]  /*3160*/  IABS R2, R20 ;  /* 0x0000001400027213 */ /* 0x000fe20000000000 */
[----:B------:R-:W-:Y:S01]  /*3170*/  IMAD.HI.U32 R5, R8, R18, RZ ;  /* 0x0000001208057227 */ /* 0x000fe200078e00ff */
[----:B------:R0:W-:Y:S01]  /*3180*/  STL [R1+0x160], R3 ;  /* 0x0001600301007387 */ /* 0x0001e20000100800 */
[----:B------:R-:W-:-:S02]  /*3190*/  IABS R6, R4 ;  /* 0x0000000400067213 */ /* 0x000fc40000000000 */
[----:B------:R-:W-:Y:S01]  /*31a0*/  ISETP.GT.U32.AND P3, PT, R0, R13, PT ;  /* 0x0000000d0000720c */ /* 0x000fe20003f64070 */
[----:B------:R-:W-:-:S04]  /*31b0*/  IMAD.HI.U32 R14, R8, R2, RZ ;  /* 0x00000002080e7227 */ /* 0x000fc800078e00ff */
[----:B------:R-:W-:Y:S02]  /*31c0*/  IMAD.MOV R14, RZ, RZ, -R14 ;  /* 0x000000ffff0e7224 */ /* 0x000fe400078e0a0e */
[--C-:B------:R-:W-:Y:S02]  /*31d0*/  @!P5 IMAD.IADD R11, R11, 0x1, -R0.reuse ;  /* 0x000000010b0bd824 */ /* 0x100fe400078e0a00 */
[----:B------:R-:W-:Y:S02]  /*31e0*/  IMAD.MOV R5, RZ, RZ, -R5 ;  /* 0x000000ffff057224 */ /* 0x000fe400078e0a05 */
[----:B------:R-:W-:Y:S01]  /*31f0*/  @!P4 IMAD.IADD R19, R19, 0x1, -R0 ;  /* 0x000000011313c824 */ /* 0x000fe200078e0a00 */
[C---:B------:R-:W-:Y:S01]  /*3200*/  ISETP.GT.U32.AND P5, PT, R0.reuse, R11, PT ;  /* 0x0000000b0000720c */ /* 0x040fe20003fa4070 */
[C---:B------:R-:W-:Y:S01]  /*3210*/  IMAD R2, R0.reuse, R14, R2 ;  /* 0x0000000e00027224 */ /* 0x040fe200078e0202 */
[C---:B------:R-:W-:Y:S01]  /*3220*/  ISETP.GT.U32.AND P4, PT, R0.reuse, R10, PT ;  /* 0x0000000a0000720c */ /* 0x040fe20003f84070 */
[C---:B------:R-:W-:Y:S01]  /*3230*/  IMAD R18, R0.reuse, R5, R18 ;  /* 0x0000000500127224 */ /* 0x040fe200078e0212 */
[----:B------:R-:W-:Y:S01]  /*3240*/  LOP3.LUT R5, R7, 0x124, RZ, 0xfc, !PT ;  /* 0x0000012407057812 */ /* 0x000fe200078efcff */
[----:B------:R-:W-:Y:S01]  /*3250*/  @!P3 IMAD.IADD R13, R13, 0x1, -R0 ;  /* 0x000000010d0db824 */ /* 0x000fe200078e0a00 */
[----:B------:R-:W-:Y:S01]  /*3260*/  ISETP.GT.U32.AND P3, PT, R0, R2, PT ;  /* 0x000000020000720c */ /* 0x000fe20003f64070 */
[----:B0-----:R-:W-:Y:S01]  /*3270*/  IMAD.MOV.U32 R3, RZ, RZ, R19 ;  /* 0x000000ffff037224 */ /* 0x001fe200078e0013 */
[----:B------:R-:W-:Y:S01]  /*3280*/  IABS R19, R5 ;  /* 0x0000000500137213 */ /* 0x000fe20000000000 */
[----:B------:R-:W-:-:S04]  /*3290*/  IMAD.HI.U32 R15, R8, R6, RZ ;  /* 0x00000006080f7227 */ /* 0x000fc800078e00ff */
[--C-:B------:R-:W-:Y:S01]  /*32a0*/  @!P5 IMAD.IADD R11, R11, 0x1, -R0.reuse ;  /* 0x000000010b0bd824 */ /* 0x100fe200078e0a00 */
[----:B------:R-:W-:Y:S01]  /*32b0*/  ISETP.GT.U32.AND P5, PT, R0, R18, PT ;  /* 0x000000120000720c */ /* 0x000fe20003fa4070 */
[--C-:B------:R-:W-:Y:S01]  /*32c0*/  @!P4 IMAD.IADD R10, R10, 0x1, -R0.reuse ;  /* 0x000000010a0ac824 */ /* 0x100fe200078e0a00 */
[----:B------:R-:W-:Y:S01]  /*32d0*/  ISETP.GE.AND P4, PT, R20, RZ, PT ;  /* 0x000000ff1400720c */ /* 0x000fe20003f86270 */
[----:B------:R-:W-:Y:S02]  /*32e0*/  @!P1 IMAD.MOV R3, RZ, RZ, -R3 ;  /* 0x000000ffff039224 */ /* 0x000fe400078e0a03 */
[----:B------:R-:W-:Y:S01]  /*32f0*/  @!P3 IMAD.IADD R2, R2, 0x1, -R0 ;  /* 0x000000010202b824 */ /* 0x000fe200078e0a00 */
[----:B------:R-:W-:Y:S01]  /*3300*/  ISETP.GT.U32.AND P1, PT, R0, R10, PT ;  /* 0x0000000a0000720c */ /* 0x000fe20003f24070 */
[----:B------:R-:W-:Y:S01]  /*3310*/  IMAD.MOV R15, RZ, RZ, -R15 ;  /* 0x000000ffff0f7224 */ /* 0x000fe200078e0a0f */
[----:B------:R-:W-:Y:S01]  /*3320*/  ISETP.GE.AND P3, PT, R16, RZ, PT ;  /* 0x000000ff1000720c */ /* 0x000fe20003f66270 */
[----:B------:R-:W-:Y:S01]  /*3330*/  IMAD.MOV.U32 R16, RZ, RZ, R19 ;  /* 0x000000ffff107224 */ /* 0x000fe200078e0013 */
[----:B------:R0:W-:Y:S01]  /*3340*/  STL [R1+0x16c], R3 ;  /* 0x00016c0301007387 */ /* 0x0001e20000100800 */
[----:B------:R-:W-:-:S04]  /*3350*/  IMAD.HI.U32 R14, R8, R17, RZ ;  /* 0x00000011080e7227 */ /* 0x000fc800078e00ff */
[----:B------:R-:W-:Y:S02]  /*3360*/  @!P5 IMAD.IADD R18, R18, 0x1, -R0 ;  /* 0x000000011212d824 */ /* 0x000fe400078e0a00 */
[C---:B------:R-:W-:Y:S01]  /*3370*/  IMAD R6, R0.reuse, R15, R6 ;  /* 0x0000000f00067224 */ /* 0x040fe200078e0206 */
[----:B------:R-:W-:Y:S01]  /*3380*/  LOP3.LUT R15, R7, 0x118, RZ, 0xfc, !PT ;  /* 0x00000118070f7812 */ /* 0x000fe200078efcff */
[----:B------:R-:W-:Y:S01]  /*3390*/  IMAD.MOV R14, RZ, RZ, -R14 ;  /* 0x000000ffff0e7224 */ /* 0x000fe200078e0a0e */
[----:B------:R-:W-:Y:S01]  /*33a0*/  ISETP.GT.U32.AND P5, PT, R0, R18, PT ;  /* 0x000000120000720c */ /* 0x000fe20003fa4070 */
[----:B0-----:R-:W-:Y:S02]  /*33b0*/  IMAD.MOV.U32 R3, RZ, RZ, R13 ;  /* 0x000000ffff037224 */ /* 0x001fe400078e000d */
[----:B------:R-:W-:-:S04]  /*33c0*/  IMAD.HI.U32 R13, R8, R16, RZ ;  /* 0x00000010080d7227 */ /* 0x000fc800078e00ff */
[----:B------:R-:W-:Y:S01]  /*33d0*/  @!P2 IMAD.MOV R3, RZ, RZ, -R3 ;  /* 0x000000ffff03a224 */ /* 0x000fe200078e0a03 */
[----:B------:R-:W-:Y:S01]  /*33e0*/  ISETP.GT.U32.AND P2, PT, R0, R2, PT ;  /* 0x000000020000720c */ /* 0x000fe20003f44070 */
[----:B------:R-:W-:Y:S01]  /*33f0*/  @!P1 IMAD.IADD R10, R10, 0x1, -R0 ;  /* 0x000000010a0a9824 */ /* 0x000fe200078e0a00 */
[C---:B------:R-:W-:Y:S01]  /*3400*/  ISETP.GT.U32.AND P1, PT, R0.reuse, R6, PT ;  /* 0x000000060000720c */ /* 0x040fe20003f24070 */
[----:B------:R-:W-:Y:S01]  /*3410*/  IMAD.MOV R13, RZ, RZ, -R13 ;  /* 0x000000ffff0d7224 */ /* 0x000fe200078e0a0d */
[----:B------:R0:W-:Y:S01]  /*3420*/  STL [R1+0x174], R3 ;  /* 0x0001740301007387 */ /* 0x0001e20000100800 */
[C---:B------:R-:W-:Y:S01]  /*3430*/  IMAD R17, R0.reuse, R14, R17 ;  /* 0x0000000e00117224 */ /* 0x040fe200078e0211 */
[C---:B------:R-:W-:Y:S01]  /*3440*/  LOP3.LUT R14, R7.reuse, 0x114, RZ, 0xfc, !PT ;  /* 0x00000114070e7812 */ /* 0x040fe200078efcff */
[----:B------:R-:W-:Y:S01]  /*3450*/  IMAD R16, R0, R13, R16 ;  /* 0x0000000d00107224 */ /* 0x000fe200078e0210 */
[----:B------:R-:W-:Y:S01]  /*3460*/  IABS R13, R15 ;  /* 0x0000000f000d7213 */ /* 0x000fe20000000000 */
[--C-:B------:R-:W-:Y:S01]  /*3470*/  @!P5 IMAD.IADD R18, R18, 0x1, -R0.reuse ;  /* 0x000000011212d824 */ /* 0x100fe200078e0a00 */
[----:B------:R-:W-:Y:S01]  /*3480*/  IABS R20, R14 ;  /* 0x0000000e00147213 */ /* 0x000fe20000000000 */
[----:B------:R-:W-:Y:S01]  /*3490*/  @!P0 IMAD.MOV R11, RZ, RZ, -R11 ;  /* 0x000000ffff0b8224 */ /* 0x000fe200078e0a0b */
[----:B------:R-:W-:Y:S01]  /*34a0*/  ISETP.GT.U32.AND P5, PT, R0, R16, PT ;  /* 0x000000100000720c */ /* 0x000fe20003fa4070 */
[----:B------:R-:W-:Y:S01]  /*34b0*/  @!P2 IMAD.IADD R2, R2, 0x1, -R0 ;  /* 0x000000010202a824 */ /* 0x000fe200078e0a00 */
[----:B------:R-:W-:Y:S01]  /*34c0*/  ISETP.GE.AND P0, PT, R4, RZ, PT ;  /* 0x000000ff0400720c */ /* 0x000fe20003f06270 */
[----:B0-----:R-:W-:Y:S01]  /*34d0*/  IMAD.MOV.U32 R3, RZ, RZ, R10 ;  /* 0x000000ffff037224 */ /* 0x001fe200078e000a */
[----:B------:R0:W-:Y:S01]  /*34e0*/  STL [R1+0x178], R11 ;  /* 0x0001780b01007387 */ /* 0x0001e20000100800 */
[----:B------:R-:W-:Y:S01]  /*34f0*/  LOP3.LUT R4, R7, 0x120, RZ, 0xfc, !PT ;  /* 0x0000012007047812 */ /* 0x000fe200078efcff */
[----:B------:R-:W-:Y:S01]  /*3500*/  @!P1 IMAD.IADD R6, R6, 0x1, -R0 ;  /* 0x0000000106069824 */ /* 0x000fe200078e0a00 */
[----:B------:R-:W-:Y:S01]  /*3510*/  ISETP.GE.AND P1, PT, R5, RZ, PT ;  /* 0x000000ff0500720c */ /* 0x000fe20003f26270 */
[----:B------:R-:W-:Y:S01]  /*3520*/  @!P6 IMAD.MOV R3, RZ, RZ, -R3 ;  /* 0x000000ffff03e224 */ /* 0x000fe200078e0a03 */
[----:B------:R-:W-:Y:S01]  /*3530*/  ISETP.GT.U32.AND P6, PT, R0, R17, PT ;  /* 0x000000110000720c */ /* 0x000fe20003fc4070 */
[----:B------:R-:W-:Y:S01]  /*3540*/  IMAD.MOV.U32 R12, RZ, RZ, R18 ;  /* 0x000000ffff0c7224 */ /* 0x000fe200078e0012 */
[----:B------:R-:W-:-:S02]  /*3550*/  IABS R10, R4 ;  /* 0x00000004000a7213 */ /* 0x000fc40000000000 */
[----:B------:R1:W-:Y:S01]  /*3560*/  STL [R1+0x184], R3 ;  /* 0x0001840301007387 */ /* 0x0003e20000100800 */
[----:B0-----:R-:W-:Y:S01]  /*3570*/  LOP3.LUT R11, R7, 0x11c, RZ, 0xfc, !PT ;  /* 0x0000011c070b7812 */ /* 0x001fe200078efcff */
[----:B------:R-:W-:Y:S01]  /*3580*/  @!P5 IMAD.IADD R16, R16, 0x1, -R0 ;  /* 0x000000011010d824 */ /* 0x000fe200078e0a00 */
[----:B------:R-:W-:Y:S01]  /*3590*/  ISETP.GE.AND P2, PT, R9, RZ, PT ;  /* 0x000000ff0900720c */ /* 0x000fe20003f46270 */
[----:B------:R-:W-:Y:S01]  /*35a0*/  IMAD.HI.U32 R9, R8, R10, RZ ;  /* 0x0000000a08097227 */ /* 0x000fe200078e00ff */
[----:B------:R-:W-:-:S03]  /*35b0*/  IABS R5, R11 ;  /* 0x0000000b00057213 */ /* 0x000fc60000000000 */
[----:B------:R-:W-:Y:S02]  /*35c0*/  IMAD.MOV R9, RZ, RZ, -R9 ;  /* 0x000000ffff097224 */ /* 0x000fe400078e0a09 */
[----:B------:R-:W-:Y:S01]  /*35d0*/  @!P6 IMAD.IADD R17, R17, 0x1, -R0 ;  /* 0x000000011111e824 */ /* 0x000fe200078e0a00 */
[C---:B------:R-:W-:Y:S01]  /*35e0*/  ISETP.GT.U32.AND P6, PT, R0.reuse, R6, PT ;  /* 0x000000060000720c */ /* 0x040fe20003fc4070 */
[----:B-1----:R-:W-:Y:S02]  /*35f0*/  IMAD.MOV.U32 R3, RZ, RZ, R2 ;  /* 0x000000ffff037224 */ /* 0x002fe400078e0002 */
[----:B------:R-:W-:Y:S01]  /*3600*/  IMAD.MOV.U32 R2, RZ, RZ, R5 ;  /* 0x000000ffff027224 */ /* 0x000fe200078e0005 */
[C---:B------:R-:W-:Y:S01]  /*3610*/  ISETP.GT.U32.AND P5, PT, R0.reuse, R17, PT ;  /* 0x000000110000720c */ /* 0x040fe20003fa4070 */
[----:B------:R-:W-:Y:S01]  /*3620*/  @!P4 IMAD.MOV R3, RZ, RZ, -R3 ;  /* 0x000000ffff03c224 */ /* 0x000fe200078e0a03 */
[----:B------:R-:W-:Y:S01]  /*3630*/  ISETP.GT.U32.AND P4, PT, R0, R16, PT ;  /* 0x000000100000720c */ /* 0x000fe20003f84070 */
[----:B------:R-:W-:-:S03]  /*3640*/  IMAD.HI.U32 R5, R8, R2, RZ ;  /* 0x0000000208057227 */ /* 0x000fc600078e00ff */
[----:B------:R0:W-:Y:S01]  /*3650*/  STL [R1+0x18c], R3 ;  /* 0x00018c0301007387 */ /* 0x0001e20000100800 */
[----:B------:R-:W-:Y:S02]  /*3660*/  IMAD R10, R0, R9, R10 ;  /* 0x00000009000a7224 */ /* 0x000fe400078e020a */
[----:B------:R-:W-:Y:S02]  /*3670*/  IMAD.MOV R5, RZ, RZ, -R5 ;  /* 0x000000ffff057224 */ /* 0x000fe400078e0a05 */
[----:B------:R-:W-:Y:S01]  /*3680*/  @!P6 IMAD.IADD R6, R6, 0x1, -R0 ;  /* 0x000000010606e824 */ /* 0x000fe200078e0a00 */
[C---:B------:R-:W-:Y:S01]  /*3690*/  ISETP.GT.U32.AND P6, PT, R0.reuse, R10, PT ;  /* 0x0000000a0000720c */ /* 0x040fe20003fc4070 */
[----:B------:R-:W-:Y:S02]  /*36a0*/  IMAD R2, R0, R5, R2 ;  /* 0x0000000500027224 */ /* 0x000fe400078e0202 */
[----:B------:R-:W-:Y:S02]  /*36b0*/  @!P4 IMAD.IADD R16, R16, 0x1, -R0 ;  /* 0x000000011010c824 */ /* 0x000fe400078e0a00 */
[----:B------:R-:W-:Y:S01]  /*36c0*/  IMAD.HI.U32 R5, R8, R13, RZ ;  /* 0x0000000d08057227 */ /* 0x000fe200078e00ff */
[----:B------:R-:W-:-:S03]  /*36d0*/  ISETP.GT.U32.AND P4, PT, R0, R2, PT ;  /* 0x000000020000720c */ /* 0x000fc60003f84070 */
[----:B------:R-:W-:Y:S01]  /*36e0*/  @!P5 IMAD.IADD R17, R17, 0x1, -R0 ;  /* 0x000000011111d824 */ /* 0x000fe200078e0a00 */
[----:B------:R-:W-:Y:S01]  /*36f0*/  ISETP.GE.AND P5, PT, R4, RZ, PT ;  /* 0x000000ff0400720c */ /* 0x000fe20003fa6270 */
[----:B------:R-:W-:Y:S01]  /*3700*/  IMAD.HI.U32 R9, R8, R20, RZ ;  /* 0x0000001408097227 */ /* 0x000fe200078e00ff */
[----:B------:R-:W-:-:S03]  /*3710*/  LOP3.LUT R4, R7, 0x110, RZ, 0xfc, !PT ;  /* 0x0000011007047812 */ /* 0x000fc600078efcff */
[--C-:B------:R-:W-:Y:S01]  /*3720*/  @!P6 IMAD.IADD R10, R10, 0x1, -R0.reuse ;  /* 0x000000010a0ae824 */ /* 0x100fe200078e0a00 */
[----:B------:R-:W-:Y:S01]  /*3730*/  ISETP.GE.AND P6, PT, R11, RZ, PT ;  /* 0x000000ff0b00720c */ /* 0x000fe20003fc6270 */
[----:B------:R-:W-:Y:S01]  /*3740*/  IMAD.MOV R5, RZ, RZ, -R5 ;  /* 0x000000ffff057224 */ /* 0x000fe200078e0a05 */
[----:B------:R-:W-:Y:S01]  /*3750*/  LOP3.LUT R11, R7, 0x10c, RZ, 0xfc, !PT ;  /* 0x0000010c070b7812 */ /* 0x000fe200078efcff */
[----:B------:R-:W-:Y:S02]  /*3760*/  @!P4 IMAD.IADD R2, R2, 0x1, -R0 ;  /* 0x000000010202c824 */ /* 0x000fe400078e0a00 */
[----:B------:R-:W-:Y:S01]  /*3770*/  @!P3 IMAD.MOV R12, RZ, RZ, -R12 ;  /* 0x000000ffff0cb224 */ /* 0x000fe200078e0a0c */
[C---:B------:R-:W-:Y:S01]  /*3780*/  ISETP.GT.U32.AND P3, PT, R0.reuse, R10, PT ;  /* 0x0000000a0000720c */ /* 0x040fe20003f64070 */
[----:B0-----:R-:W-:Y:S01]  /*3790*/  IMAD.MOV.U32 R3, RZ, RZ, R6 ;  /* 0x000000ffff037224 */ /* 0x001fe200078e0006 */
[C---:B------:R-:W-:Y:S01]  /*37a0*/  ISETP.GT.U32.AND P4, PT, R0.reuse, R2, PT ;  /* 0x000000020000720c */ /* 0x040fe20003f84070 */
[----:B------:R-:W-:Y:S01]  /*37b0*/  IMAD.MOV R9, RZ, RZ, -R9 ;  /* 0x000000ffff097224 */ /* 0x000fe200078e0a09 */
[----:B------:R0:W-:Y:S01]  /*37c0*/  STL [R1+0x180], R12 ;  /* 0x0001800c01007387 */ /* 0x0001e20000100800 */
[----:B------:R-:W-:Y:S01]  /*37d0*/  IMAD R13, R0, R5, R13 ;  /* 0x00000005000d7224 */ /* 0x000fe200078e020d */
[----:B------:R-:W-:Y:S01]  /*37e0*/  IABS R5, R4 ;  /* 0x0000000400057213 */ /* 0x000fe20000000000 */
[----:B------:R-:W-:-:S02]  /*37f0*/  @!P0 IMAD.MOV R3, RZ, RZ, -R3 ;  /* 0x000000ffff038224 */ /* 0x000fc400078e0a03 */
[----:B------:R-:W-:Y:S01]  /*3800*/  IMAD R20, R0, R9, R20 ;  /* 0x0000000900147224 */ /* 0x000fe200078e0214 */
[----:B------:R-:W-:Y:S01]  /*3810*/  IABS R9, R11 ;  /* 0x0000000b00097213 */ /* 0x000fe20000000000 */
[----:B------:R-:W-:Y:S01]  /*3820*/  IMAD.HI.U32 R6, R8, R5, RZ ;  /* 0x0000000508067227 */ /* 0x000fe200078e00ff */
[----:B------:R-:W-:Y:S01]  /*3830*/  ISETP.GT.U32.AND P0, PT, R0, R13, PT ;  /* 0x0000000d0000720c */ /* 0x000fe20003f04070 */
[----:B------:R1:W-:Y:S02]  /*3840*/  STL [R1+0x194], R3 ;  /* 0x0001940301007387 */ /* 0x0003e40000100800 */
[----:B0-----:R-:W-:Y:S02]  /*3850*/  IMAD.MOV.U32 R12, RZ, RZ, R17 ;  /* 0x000000ffff0c7224 */ /* 0x001fe400078e0011 */
[----:B------:R-:W-:Y:S01]  /*3860*/  @!P3 IMAD.IADD R10, R10, 0x1, -R0 ;  /* 0x000000010a0ab824 */ /* 0x000fe200078e0a00 */
[----:B------:R-:W-:Y:S01]  /*3870*/  ISETP.GE.AND P3, PT, R14, RZ, PT ;  /* 0x000000ff0e00720c */ /* 0x000fe20003f66270 */
[----:B------:R-:W-:Y:S01]  /*3880*/  @!P2 IMAD.MOV R12, RZ, RZ, -R12 ;  /* 0x000000ffff0ca224 */ /* 0x000fe200078e0a0c */
[----:B------:R-:W-:Y:S01]  /*3890*/  ISETP.GT.U32.AND P2, PT, R0, R20, PT ;  /* 0x000000140000720c */ /* 0x000fe20003f44070 */
[----:B------:R-:W-:Y:S01]  /*38a0*/  IMAD.MOV R6, RZ, RZ, -R6 ;  /* 0x000000ffff067224 */ /* 0x000fe200078e0a06 */
[----:B------:R-:W-:Y:S01]  /*38b0*/  LOP3.LUT R14, R7, 0x100, RZ, 0xfc, !PT ;  /* 0x00000100070e7812 */ /* 0x000fe200078efcff */
[----:B-1----:R-:W-:Y:S01]  /*38c0*/  IMAD.MOV.U32 R3, RZ, RZ, R16 ;  /* 0x000000ffff037224 */ /* 0x002fe200078e0010 */
[----:B------:R0:W-:Y:S01]  /*38d0*/  STL [R1+0x198], R12 ;  /* 0x0001980c01007387 */ /* 0x0001e20000100800 */
[----:B------:R-:W-:Y:S01]  /*38e0*/  IMAD.HI.U32 R16, R8, R9, RZ ;  /* 0x0000000908107227 */ /* 0x000fe200078e00ff */
[----:B------:R-:W-:-:S03]  /*38f0*/  IABS R18, R14 ;  /* 0x0000000e00127213 */ /* 0x000fc60000000000 */
[----:B------:R-:W-:Y:S01]  /*3900*/  @!P1 IMAD.MOV R3, RZ, RZ, -R3 ;  /* 0x000000ffff039224 */ /* 0x000fe200078e0a03 */
[----:B------:R-:W-:Y:S01]  /*3910*/  ISETP.GE.AND P1, PT, R15, RZ, PT ;  /* 0x000000ff0f00720c */ /* 0x000fe20003f26270 */
[----:B------:R-:W-:Y:S02]  /*3920*/  IMAD.MOV R16, RZ, RZ, -R16 ;  /* 0x000000ffff107224 */ /* 0x000fe400078e0a10 */
[----:B------:R-:W-:Y:S01]  /*3930*/  @!P4 IMAD.IADD R2, R2, 0x1, -R0 ;  /* 0x000000010202c824 */ /* 0x000fe200078e0a00 */
[----:B------:R1:W-:Y:S01]  /*3940*/  STL [R1+0x1ac], R3 ;  /* 0x0001ac0301007387 */ /* 0x0003e20000100800 */
[----:B------:R-:W-:Y:S01]  /*3950*/  IMAD R5, R0, R6, R5 ;  /* 0x0000000600057224 */ /* 0x000fe200078e0205 */
[----:B------:R-:W-:Y:S01]  /*3960*/  ISETP.GE.AND P4, PT, R4, RZ, PT ;  /* 0x000000ff0400720c */ /* 0x000fe20003f86270 */
[----:B0-----:R-:W-:Y:S01]  /*3970*/  IMAD.MOV.U32 R12, RZ, RZ, R10 ;  /* 0x000000ffff0c7224 */ /* 0x001fe200078e000a */
[----:B------:R-:W-:Y:S01]  /*3980*/  LOP3.LUT R4, R7, 0x108, RZ, 0xfc, !PT ;  /* 0x0000010807047812 */ /* 0x000fe200078efcff */
[----:B------:R-:W-:Y:S01]  /*3990*/  @!P0 IMAD.IADD R13, R13, 0x1, -R0 ;  /* 0x000000010d0d8824 */ /* 0x000fe200078e0a00 */
[----:B------:R-:W-:Y:S01]  /*39a0*/  LOP3.LUT R6, R7, 0x104, RZ, 0xfc, !PT ;  /* 0x0000010407067812 */ /* 0x000fe200078efcff */
[C---:B------:R-:W-:Y:S01]  /*39b0*/  IMAD R9, R0.reuse, R16, R9 ;  /* 0x0000001000097224 */ /* 0x040fe200078e0209 */
[----:B------:R-:W-:Y:S01]  /*39c0*/  IABS R10, R4 ;  /* 0x00000004000a7213 */ /* 0x000fe20000000000 */
[----:B------:R-:W-:Y:S01]  /*39d0*/  @!P5 IMAD.MOV R12, RZ, RZ, -R12 ;  /* 0x000000ffff0cd224 */ /* 0x000fe200078e0a0c */
[C---:B------:R-:W-:Y:S01]  /*39e0*/  ISETP.GT.U32.AND P5, PT, R0.reuse, R5, PT ;  /* 0x000000050000720c */ /* 0x040fe20003fa4070 */
[----:B-1----:R-:W-:Y:S01]  /*39f0*/  IMAD.MOV.U32 R3, RZ, RZ, R2 ;  /* 0x000000ffff037224 */ /* 0x002fe200078e0002 */
[----:B------:R-:W-:Y:S01]  /*3a00*/  ISETP.GT.U32.AND P0, PT, R0, R13, PT ;  /* 0x0000000d0000720c */ /* 0x000fe20003f04070 */
[----:B------:R-:W-:Y:S01]  /*3a10*/  @!P2 IMAD.IADD R20, R20, 0x1, -R0 ;  /* 0x000000011414a824 */ /* 0x000fe200078e0a00 */
[----:B------:R-:W-:Y:S01]  /*3a20*/  IABS R2, R6 ;  /* 0x0000000600027213 */ /* 0x000fe20000000000 */
[----:B------:R-:W-:Y:S01]  /*3a30*/  @!P6 IMAD.MOV R3, RZ, RZ, -R3 ;  /* 0x000000ffff03e224 */ /* 0x000fe200078e0a03 */
[C---:B------:R-:W-:Y:S01]  /*3a40*/  ISETP.GT.U32.AND P6, PT, R0.reuse, R9, PT ;  /* 0x000000090000720c */ /* 0x040fe20003fc4070 */
[----:B------:R-:W-:Y:S01]  /*3a50*/  STL [R1+0x19c], R12 ;  /* 0x00019c0c01007387 */ /* 0x000fe20000100800 */
[----:B------:R-:W-:-:S03]  /*3a60*/  ISETP.GT.U32.AND P2, PT, R0, R20, PT ;  /* 0x000000140000720c */ /* 0x000fc60003f44070 */
[----:B------:R0:W-:Y:S02]  /*3a70*/  STL [R1+0x1a8], R3 ;  /* 0x0001a80301007387 */ /* 0x0001e40000100800 */
[--C-:B------:R-:W-:Y:S02]  /*3a80*/  @!P5 IMAD.IADD R5, R5, 0x1, -R0.reuse ;  /* 0x000000010505d824 */ /* 0x100fe400078e0a00 */
[----:B------:R-:W-:Y:S01]  /*3a90*/  @!P0 IMAD.IADD R13, R13, 0x1, -R0 ;  /* 0x000000010d0d8824 */ /* 0x000fe200078e0a00 */
[----:B------:R-:W-:Y:S01]  /*3aa0*/  ISETP.GE.AND P0, PT, R11, RZ, PT ;  /* 0x000000ff0b00720c */ /* 0x000fe20003f06270 */
[----:B------:R-:W-:Y:S01]  /*3ab0*/  IMAD.HI.U32 R11, R8, R10, RZ ;  /* 0x0000000a080b7227 */ /* 0x000fe200078e00ff */
[----:B------:R-:W-:-:S03]  /*3ac0*/  ISETP.GT.U32.AND P5, PT, R0, R5, PT ;  /* 0x000000050000720c */ /* 0x000fc60003fa4070 */
[--C-:B------:R-:W-:Y:S02]  /*3ad0*/  @!P6 IMAD.IADD R9, R9, 0x1, -R0.reuse ;  /* 0x000000010909e824 */ /* 0x100fe400078e0a00 */
[----:B------:R-:W-:Y:S01]  /*3ae0*/  @!P2 IMAD.IADD R20, R20, 0x1, -R0 ;  /* 0x000000011414a824 */ /* 0x000fe200078e0a00 */
[----:B------:R-:W-:Y:S01]  /*3af0*/  ISETP.GE.AND P2, PT, R4, RZ, PT ;  /* 0x000000ff0400720c */ /* 0x000fe20003f46270 */
[----:B------:R-:W-:Y:S01]  /*3b00*/  IMAD.HI.U32 R4, R8, R2, RZ ;  /* 0x0000000208047227 */ /* 0x000fe200078e00ff */
[----:B------:R-:W-:-:S03]  /*3b10*/  ISETP.GT.U32.AND P6, PT, R0, R9, PT ;  /* 0x000000090000720c */ /* 0x000fc60003fc4070 */
[----:B------:R-:W-:Y:S02]  /*3b20*/  IMAD.MOV R11, RZ, RZ, -R11 ;  /* 0x000000ffff0b7224 */ /* 0x000fe400078e0a0b */
[----:B------:R-:W-:Y:S02]  /*3b30*/  IMAD.MOV R4, RZ, RZ, -R4 ;  /* 0x000000ffff047224 */ /* 0x000fe400078e0a04 */
[C---:B------:R-:W-:Y:S01]  /*3b40*/  IMAD R10, R0.reuse, R11, R10 ;  /* 0x0000000b000a7224 */ /* 0x040fe200078e020a */
[C---:B------:R-:W-:Y:S01]  /*3b50*/  LOP3.LUT R11, R7.reuse, 0xfc, RZ, 0xfc, !PT ;  /* 0x000000fc070b7812 */ /* 0x040fe200078efcff */
[C---:B------:R-:W-:Y:S01]  /*3b60*/  IMAD R2, R0.reuse, R4, R2 ;  /* 0x0000000400027224 */ /* 0x040fe200078e0202 */
[----:B------:R-:W-:Y:S01]  /*3b70*/  LOP3.LUT R4, R7, 0xf4, RZ, 0xfc, !PT ;  /* 0x000000f407047812 */ /* 0x000fe200078efcff */
[--C-:B------:R-:W-:Y:S01]  /*3b80*/  @!P5 IMAD.IADD R5, R5, 0x1, -R0.reuse ;  /* 0x000000010505d824 */ /* 0x100fe200078e0a00 */
[C---:B------:R-:W-:Y:S01]  /*3b90*/  ISETP.GT.U32.AND P5, PT, R0.reuse, R10, PT ;  /* 0x0000000a0000720c */ /* 0x040fe20003fa4070 */
[----:B------:R-:W-:Y:S01]  /*3ba0*/  @!P6 IMAD.IADD R9, R9, 0x1, -R0 ;  /* 0x000000010909e824 */ /* 0x000fe200078e0a00 */
[----:B------:R-:W-:Y:S01]  /*3bb0*/  ISETP.GT.U32.AND P6, PT, R0, R2, PT ;  /* 0x000000020000720c */ /* 0x000fe20003fc4070 */
[----:B0-----:R-:W-:Y:S01]  /*3bc0*/  IMAD.MOV.U32 R3, RZ, RZ, R13 ;  /* 0x000000ffff037224 */ /* 0x001fe200078e000d */
[----:B------:R-:W-:Y:S01]  /*3bd0*/  LOP3.LUT R13, R7, 0xf8, RZ, 0xfc, !PT ;  /* 0x000000f8070d7812 */ /* 0x000fe200078efcff */
[----:B------:R-:W-:Y:S01]  /*3be0*/  IMAD.MOV.U32 R12, RZ, RZ, R9 ;  /* 0x000000ffff0c7224 */ /* 0x000fe200078e0009 */
[----:B------:R-:W-:Y:S01]  /*3bf0*/  IABS R17, R11 ;  /* 0x0000000b00117213 */ /* 0x000fe20000000000 */
[----:B------:R-:W-:Y:S01]  /*3c00*/  @!P1 IMAD.MOV R3, RZ, RZ, -R3 ;  /* 0x000000ffff039224 */ /* 0x000fe200078e0a03 */
[----:B------:R-:W-:Y:S01]  /*3c10*/  IABS R16, R13 ;  /* 0x0000000d00107213 */ /* 0x000fe20000000000 */
[----:B------:R-:W-:Y:S01]  /*3c20*/  @!P0 IMAD.MOV R12, RZ, RZ, -R12 ;  /* 0x000000ffff0c8224 */ /* 0x000fe200078e0a0c */
[----:B------:R-:W-:Y:S01]  /*3c30*/  IABS R15, R4 ;  /* 0x00000004000f7213 */ /* 0x000fe20000000000 */
[----:B------:R-:W-:Y:S01]  /*3c40*/  IMAD.HI.U32 R21, R8, R17, RZ ;  /* 0x0000001108157227 */ /* 0x000fe200078e00ff */
[----:B------:R0:W-:Y:S01]  /*3c50*/  STL [R1+0x1a0], R3 ;  /* 0x0001a00301007387 */ /* 0x0001e20000100800 */
[----:B------:R-:W-:-:S02]  /*3c60*/  ISETP.GE.AND P1, PT, R6, RZ, PT ;  /* 0x000000ff0600720c */ /* 0x000fc40003f26270 */
[--C-:B------:R-:W-:Y:S01]  /*3c70*/  @!P5 IMAD.IADD R10, R10, 0x1, -R0.reuse ;  /* 0x000000010a0ad824 */ /* 0x100fe200078e0a00 */
[----:B------:R-:W-:Y:S01]  /*3c80*/  ISETP.GE.AND P0, PT, R11, RZ, PT ;  /* 0x000000ff0b00720c */ /* 0x000fe20003f06270 */
[----:B------:R-:W-:Y:S01]  /*3c90*/  @!P6 IMAD.IADD R2, R2, 0x1, -R0 ;  /* 0x000000010202e824 */ /* 0x000fe200078e0a00 */
[----:B------:R-:W-:Y:S01]  /*3ca0*/  LOP3.LUT R11, R7, 0xe0, RZ, 0xfc, !PT ;  /* 0x000000e0070b7812 */ /* 0x000fe200078efcff */
[----:B------:R-:W-:Y:S01]  /*3cb0*/  IMAD.HI.U32 R19, R8, R16, RZ ;  /* 0x0000001008137227 */ /* 0x000fe200078e00ff */
[----:B------:R-:W-:-:S03]  /*3cc0*/  ISETP.GT.U32.AND P6, PT, R0, R10, PT ;  /* 0x0000000a0000720c */ /* 0x000fc60003fc4070 */
[----:B0-----:R-:W-:Y:S02]  /*3cd0*/  IMAD.MOV.U32 R3, RZ, RZ, R20 ;  /* 0x000000ffff037224 */ /* 0x001fe400078e0014 */
[----:B------:R-:W-:Y:S02]  /*3ce0*/  IMAD.MOV R21, RZ, RZ, -R21 ;  /* 0x000000ffff157224 */ /* 0x000fe400078e0a15 */
[----:B------:R-:W-:Y:S01]  /*3cf0*/  @!P3 IMAD.MOV R3, RZ, RZ, -R3 ;  /* 0x000000ffff03b224 */ /* 0x000fe200078e0a03 */
[----:B------:R-:W-:Y:S01]  /*3d00*/  ISETP.GE.AND P3, PT, R14, RZ, PT ;  /* 0x000000ff0e00720c */ /* 0x000fe20003f66270 */
[----:B------:R-:W-:Y:S02]  /*3d10*/  IMAD.MOV R19, RZ, RZ, -R19 ;  /* 0x000000ffff137224 */ /* 0x000fe400078e0a13 */
[----:B------:R-:W-:Y:S01]  /*3d20*/  IMAD R14, R0, R21, R17 ;  /* 0x00000015000e7224 */ /* 0x000fe200078e0211 */
[----:B------:R0:W-:Y:S01]  /*3d30*/  STL [R1+0x188], R3 ;  /* 0x0001880301007387 */ /* 0x0001e20000100800 */
[----:B------:R-:W-:-:S02]  /*3d40*/  @!P6 IMAD.IADD R10, R10, 0x1, -R0 ;  /* 0x000000010a0ae824 */ /* 0x000fc400078e0a00 */
[----:B------:R-:W-:Y:S01]  /*3d50*/  IMAD.HI.U32 R6, R8, R18, RZ ;  /* 0x0000001208067227 */ /* 0x000fe200078e00ff */
[----:B------:R-:W-:-:S03]  /*3d60*/  ISETP.GT.U32.AND P6, PT, R0, R14, PT ;  /* 0x0000000e0000720c */ /* 0x000fc60003fc4070 */
[----:B------:R-:W-:Y:S02]  /*3d70*/  IMAD.MOV.U32 R20, RZ, RZ, R15 ;  /* 0x000000ffff147224 */ /* 0x000fe400078e000f */
[C---:B------:R-:W-:Y:S01]  /*3d80*/  IMAD R15, R0.reuse, R19, R16 ;  /* 0x00000013000f7224 */ /* 0x040fe200078e0210 */
[----:B------:R-:W-:Y:S01]  /*3d90*/  LOP3.LUT R16, R7, 0xe8, RZ, 0xfc, !PT ;  /* 0x000000e807107812 */ /* 0x000fe200078efcff */
[----:B0-----:R-:W-:Y:S02]  /*3da0*/  IMAD.MOV.U32 R3, RZ, RZ, R5 ;  /* 0x000000ffff037224 */ /* 0x001fe400078e0005 */
[----:B------:R-:W-:Y:S02]  /*3db0*/  IMAD.MOV R6, RZ, RZ, -R6 ;  /* 0x000000ffff067224 */ /* 0x000fe400078e0a06 */
[----:B------:R-:W-:Y:S01]  /*3dc0*/  @!P4 IMAD.MOV R3, RZ, RZ, -R3 ;  /* 0x000000ffff03c224 */ /* 0x000fe200078e0a03 */
[----:B------:R-:W-:Y:S01]  /*3dd0*/  ISETP.GT.U32.AND P4, PT, R0, R2, PT ;  /* 0x000000020000720c */ /* 0x000fe20003f84070 */
[----:B------:R-:W-:-:S03]  /*3de0*/  IMAD.HI.U32 R5, R8, R20, RZ ;  /* 0x0000001408057227 */ /* 0x000fc600078e00ff */
[----:B------:R0:W-:Y:S01]  /*3df0*/  STL [R1+0x17c], R3 ;  /* 0x00017c0301007387 */ /* 0x0001e20000100800 */
[----:B------:R-:W-:Y:S01]  /*3e00*/  IMAD R18, R0, R6, R18 ;  /* 0x0000000600127224 */ /* 0x000fe200078e0212 */
[----:B------:R-:W-:Y:S01]  /*3e10*/  LOP3.LUT R6, R7, 0xf0, RZ, 0xfc, !PT ;  /* 0x000000f007067812 */ /* 0x000fe200078efcff */
[----:B------:R-:W-:Y:S01]  /*3e20*/  IMAD.MOV R5, RZ, RZ, -R5 ;  /* 0x000000ffff057224 */ /* 0x000fe200078e0a05 */
[----:B------:R-:W-:Y:S01]  /*3e30*/  STL [R1+0x170], R12 ;  /* 0x0001700c01007387 */ /* 0x000fe20000100800 */
[--C-:B------:R-:W-:Y:S01]  /*3e40*/  @!P6 IMAD.IADD R14, R14, 0x1, -R0.reuse ;  /* 0x000000010e0ee824 */ /* 0x100fe200078e0a00 */
[----:B------:R-:W-:Y:S02]  /*3e50*/  ISETP.GT.U32.AND P5, PT, R0, R18, PT ;  /* 0x000000120000720c */ /* 0x000fe40003fa4070 */
[----:B------:R-:W-:Y:S01]  /*3e60*/  IABS R17, R6 ;  /* 0x0000000600117213 */ /* 0x000fe20000000000 */
[----:B------:R-:W-:Y:S01]  /*3e70*/  @!P4 IMAD.IADD R2, R2, 0x1, -R0 ;  /* 0x000000010202c824 */ /* 0x000fe200078e0a00 */
[----:B------:R-:W-:Y:S01]  /*3e80*/  ISETP.GE.AND P4, PT, R13, RZ, PT ;  /* 0x000000ff0d00720c */ /* 0x000fe20003f86270 */
[----:B0-----:R-:W-:Y:S01]  /*3e90*/  IMAD.MOV.U32 R3, RZ, RZ, R10 ;  /* 0x000000ffff037224 */ /* 0x001fe200078e000a */
[C---:B------:R-:W-:Y:S01]  /*3ea0*/  LOP3.LUT R10, R7.reuse, 0xe4, RZ, 0xfc, !PT ;  /* 0x000000e4070a7812 */ /* 0x040fe200078efcff */
[C---:B------:R-:W-:Y:S01]  /*3eb0*/  IMAD R13, R0.reuse, R5, R20 ;  /* 0x00000005000d7224 */ /* 0x040fe200078e0214 */
[----:B------:R-:W-:Y:S01]  /*3ec0*/  LOP3.LUT R5, R7, 0xec, RZ, 0xfc, !PT ;  /* 0x000000ec07057812 */ /* 0x000fe200078efcff */
[----:B------:R-:W-:Y:S01]  /*3ed0*/  @!P2 IMAD.MOV R3, RZ, RZ, -R3 ;  /* 0x000000ffff03a224 */ /* 0x000fe200078e0a03 */
[----:B------:R-:W-:Y:S01]  /*3ee0*/  ISETP.GT.U32.AND P2, PT, R0, R15, PT ;  /* 0x0000000f0000720c */ /* 0x000fe20003f44070 */
[----:B------:R-:W-:Y:S01]  /*3ef0*/  IMAD.HI.U32 R9, R8, R17, RZ ;  /* 0x0000001108097227 */ /* 0x000fe200078e00ff */
[----:B------:R-:W-:-:S02]  /*3f00*/  ISETP.GT.U32.AND P6, PT, R0, R13, PT ;  /* 0x0000000d0000720c */ /* 0x000fc40003fc4070 */
[----:B------:R0:W-:Y:S01]  /*3f10*/  STL [R1+0x168], R3 ;  /* 0x0001680301007387 */ /* 0x0001e20000100800 */
[----:B------:R-:W-:Y:S01]  /*3f20*/  @!P5 IMAD.IADD R18, R18, 0x1, -R0 ;  /* 0x000000011212d824 */ /* 0x000fe200078e0a00 */
[----:B------:R-:W-:Y:S01]  /*3f30*/  IABS R20, R16 ;  /* 0x0000001000147213 */ /* 0x000fe20000000000 */
[----:B------:R-:W-:-:S03]  /*3f40*/  IMAD.MOV R9, RZ, RZ, -R9 ;  /* 0x000000ffff097224 */ /* 0x000fc600078e0a09 */
[C---:B------:R-:W-:Y:S01]  /*3f50*/  ISETP.GT.U32.AND P5, PT, R0.reuse, R18, PT ;  /* 0x000000120000720c */ /* 0x040fe20003fa4070 */
[C---:B------:R-:W-:Y:S01]  /*3f60*/  IMAD R9, R0.reuse, R9, R17 ;  /* 0x0000000900097224 */ /* 0x040fe200078e0211 */
[----:B------:R-:W-:Y:S01]  /*3f70*/  IABS R17, R5 ;  /* 0x0000000500117213 */ /* 0x000fe20000000000 */
[----:B------:R-:W-:Y:S01]  /*3f80*/  @!P2 IMAD.IADD R15, R15, 0x1, -R0 ;  /* 0x000000010f0fa824 */ /* 0x000fe200078e0a00 */
[C---:B------:R-:W-:Y:S01]  /*3f90*/  ISETP.GT.U32.AND P2, PT, R0.reuse, R14, PT ;  /* 0x0000000e0000720c */ /* 0x040fe20003f44070 */
[----:B0-----:R-:W-:Y:S01]  /*3fa0*/  IMAD.MOV.U32 R3, RZ, RZ, R2 ;  /* 0x000000ffff037224 */ /* 0x001fe200078e0002 */
[----:B------:R-:W-:Y:S01]  /*3fb0*/  IABS R2, R11 ;  /* 0x0000000b00027213 */ /* 0x000fe20000000000 */
[----:B------:R-:W-:Y:S02]  /*3fc0*/  @!P6 IMAD.IADD R13, R13, 0x1, -R0 ;  /* 0x000000010d0de824 */ /* 0x000fe400078e0a00 */
[----:B------:R-:W-:Y:S01]  /*3fd0*/  @!P1 IMAD.MOV R3, RZ, RZ, -R3 ;  /* 0x000000ffff039224 */ /* 0x000fe200078e0a03 */
[----:B------:R-:W-:Y:S01]  /*3fe0*/  ISETP.GT.U32.AND P1, PT, R0, R15, PT ;  /* 0x0000000f0000720c */ /* 0x000fe20003f24070 */
[----:B------:R-:W-:Y:S01]  /*3ff0*/  IMAD.HI.U32 R19, R8, R17, RZ ;  /* 0x0000001108137227 */ /* 0x000fe200078e00ff */
[----:B------:R-:W-:-:S02]  /*4000*/  ISETP.GT.U32.AND P6, PT, R0, R13, PT ;  /* 0x0000000d0000720c */ /* 0x000fc40003fc4070 */
[----:B------:R0:W-:Y:S01]  /*4010*/  STL [R1+0x164], R3 ;  /* 0x0001640301007387 */ /* 0x0001e20000100800 */
[----:B------:R-:W-:Y:S02]  /*4020*/  IMAD.MOV R19, RZ, RZ, -R19 ;  /* 0x000000ffff137224 */ /* 0x000fe400078e0a13 */
[--C-:B------:R-:W-:Y:S01]  /*4030*/  @!P2 IMAD.IADD R14, R14, 0x1, -R0.reuse ;  /* 0x000000010e0ea824 */ /* 0x100fe200078e0a00 */
[----:B------:R-:W-:Y:S01]  /*4040*/  ISETP.GT.U32.AND P2, PT, R0, R9, PT ;  /* 0x000000090000720c */ /* 0x000fe20003f44070 */
[--C-:B------:R-:W-:Y:S01]  /*4050*/  @!P5 IMAD.IADD R18, R18, 0x1, -R0.reuse ;  /* 0x000000011212d824 */ /* 0x100fe200078e0a00 */
[----:B------:R-:W-:Y:S01]  /*4060*/  ISETP.GE.AND P5, PT, R4, RZ, PT ;  /* 0x000000ff0400720c */ /* 0x000fe20003fa6270 */
[----:B------:R-:W-:Y:S01]  /*4070*/  IMAD R17, R0, R19, R17 ;  /* 0x0000001300117224 */ /* 0x000fe200078e0211 */
[----:B------:R-:W-:Y:S01]  /*4080*/  IABS R4, R10 ;  /* 0x0000000a00047213 */ /* 0x000fe20000000000 */
[----:B------:R-:W-:Y:S01]  /*4090*/  @!P1 IMAD.IADD R15, R15, 0x1, -R0 ;  /* 0x000000010f0f9824 */ /* 0x000fe200078e0a00 */
[----:B------:R-:W-:Y:S01]  /*40a0*/  ISETP.GE.AND P1, PT, R6, RZ, PT ;  /* 0x000000ff0600720c */ /* 0x000fe20003f26270 */
[----:B------:R-:W-:-:S02]  /*40b0*/  IMAD.MOV.U32 R12, RZ, RZ, R18 ;  /* 0x000000ffff0c7224 */ /* 0x000fc400078e0012 */
[----:B------:R-:W-:-:S04]  /*40c0*/  IMAD.HI.U32 R6, R8, R4, RZ ;  /* 0x0000000408067227 */ /* 0x000fc800078e00ff */
[--C-:B------:R-:W-:Y:S01]  /*40d0*/  @!P2 IMAD.IADD R9, R9, 0x1, -R0.reuse ;  /* 0x000000010909a824 */ /* 0x100fe200078e0a00 */
[----:B------:R-:W-:Y:S01]  /*40e0*/  ISETP.GE.AND P2, PT, R5, RZ, PT ;  /* 0x000000ff0500720c */ /* 0x000fe20003f46270 */
[----:B------:R-:W-:Y:S01]  /*40f0*/  @!P6 IMAD.IADD R13, R13, 0x1, -R0 ;  /* 0x000000010d0de824 */ /* 0x000fe200078e0a00 */
[C---:B------:R-:W-:Y:S01]  /*4100*/  ISETP.GT.U32.AND P6, PT, R0.reuse, R17, PT ;  /* 0x000000110000720c */ /* 0x040fe20003fc4070 */
[----:B------:R-:W-:Y:S01]  /*4110*/  @!P3 IMAD.MOV R12, RZ, RZ, -R12 ;  /* 0x000000ffff0cb224 */ /* 0x000fe200078e0a0c */
[----:B------:R-:W-:Y:S01]  /*4120*/  ISETP.GT.U32.AND P3, PT, R0, R9, PT ;  /* 0x000000090000720c */ /* 0x000fe20003f64070 */
[----:B------:R-:W-:-:S03]  /*4130*/  IMAD.HI.U32 R21, R8, R20, RZ ;  /* 0x0000001408157227 */ /* 0x000fc600078e00ff */
[----:B------:R1:W-:Y:S01]  /*4140*/  STL [R1+0x158], R12 ;  /* 0x0001580c01007387 */ /* 0x0003e20000100800 */
[----:B------:R-:W-:-:S04]  /*4150*/  IMAD.HI.U32 R19, R8, R2, RZ ;  /* 0x0000000208137227 */ /* 0x000fc800078e00ff */
[----:B------:R-:W-:Y:S02]  /*4160*/  IMAD.MOV R6, RZ, RZ, -R6 ;  /* 0x000000ffff067224 */ /* 0x000fe400078e0a06 */
[----:B0-----:R-:W-:Y:S02]  /*4170*/  IMAD.MOV.U32 R3, RZ, RZ, R14 ;  /* 0x000000ffff037224 */ /* 0x001fe400078e000e */
[----:B------:R-:W-:Y:S02]  /*4180*/  IMAD.MOV R21, RZ, RZ, -R21 ;  /* 0x000000ffff157224 */ /* 0x000fe400078e0a15 */
[----:B------:R-:W-:Y:S02]  /*4190*/  IMAD.MOV R19, RZ, RZ, -R19 ;  /* 0x000000ffff137224 */ /* 0x000fe400078e0a13 */
[----:B------:R-:W-:Y:S01]  /*41a0*/  IMAD R4, R0, R6, R4 ;  /* 0x0000000600047224 */ /* 0x000fe200078e0204 */
[----:B------:R-:W-:Y:S01]  /*41b0*/  LOP3.LUT R6, R7, 0xdc, RZ, 0xfc, !PT ;  /* 0x000000dc07067812 */ /* 0x000fe200078efcff */
[----:B-1----:R-:W-:-:S02]  /*41c0*/  IMAD.MOV.U32 R12, RZ, RZ, R15 ;  /* 0x000000ffff0c7224 */ /* 0x002fc400078e000f */
[----:B------:R-:W-:Y:S02]  /*41d0*/  @!P0 IMAD.MOV R3, RZ, RZ, -R3 ;  /* 0x000000ffff038224 */ /* 0x000fe400078e0a03 */
[C---:B------:R-:W-:Y:S01]  /*41e0*/  IMAD R5, R0.reuse, R21, R20 ;  /* 0x0000001500057224 */ /* 0x040fe200078e0214 */
[----:B------:R-:W-:Y:S01]  /*41f0*/  IABS R20, R6 ;  /* 0x0000000600147213 */ /* 0x000fe20000000000 */
[C---:B------:R-:W-:Y:S01]  /*4200*/  IMAD R2, R0.reuse, R19, R2 ;  /* 0x0000001300027224 */ /* 0x040fe200078e0202 */
[----:B------:R0:W-:Y:S01]  /*4210*/  STL [R1+0x144], R3 ;  /* 0x0001440301007387 */ /* 0x0001e20000100800 */
[----:B------:R-:W-:Y:S01]  /*4220*/  @!P4 IMAD.MOV R12, RZ, RZ, -R12 ;  /* 0x000000ffff0cc224 */ /* 0x000fe200078e0a0c */
[C---:B------:R-:W-:Y:S01]  /*4230*/  ISETP.GT.U32.AND P4, PT, R0.reuse, R4, PT ;  /* 0x000000040000720c */ /* 0x040fe20003f84070 */
[--C-:B------:R-:W-:Y:S01]  /*4240*/  @!P6 IMAD.IADD R17, R17, 0x1, -R0.reuse ;  /* 0x000000011111e824 */ /* 0x100fe200078e0a00 */
[C---:B------:R-:W-:Y:S01]  /*4250*/  ISETP.GT.U32.AND P6, PT, R0.reuse, R5, PT ;  /* 0x000000050000720c */ /* 0x040fe20003fc4070 */
[----:B------:R-:W-:Y:S01]  /*4260*/  @!P3 IMAD.IADD R9, R9, 0x1, -R0 ;  /* 0x000000010909b824 */ /* 0x000fe200078e0a00 */
[C---:B------:R-:W-:Y:S01]  /*4270*/  ISETP.GT.U32.AND P3, PT, R0.reuse, R2, PT ;  /* 0x000000020000720c */ /* 0x040fe20003f64070 */
[----:B------:R-:W-:Y:S01]  /*4280*/  IMAD.MOV.U32 R14, RZ, RZ, R20 ;  /* 0x000000ffff0e7224 */ /* 0x000fe200078e0014 */
[----:B------:R-:W-:Y:S01]  /*4290*/  LOP3.LUT R19, R7, 0xd8, RZ, 0xfc, !PT ;  /* 0x000000d807137812 */ /* 0x000fe200078efcff */
[----:B------:R-:W-:Y:S01]  /*42a0*/  STL [R1+0x134], R12 ;  /* 0x0001340c01007387 */ /* 0x000fe20000100800 */
[----:B0-----:R-:W-:Y:S01]  /*42b0*/  IMAD.MOV.U32 R3, RZ, RZ, R13 ;  /* 0x000000ffff037224 */ /* 0x001fe200078e000d */
[----:B------:R-:W-:Y:S01]  /*42c0*/  ISETP.GT.U32.AND P0, PT, R0, R17, PT ;  /* 0x000000110000720c */ /* 0x000fe20003f04070 */
[----:B------:R-:W-:Y:S01]  /*42d0*/  IMAD.HI.U32 R15, R8, R14, RZ ;  /* 0x0000000e080f7227 */ /* 0x000fe200078e00ff */
[----:B------:R-:W-:-:S02]  /*42e0*/  IABS R18, R19 ;  /* 0x0000001300127213 */ /* 0x000fc40000000000 */
[C---:B------:R-:W-:Y:S01]  /*42f0*/  LOP3.LUT R20, R7.reuse, 0xb4, RZ, 0xfc, !PT ;  /* 0x000000b407147812 */ /* 0x040fe200078efcff */
[----:B------:R-:W-:Y:S01]  /*4300*/  @!P5 IMAD.MOV R3, RZ, RZ, -R3 ;  /* 0x000000ffff03d224 */ /* 0x000fe200078e0a03 */
[----:B------:R-:W-:Y:S01]  /*4310*/  ISETP.GE.AND P5, PT, R16, RZ, PT ;  /* 0x000000ff1000720c */ /* 0x000fe20003fa6270 */
[----:B------:R-:W-:Y:S01]  /*4320*/  @!P4 IMAD.IADD R4, R4, 0x1, -R0 ;  /* 0x000000010404c824 */ /* 0x000fe200078e0a00 */
[----:B------:R-:W-:Y:S01]  /*4330*/  LOP3.LUT R21, R7, 0xb0, RZ, 0xfc, !PT ;  /* 0x000000b007157812 */ /* 0x000fe200078efcff */
[----:B------:R-:W-:Y:S01]  /*4340*/  IMAD.MOV.U32 R13, RZ, RZ, R18 ;  /* 0x000000ffff0d7224 */ /* 0x000fe200078e0012 */
[----:B------:R0:W-:Y:S01]  /*4350*/  STL [R1+0x130], R3 ;  /* 0x0001300301007387 */ /* 0x0001e20000100800 */
[--C-:B------:R-:W-:Y:S01]  /*4360*/  @!P6 IMAD.IADD R5, R5, 0x1, -R0.reuse ;  /* 0x000000010505e824 */ /* 0x100fe200078e0a00 */
[----:B------:R-:W-:Y:S01]  /*4370*/  ISETP.GE.AND P6, PT, R11, RZ, PT ;  /* 0x000000ff0b00720c */ /* 0x000fe20003fc6270 */
[--C-:B------:R-:W-:Y:S01]  /*4380*/  @!P3 IMAD.IADD R2, R2, 0x1, -R0.reuse ;  /* 0x000000010202b824 */ /* 0x100fe200078e0a00 */
[C---:B------:R-:W-:Y:S01]  /*4390*/  ISETP.GT.U32.AND P3, PT, R0.reuse, R4, PT ;  /* 0x000000040000720c */ /* 0x040fe20003f64070 */
[----:B------:R-:W-:Y:S01]  /*43a0*/  IMAD.MOV R15, RZ, RZ, -R15 ;  /* 0x000000ffff0f7224 */ /* 0x000fe200078e0a0f */
[----:B------:R-:W-:Y:S01]  /*43b0*/  ISETP.GT.U32.AND P4, PT, R0, R5, PT ;  /* 0x000000050000720c */ /* 0x000fe20003f84070 */
[----:B------:R-:W-:Y:S01]  /*43c0*/  @!P0 IMAD.IADD R17, R17, 0x1, -R0 ;  /* 0x0000000111118824 */ /* 0x000fe200078e0a00 */
[----:B------:R-:W-:Y:S01]  /*43d0*/  ISETP.GE.AND P0, PT, R10, RZ, PT ;  /* 0x000000ff0a00720c */ /* 0x000fe20003f06270 */
[----:B------:R-:W-:-:S04]  /*43e0*/  IMAD.HI.U32 R11, R8, R13, RZ ;  /* 0x0000000d080b7227 */ /* 0x000fc800078e00ff */
[----:B0-----:R-:W-:Y:S02]  /*43f0*/  IMAD.MOV.U32 R3, RZ, RZ, R9 ;  /* 0x000000ffff037224 */ /* 0x001fe400078e0009 */
[C---:B------:R-:W-:Y:S01]  /*4400*/  IMAD R10, R0.reuse, R15, R14 ;  /* 0x0000000f000a7224 */ /* 0x040fe200078e020e */
[C---:B------:R-:W-:Y:S01]  /*4410*/  LOP3.LUT R15, R7.reuse, 0xd4, RZ, 0xfc, !PT ;  /* 0x000000d4070f7812 */ /* 0x040fe200078efcff */
[----:B------:R-:W-:Y:S01]  /*4420*/  @!P1 IMAD.MOV R3, RZ, RZ, -R3 ;  /* 0x000000ffff039224 */ /* 0x000fe200078e0a03 */
[----:B------:R-:W-:Y:S01]  /*4430*/  ISETP.GT.U32.AND P1, PT, R0, R2, PT ;  /* 0x000000020000720c */ /* 0x000fe20003f24070 */
[----:B------:R-:W-:Y:S01]  /*4440*/  IMAD.MOV R11, RZ, RZ, -R11 ;  /* 0x000000ffff0b7224 */ /* 0x000fe200078e0a0b */
[----:B------:R-:W-:Y:S01]  /*4450*/  IABS R14, R15 ;  /* 0x0000000f000e7213 */ /* 0x000fe20000000000 */
[--C-:B------:R-:W-:Y:S01]  /*4460*/  @!P3 IMAD.IADD R4, R4, 0x1, -R0.reuse ;  /* 0x000000010404b824 */ /* 0x100fe200078e0a00 */
[----:B------:R0:W-:Y:S01]  /*4470*/  STL [R1+0x12c], R3 ;  /* 0x00012c0301007387 */ /* 0x0001e20000100800 */
[----:B------:R-:W-:Y:S01]  /*4480*/  IMAD R9, R0, R11, R13 ;  /* 0x0000000b00097224 */ /* 0x000fe200078e020d */
[----:B------:R-:W-:Y:S01]  /*4490*/  LOP3.LUT R11, R7, 0xd0, RZ, 0xfc, !PT ;  /* 0x000000d0070b7812 */ /* 0x000fe200078efcff */
[----:B------:R-:W-:Y:S01]  /*44a0*/  @!P4 IMAD.IADD R5, R5, 0x1, -R0 ;  /* 0x000000010505c824 */ /* 0x000fe200078e0a00 */
[----:B------:R-:W-:Y:S01]  /*44b0*/  ISETP.GE.AND P4, PT, R6, RZ, PT ;  /* 0x000000ff0600720c */ /* 0x000fe20003f86270 */
[----:B------:R-:W-:Y:S01]  /*44c0*/  IMAD.MOV.U32 R12, RZ, RZ, R4 ;  /* 0x000000ffff0c7224 */ /* 0x000fe200078e0004 */
[----:B------:R-:W-:-:S02]  /*44d0*/  ISETP.GT.U32.AND P3, PT, R0, R9, PT ;  /* 0x000000090000720c */ /* 0x000fc40003f64070 */
[----:B------:R-:W-:Y:S01]  /*44e0*/  IABS R13, R11 ;  /* 0x0000000b000d7213 */ /* 0x000fe20000000000 */
[--C-:B------:R-:W-:Y:S01]  /*44f0*/  @!P1 IMAD.IADD R2, R2, 0x1, -R0.reuse ;  /* 0x0000000102029824 */ /* 0x100fe200078e0a00 */
[----:B------:R-:W-:Y:S01]  /*4500*/  LOP3.LUT R6, R7, 0xcc, RZ, 0xfc, !PT ;  /* 0x000000cc07067812 */ /* 0x000fe200078efcff */
[----:B0-----:R-:W-:Y:S01]  /*4510*/  IMAD.MOV.U32 R3, RZ, RZ, R17 ;  /* 0x000000ffff037224 */ /* 0x001fe200078e0011 */
[----:B------:R-:W-:Y:S01]  /*4520*/  ISETP.GE.AND P1, PT, R19, RZ, PT ;  /* 0x000000ff1300720c */ /* 0x000fe20003f26270 */
[----:B------:R-:W-:Y:S01]  /*4530*/  IMAD.HI.U32 R17, R8, R14, RZ ;  /* 0x0000000e08117227 */ /* 0x000fe200078e00ff */
[----:B------:R-:W-:Y:S02]  /*4540*/  IABS R18, R6 ;  /* 0x0000000600127213 */ /* 0x000fe40000000000 */
[----:B------:R-:W-:Y:S01]  /*4550*/  LOP3.LUT R19, R7, 0xa4, RZ, 0xfc, !PT ;  /* 0x000000a407137812 */ /* 0x000fe200078efcff */
[----:B------:R-:W-:Y:S01]  /*4560*/  @!P2 IMAD.MOV R3, RZ, RZ, -R3 ;  /* 0x000000ffff03a224 */ /* 0x000fe200078e0a03 */
[----:B------:R-:W-:Y:S01]  /*4570*/  ISETP.GT.U32.AND P2, PT, R0, R10, PT ;  /* 0x0000000a0000720c */ /* 0x000fe20003f44070 */
[----:B------:R-:W-:-:S02]  /*4580*/  @!P3 IMAD.IADD R9, R9, 0x1, -R0 ;  /* 0x000000010909b824 */ /* 0x000fc400078e0a00 */
[----:B------:R-:W-:Y:S01]  /*4590*/  IMAD.HI.U32 R16, R8, R13, RZ ;  /* 0x0000000d08107227 */ /* 0x000fe200078e00ff */
[----:B------:R0:W-:Y:S03]  /*45a0*/  STL [R1+0x118], R3 ;  /* 0x0001180301007387 */ /* 0x0001e60000100800 */
[----:B------:R-:W-:Y:S02]  /*45b0*/  IMAD.MOV R17, RZ, RZ, -R17 ;  /* 0x000000ffff117224 */ /* 0x000fe400078e0a11 */
[----:B------:R-:W-:-:S04]  /*45c0*/  @!P0 IMAD.MOV R12, RZ, RZ, -R12 ;  /* 0x000000ffff0c8224 */ /* 0x000fc800078e0a0c */
[----:B------:R-:W-:Y:S01]  /*45d0*/  @!P2 IMAD.IADD R10, R10, 0x1, -R0 ;  /* 0x000000010a0aa824 */ /* 0x000fe200078e0a00 */
[----:B------:R-:W-:Y:S01]  /*45e0*/  ISETP.GE.AND P2, PT, R15, RZ, PT ;  /* 0x000000ff0f00720c */ /* 0x000fe20003f46270 */
[----:B0-----:R-:W-:Y:S02]  /*45f0*/  IMAD.MOV.U32 R3, RZ, RZ, R5 ;  /* 0x000000ffff037224 */ /* 0x001fe400078e0005 */
[----:B------:R-:W-:Y:S01]  /*4600*/  IMAD.MOV R15, RZ, RZ, -R16 ;  /* 0x000000ffff0f7224 */ /* 0x000fe200078e0a10 */
[C---:B------:R-:W-:Y:S01]  /*4610*/  ISETP.GT.U32.AND P3, PT, R0.reuse, R10, PT ;  /* 0x0000000a0000720c */ /* 0x040fe20003f64070 */
[----:B------:R-:W-:Y:S01]  /*4620*/  @!P5 IMAD.MOV R3, RZ, RZ, -R3 ;  /* 0x000000ffff03d224 */ /* 0x000fe200078e0a03 */
[C---:B------:R-:W-:Y:S01]  /*4630*/  ISETP.GT.U32.AND P5, PT, R0.reuse, R9, PT ;  /* 0x000000090000720c */ /* 0x040fe20003fa4070 */
[C---:B------:R-:W-:Y:S01]  /*4640*/  IMAD R5, R0.reuse, R17, R14 ;  /* 0x0000001100057224 */ /* 0x040fe200078e020e */
[----:B------:R-:W-:Y:S01]  /*4650*/  LOP3.LUT R14, R7, 0xac, RZ, 0xfc, !PT ;  /* 0x000000ac070e7812 */ /* 0x000fe200078efcff */
[C---:B------:R-:W-:Y:S01]  /*4660*/  IMAD R4, R0.reuse, R15, R13 ;  /* 0x0000000f00047224 */ /* 0x040fe200078e020d */
[----:B------:R0:W-:Y:S02]  /*4670*/  STL [R1+0x114], R3 ;  /* 0x0001140301007387 */ /* 0x0001e40000100800 */
[----:B------:R-:W-:-:S02]  /*4680*/  ISETP.GT.U32.AND P0, PT, R0, R5, PT ;  /* 0x000000050000720c */ /* 0x000fc40003f04070 */
[----:B------:R-:W-:Y:S03]  /*4690*/  STL [R1+0x10c], R12 ;  /* 0x00010c0c01007387 */ /* 0x000fe60000100800 */
[--C-:B------:R-:W-:Y:S01]  /*46a0*/  @!P3 IMAD.IADD R10, R10, 0x1, -R0.reuse ;  /* 0x000000010a0ab824 */ /* 0x100fe200078e0a00 */
[----:B------:R-:W-:Y:S01]  /*46b0*/  ISETP.GT.U32.AND P3, PT, R0, R4, PT ;  /* 0x000000040000720c */ /* 0x000fe20003f64070 */
[----:B------:R-:W-:Y:S01]  /*46c0*/  @!P5 IMAD.IADD R9, R9, 0x1, -R0 ;  /* 0x000000010909d824 */ /* 0x000fe200078e0a00 */
[----:B------:R-:W-:Y:S01]  /*46d0*/  ISETP.GE.AND P5, PT, R6, RZ, PT ;  /* 0x000000ff0600720c */ /* 0x000fe20003fa6270 */
[----:B0-----:R-:W-:Y:S01]  /*46e0*/  IMAD.MOV.U32 R3, RZ, RZ, R2 ;  /* 0x000000ffff037224 */ /* 0x001fe200078e0002 */
[----:B------:R-:W-:Y:S01]  /*46f0*/  LOP3.LUT R6, R7, 0xc8, RZ, 0xfc, !PT ;  /* 0x000000c807067812 */ /* 0x000fe200078efcff */
[----:B------:R-:W-:-:S04]  /*4700*/  IMAD.HI.U32 R2, R8, R18, RZ ;  /* 0x0000001208027227 */ /* 0x000fc800078e00ff */
[----:B------:R-:W-:Y:S01]  /*4710*/  @!P6 IMAD.MOV R3, RZ, RZ, -R3 ;  /* 0x000000ffff03e224 */ /* 0x000fe200078e0a03 */
[----:B------:R-:W-:Y:S01]  /*4720*/  ISETP.GE.AND P6, PT, R11, RZ, PT ;  /* 0x000000ff0b00720c */ /* 0x000fe20003fc6270 */
[----:B------:R-:W-:Y:S01]  /*4730*/  IMAD.MOV R2, RZ, RZ, -R2 ;  /* 0x000000ffff027224 */ /* 0x000fe200078e0a02 */
[----:B------:R-:W-:Y:S01]  /*4740*/  LOP3.LUT R11, R7, 0xc4, RZ, 0xfc, !PT ;  /* 0x000000c4070b7812 */ /* 0x000fe200078efcff */
[----:B------:R-:W-:Y:S01]  /*4750*/  @!P0 IMAD.IADD R5, R5, 0x1, -R0 ;  /* 0x0000000105058824 */ /* 0x000fe200078e0a00 */
[----:B------:R0:W-:Y:S01]  /*4760*/  STL [R1+0x104], R3 ;  /* 0x0001040301007387 */ /* 0x0001e20000100800 */
[----:B------:R-:W-:Y:S01]  /*4770*/  IMAD R18, R0, R2, R18 ;  /* 0x0000000200127224 */ /* 0x000fe200078e0212 */
[----:B------:R-:W-:Y:S01]  /*4780*/  LOP3.LUT R2, R7, 0xc0, RZ, 0xfc, !PT ;  /* 0x000000c007027812 */ /* 0x000fe200078efcff */
[----:B------:R-:W-:Y:S01]  /*4790*/  @!P3 IMAD.IADD R4, R4, 0x1, -R0 ;  /* 0x000000010404b824 */ /* 0x000fe200078e0a00 */
[----:B------:R-:W-:Y:S02]  /*47a0*/  ISETP.GT.U32.AND P0, PT, R0, R5, PT ;  /* 0x000000050000720c */ /* 0x000fe40003f04070 */
[----:B------:R-:W-:-:S02]  /*47b0*/  IABS R15, R11 ;  /* 0x0000000b000f7213 */ /* 0x000fc40000000000 */
[----:B------:R-:W-:Y:S01]  /*47c0*/  ISETP.GT.U32.AND P3, PT, R0, R4, PT ;  /* 0x000000040000720c */ /* 0x000fe20003f64070 */
[----:B0-----:R-:W-:Y:S01]  /*47d0*/  IMAD.MOV.U32 R3, RZ, RZ, R10 ;  /* 0x000000ffff037224 */ /* 0x001fe200078e000a */
[----:B------:R-:W-:Y:S02]  /*47e0*/  IABS R10, R6 ;  /* 0x00000006000a7213 */ /* 0x000fe40000000000 */
[----:B------:R-:W-:Y:S01]  /*47f0*/  IABS R17, R2 ;  /* 0x0000000200117213 */ /* 0x000fe20000000000 */
[----:B------:R-:W-:Y:S01]  /*4800*/  @!P4 IMAD.MOV R3, RZ, RZ, -R3 ;  /* 0x000000ffff03c224 */ /* 0x000fe200078e0a03 */
[----:B------:R-:W-:Y:S01]  /*4810*/  ISETP.GE.AND P4, PT, R6, RZ, PT ;  /* 0x000000ff0600720c */ /* 0x000fe20003f86270 */
[----:B------:R-:W-:-:S03]  /*4820*/  IMAD.HI.U32 R13, R8, R10, RZ ;  /* 0x0000000a080d7227 */ /* 0x000fc600078e00ff */
[----:B------:R0:W-:Y:S01]  /*4830*/  STL [R1+0x100], R3 ;  /* 0x0001000301007387 */ /* 0x0001e20000100800 */
[--C-:B------:R-:W-:Y:S01]  /*4840*/  @!P0 IMAD.IADD R5, R5, 0x1, -R0.reuse ;  /* 0x0000000105058824 */ /* 0x100fe200078e0a00 */
[----:B------:R-:W-:Y:S01]  /*4850*/  ISETP.GE.AND P0, PT, R11, RZ, PT ;  /* 0x000000ff0b00720c */ /* 0x000fe20003f06270 */
[----:B------:R-:W-:Y:S01]  /*4860*/  IMAD.MOV R11, RZ, RZ, -R13 ;  /* 0x000000ffff0b7224 */ /* 0x000fe200078e0a0d */
[----:B------:R-:W-:Y:S01]  /*4870*/  LOP3.LUT R13, R7, 0xbc, RZ, 0xfc, !PT ;  /* 0x000000bc070d7812 */ /* 0x000fe200078efcff */
[----:B------:R-:W-:Y:S01]  /*4880*/  @!P3 IMAD.IADD R4, R4, 0x1, -R0 ;  /* 0x000000010404b824 */ /* 0x000fe200078e0a00 */
[----:B------:R-:W-:Y:S01]  /*4890*/  ISETP.GE.AND P3, PT, R2, RZ, PT ;  /* 0x000000ff0200720c */ /* 0x000fe20003f66270 */
[----:B------:R-:W-:Y:S01]  /*48a0*/  IMAD R2, R0, R11, R10 ;  /* 0x0000000b00027224 */ /* 0x000fe200078e020a */
[----:B------:R-:W-:Y:S01]  /*48b0*/  IABS R11, R22 ;  /* 0x00000016000b7213 */ /* 0x000fe20000000000 */
[----:B------:R-:W-:Y:S01]  /*48c0*/  IMAD.MOV.U32 R12, RZ, RZ, R5 ;  /* 0x000000ffff0c7224 */ /* 0x000fe200078e0005 */
[----:B------:R-:W-:Y:S01]  /*48d0*/  IABS R10, R20 ;  /* 0x00000014000a7213 */ /* 0x000fe20000000000 */
[----:B0-----:R-:W-:Y:S01]  /*48e0*/  IMAD.MOV.U32 R3, RZ, RZ, R9 ;  /* 0x000000ffff037224 */ /* 0x001fe200078e0009 */
[----:B------:R-:W-:Y:S01]  /*48f0*/  IABS R5, R14 ;  /* 0x0000000e00057213 */ /* 0x000fe20000000000 */
[----:B------:R-:W-:-:S04]  /*4900*/  IMAD.HI.U32 R9, R8, R15, RZ ;  /* 0x0000000f08097227 */ /* 0x000fc800078e00ff */
[----:B------:R-:W-:Y:S01]  /*4910*/  @!P1 IMAD.MOV R3, RZ, RZ, -R3 ;  /* 0x000000ffff039224 */ /* 0x000fe200078e0a03 */
[C---:B------:R-:W-:Y:S01]  /*4920*/  ISETP.GT.U32.AND P1, PT, R0.reuse, R18, PT ;  /* 0x000000120000720c */ /* 0x040fe20003f24070 */
[----:B------:R-:W-:Y:S02]  /*4930*/  IMAD.MOV R9, RZ, RZ, -R9 ;  /* 0x000000ffff097224 */ /* 0x000fe400078e0a09 */
[----:B------:R-:W-:Y:S01]  /*4940*/  @!P2 IMAD.MOV R12, RZ, RZ, -R12 ;  /* 0x000000ffff0ca224 */ /* 0x000fe200078e0a0c */
[----:B------:R0:W-:Y:S01]  /*4950*/  STL [R1+0x128], R3 ;  /* 0x0001280301007387 */ /* 0x0001e20000100800 */
[----:B------:R-:W-:Y:S01]  /*4960*/  IMAD R15, R0, R9, R15 ;  /* 0x00000009000f7224 */ /* 0x000fe200078e020f */
[----:B------:R-:W-:Y:S01]  /*4970*/  ISETP.GE.AND P2, PT, R13, RZ, PT ;  /* 0x000000ff0d00720c */ /* 0x000fe20003f46270 */
[----:B------:R-:W-:Y:S01]  /*4980*/  IMAD.HI.U32 R6, R8, R17, RZ ;  /* 0x0000001108067227 */ /* 0x000fe200078e00ff */
[----:B------:R-:W-:Y:S01]  /*4990*/  IABS R13, R13 ;  /* 0x0000000d000d7213 */ /* 0x000fe20000000000 */
[----:B------:R-:W-:Y:S01]  /*49a0*/  STL [R1+0x120], R12 ;  /* 0x0001200c01007387 */ /* 0x000fe20000100800 */
[----:B------:R-:W-:Y:S01]  /*49b0*/  IABS R9, R21 ;  /* 0x0000001500097213 */ /* 0x000fe20000000000 */
[----:B------:R-:W-:-:S02]  /*49c0*/  IMAD.MOV R6, RZ, RZ, -R6 ;  /* 0x000000ffff067224 */ /* 0x000fc400078e0a06 */
[----:B------:R-:W-:Y:S02]  /*49d0*/  @!P1 IMAD.IADD R18, R18, 0x1, -R0 ;  /* 0x0000000112129824 */ /* 0x000fe400078e0a00 */
[----:B0-----:R-:W-:Y:S02]  /*49e0*/  IMAD.MOV.U32 R3, RZ, RZ, R4 ;  /* 0x000000ffff037224 */ /* 0x001fe400078e0004 */
[----:B------:R-:W-:Y:S01]  /*49f0*/  IMAD.HI.U32 R16, R8, R13, RZ ;  /* 0x0000000d08107227 */ /* 0x000fe200078e00ff */
[----:B------:R-:W-:-:S03]  /*4a00*/  ISETP.GT.U32.AND P1, PT, R0, R18, PT ;  /* 0x000000120000720c */ /* 0x000fc60003f24070 */
[----:B------:R-:W-:Y:S01]  /*4a10*/  @!P6 IMAD.MOV R3, RZ, RZ, -R3 ;  /* 0x000000ffff03e224 */ /* 0x000fe200078e0a03 */
[C---:B------:R-:W-:Y:S01]  /*4a20*/  ISETP.GT.U32.AND P6, PT, R0.reuse, R2, PT ;  /* 0x000000020000720c */ /* 0x040fe20003fc4070 */
[----:B------:R-:W-:Y:S02]  /*4a30*/  IMAD R17, R0, R6, R17 ;  /* 0x0000000600117224 */ /* 0x000fe400078e0211 */
[----:B------:R-:W-:Y:S01]  /*4a40*/  IMAD.MOV R16, RZ, RZ, -R16 ;  /* 0x000000ffff107224 */ /* 0x000fe200078e0a10 */
[----:B------:R0:W-:Y:S01]  /*4a50*/  STL [R1+0x124], R3 ;  /* 0x0001240301007387 */ /* 0x0001e20000100800 */
[----:B------:R-:W-:-:S04]  /*4a60*/  IMAD.HI.U32 R6, R8, R11, RZ ;  /* 0x0000000b08067227 */ /* 0x000fc800078e00ff */
[--C-:B------:R-:W-:Y:S01]  /*4a70*/  @!P1 IMAD.IADD R18, R18, 0x1, -R0.reuse ;  /* 0x0000000112129824 */ /* 0x100fe200078e0a00 */
[C---:B------:R-:W-:Y:S01]  /*4a80*/  ISETP.GT.U32.AND P1, PT, R0.reuse, R15, PT ;  /* 0x0000000f0000720c */ /* 0x040fe20003f24070 */
[----:B------:R-:W-:Y:S02]  /*4a90*/  IMAD R13, R0, R16, R13 ;  /* 0x00000010000d7224 */ /* 0x000fe400078e020d */
[----:B------:R-:W-:Y:S02]  /*4aa0*/  @!P6 IMAD.IADD R2, R2, 0x1, -R0 ;  /* 0x000000010202e824 */ /* 0x000fe400078e0a00 */
[----:B0-----:R-:W-:Y:S01]  /*4ab0*/  IMAD.MOV.U32 R3, RZ, RZ, R18 ;  /* 0x000000ffff037224 */ /* 0x001fe200078e0012 */
[----:B------:R-:W-:Y:S01]  /*4ac0*/  LOP3.LUT R18, R7, 0xa8, RZ, 0xfc, !PT ;  /* 0x000000a807127812 */ /* 0x000fe200078efcff */
[----:B------:R-:W-:Y:S01]  /*4ad0*/  IMAD.MOV R6, RZ, RZ, -R6 ;  /* 0x000000ffff067224 */ /* 0x000fe200078e0a06 */
[C---:B------:R-:W-:Y:S01]  /*4ae0*/  ISETP.GT.U32.AND P6, PT, R0.reuse, R2, PT ;  /* 0x000000020000720c */ /* 0x040fe20003fc4070 */
[----:B------:R-:W-:Y:S01]  /*4af0*/  @!P5 IMAD.MOV R3, RZ, RZ, -R3 ;  /* 0x000000ffff03d224 */ /* 0x000fe200078e0a03 */
[----:B------:R-:W-:Y:S01]  /*4b00*/  ISETP.GT.U32.AND P5, PT, R0, R17, PT ;  /* 0x000000110000720c */ /* 0x000fe20003fa4070 */
[----:B------:R-:W-:-:S03]  /*4b10*/  IMAD.HI.U32 R4, R8, R10, RZ ;  /* 0x0000000a08047227 */ /* 0x000fc600078e00ff */
[----:B------:R0:W-:Y:S01]  /*4b20*/  STL [R1+0xfc], R3 ;  /* 0x0000fc0301007387 */ /* 0x0001e20000100800 */
[----:B------:R-:W-:Y:S02]  /*4b30*/  @!P1 IMAD.IADD R15, R15, 0x1, -R0 ;  /* 0x000000010f0f9824 */ /* 0x000fe400078e0a00 */
[C---:B------:R-:W-:Y:S02]  /*4b40*/  IMAD R11, R0.reuse, R6, R11 ;  /* 0x00000006000b7224 */ /* 0x040fe400078e020b */
[----:B------:R-:W-:Y:S01]  /*4b50*/  IMAD.MOV R16, RZ, RZ, -R4 ;  /* 0x000000ffff107224 */ /* 0x000fe200078e0a04 */
[----:B------:R-:W-:Y:S01]  /*4b60*/  ISETP.GT.U32.AND P1, PT, R0, R15, PT ;  /* 0x0000000f0000720c */ /* 0x000fe20003f24070 */
[--C-:B------:R-:W-:Y:S01]  /*4b70*/  @!P6 IMAD.IADD R2, R2, 0x1, -R0.reuse ;  /* 0x000000010202e824 */ /* 0x100fe200078e0a00 */
[C---:B------:R-:W-:Y:S01]  /*4b80*/  ISETP.GT.U32.AND P6, PT, R0.reuse, R13, PT ;  /* 0x0000000d0000720c */ /* 0x040fe20003fc4070 */
[----:B------:R-:W-:Y:S02]  /*4b90*/  @!P5 IMAD.IADD R17, R17, 0x1, -R0 ;  /* 0x000000011111d824 */ /* 0x000fe400078e0a00 */
[----:B------:R-:W-:Y:S01]  /*4ba0*/  IMAD R10, R0, R16, R10 ;  /* 0x00000010000a7224 */ /* 0x000fe200078e020a */
[----:B------:R-:W-:Y:S01]  /*4bb0*/  LOP3.LUT R16, R7, 0xa0, RZ, 0xfc, !PT ;  /* 0x000000a007107812 */ /* 0x000fe200078efcff */
[----:B------:R-:W-:-:S03]  /*4bc0*/  IMAD.HI.U32 R6, R8, R9, RZ ;  /* 0x0000000908067227 */ /* 0x000fc600078e00ff */
[C---:B------:R-:W-:Y:S01]  /*4bd0*/  ISETP.GT.U32.AND P5, PT, R0.reuse, R10, PT ;  /* 0x0000000a0000720c */ /* 0x040fe20003fa4070 */
[----:B------:R-:W-:Y:S02]  /*4be0*/  IMAD.MOV R6, RZ, RZ, -R6 ;  /* 0x000000ffff067224 */ /* 0x000fe400078e0a06 */
[--C-:B------:R-:W-:Y:S01]  /*4bf0*/  @!P1 IMAD.IADD R15, R15, 0x1, -R0.reuse ;  /* 0x000000010f0f9824 */ /* 0x100fe200078e0a00 */
[C---:B------:R-:W-:Y:S01]  /*4c00*/  ISETP.GT.U32.AND P1, PT, R0.reuse, R11, PT ;  /* 0x0000000b0000720c */ /* 0x040fe20003f24070 */
[----:B------:R-:W-:Y:S01]  /*4c10*/  @!P6 IMAD.IADD R13, R13, 0x1, -R0 ;  /* 0x000000010d0de824 */ /* 0x000fe200078e0a00 */
[C---:B------:R-:W-:Y:S01]  /*4c20*/  ISETP.GT.U32.AND P6, PT, R0.reuse, R17, PT ;  /* 0x000000110000720c */ /* 0x040fe20003fc4070 */
[----:B0-----:R-:W-:Y:S01]  /*4c30*/  IMAD.MOV.U32 R3, RZ, RZ, R2 ;  /* 0x000000ffff037224 */ /* 0x001fe200078e0002 */
[----:B------:R-:W-:Y:S01]  /*4c40*/  IABS R2, R16 ;  /* 0x0000001000027213 */ /* 0x000fe20000000000 */
[----:B------:R-:W-:Y:S01]  /*4c50*/  IMAD R9, R0, R6, R9 ;  /* 0x0000000600097224 */ /* 0x000fe200078e0209 */
[----:B------:R-:W-:Y:S01]  /*4c60*/  IABS R6, R18 ;  /* 0x0000001200067213 */ /* 0x000fe20000000000 */
[----:B------:R-:W-:-:S02]  /*4c70*/  @!P4 IMAD.MOV R3, RZ, RZ, -R3 ;  /* 0x000000ffff03c224 */ /* 0x000fc400078e0a03 */
[--C-:B------:R-:W-:Y:S02]  /*4c80*/  @!P5 IMAD.IADD R10, R10, 0x1, -R0.reuse ;  /* 0x000000010a0ad824 */ /* 0x100fe400078e0a00 */
[----:B------:R-:W-:Y:S01]  /*4c90*/  IMAD.HI.U32 R4, R8, R5, RZ ;  /* 0x0000000508047227 */ /* 0x000fe200078e00ff */
[----:B------:R0:W-:Y:S02]  /*4ca0*/  STL [R1+0xf0], R3 ;  /* 0x0000f00301007387 */ /* 0x0001e40000100800 */
[C---:B------:R-:W-:Y:S01]  /*4cb0*/  ISETP.GT.U32.AND P5, PT, R0.reuse, R10, PT ;  /* 0x0000000a0000720c */ /* 0x040fe20003fa4070 */
[--C-:B------:R-:W-:Y:S01]  /*4cc0*/  @!P1 IMAD.IADD R11, R11, 0x1, -R0.reuse ;  /* 0x000000010b0b9824 */ /* 0x100fe200078e0a00 */
[C---:B------:R-:W-:Y:S01]  /*4cd0*/  ISETP.GT.U32.AND P1, PT, R0.reuse, R13, PT ;  /* 0x0000000d0000720c */ /* 0x040fe20003f24070 */
[----:B------:R-:W-:Y:S01]  /*4ce0*/  @!P6 IMAD.IADD R17, R17, 0x1, -R0 ;  /* 0x000000011111e824 */ /* 0x000fe200078e0a00 */
[C---:B------:R-:W-:Y:S01]  /*4cf0*/  ISETP.GT.U32.AND P6, PT, R0.reuse, R9, PT ;  /* 0x000000090000720c */ /* 0x040fe20003fc4070 */
[----:B------:R-:W-:Y:S01]  /*4d00*/  IMAD.MOV R4, RZ, RZ, -R4 ;  /* 0x000000ffff047224 */ /* 0x000fe200078e0a04 */
[----:B------:R-:W-:Y:S01]  /*4d10*/  ISETP.GT.U32.AND P4, PT, R0, R11, PT ;  /* 0x0000000b0000720c */ /* 0x000fe20003f84070 */
[----:B------:R-:W-:-:S04]  /*4d20*/  IMAD.HI.U32 R23, R8, R6, RZ ;  /* 0x0000000608177227 */ /* 0x000fc800078e00ff */
[----:B0-----:R-:W-:Y:S02]  /*4d30*/  IMAD.MOV.U32 R3, RZ, RZ, R15 ;  /* 0x000000ffff037224 */ /* 0x001fe400078e000f */
[----:B------:R-:W-:Y:S02]  /*4d40*/  IMAD.MOV.U32 R12, RZ, RZ, R17 ;  /* 0x000000ffff0c7224 */ /* 0x000fe400078e0011 */
[----:B------:R-:W-:Y:S02]  /*4d50*/  @!P0 IMAD.MOV R3, RZ, RZ, -R3 ;  /* 0x000000ffff038224 */ /* 0x000fe400078e0a03 */
[--C-:B------:R-:W-:Y:S02]  /*4d60*/  @!P1 IMAD.IADD R13, R13, 0x1, -R0.reuse ;  /* 0x000000010d0d9824 */ /* 0x100fe400078e0a00 */
[----:B------:R-:W-:Y:S01]  /*4d70*/  IMAD R5, R0, R4, R5 ;  /* 0x0000000400057224 */ /* 0x000fe200078e0205 */
[----:B------:R0:W-:Y:S01]  /*4d80*/  STL [R1+0xe4], R3 ;  /* 0x0000e40301007387 */ /* 0x0001e20000100800 */
[----:B------:R-:W-:Y:S01]  /*4d90*/  IMAD.MOV R23, RZ, RZ, -R23 ;  /* 0x000000ffff177224 */ /* 0x000fe200078e0a17 */
[----:B------:R-:W-:Y:S01]  /*4da0*/  IABS R4, R19 ;  /* 0x0000001300047213 */ /* 0x000fe20000000000 */
[--C-:B------:R-:W-:Y:S01]  /*4db0*/  @!P4 IMAD.IADD R11, R11, 0x1, -R0.reuse ;  /* 0x000000010b0bc824 */ /* 0x100fe200078e0a00 */
[----:B------:R-:W-:Y:S01]  /*4dc0*/  ISETP.GE.AND P4, PT, R22, RZ, PT ;  /* 0x000000ff1600720c */ /* 0x000fe20003f86270 */
[----:B------:R-:W-:Y:S01]  /*4dd0*/  @!P6 IMAD.IADD R9, R9, 0x1, -R0 ;  /* 0x000000010909e824 */ /* 0x000fe200078e0a00 */
[----:B------:R-:W-:Y:S01]  /*4de0*/  ISETP.GE.AND P6, PT, R20, RZ, PT ;  /* 0x000000ff1400720c */ /* 0x000fe20003fc6270 */
[----:B------:R-:W-:Y:S01]  /*4df0*/  IMAD.HI.U32 R22, R8, R2, RZ ;  /* 0x0000000208167227 */ /* 0x000fe200078e00ff */
[----:B------:R-:W-:-:S02]  /*4e00*/  ISETP.GT.U32.AND P1, PT, R0, R5, PT ;  /* 0x000000050000720c */ /* 0x000fc40003f24070 */
[C---:B------:R-:W-:Y:S01]  /*4e10*/  ISETP.GT.U32.AND P0, PT, R0.reuse, R9, PT ;  /* 0x000000090000720c */ /* 0x040fe20003f04070 */
[----:B0-----:R-:W-:Y:S01]  /*4e20*/  IMAD.MOV.U32 R3, RZ, RZ, R13 ;  /* 0x000000ffff037224 */ /* 0x001fe200078e000d */
[----:B------:R-:W-:Y:S01]  /*4e30*/  LOP3.LUT R20, R7, 0x9c, RZ, 0xfc, !PT ;  /* 0x0000009c07147812 */ /* 0x000fe200078efcff */
[----:B------:R-:W-:Y:S02]  /*4e40*/  @!P3 IMAD.MOV R12, RZ, RZ, -R12 ;  /* 0x000000ffff0cb224 */ /* 0x000fe400078e0a0c */
[----:B------:R-:W-:Y:S02]  /*4e50*/  IMAD R6, R0, R23, R6 ;  /* 0x0000001700067224 */ /* 0x000fe400078e0206 */
[----:B------:R-:W-:Y:S01]  /*4e60*/  @!P2 IMAD.MOV R3, RZ, RZ, -R3 ;  /* 0x000000ffff03a224 */ /* 0x000fe200078e0a03 */
[----:B------:R-:W-:Y:S01]  /*4e70*/  STL [R1+0xd8], R12 ;  /* 0x0000d80c01007387 */ /* 0x000fe20000100800 */
[----:B------:R-:W-:Y:S01]  /*4e80*/  @!P5 IMAD.IADD R10, R10, 0x1, -R0 ;  /* 0x000000010a0ad824 */ /* 0x000fe200078e0a00 */
[----:B------:R-:W-:Y:S01]  /*4e90*/  ISETP.GT.U32.AND P5, PT, R0, R6, PT ;  /* 0x000000060000720c */ /* 0x000fe20003fa4070 */
[----:B------:R-:W-:Y:S01]  /*4ea0*/  IMAD.MOV R22, RZ, RZ, -R22 ;  /* 0x000000ffff167224 */ /* 0x000fe200078e0a16 */
[----:B------:R0:W-:Y:S01]  /*4eb0*/  STL [R1+0xd0], R3 ;  /* 0x0000d00301007387 */ /* 0x0001e20000100800 */
[----:B------:R-:W-:-:S04]  /*4ec0*/  IMAD.HI.U32 R23, R8, R4, RZ ;  /* 0x0000000408177227 */ /* 0x000fc800078e00ff */
[C---:B------:R-:W-:Y:S02]  /*4ed0*/  IMAD R2, R0.reuse, R22, R2 ;  /* 0x0000001600027224 */ /* 0x040fe400078e0202 */
[----:B------:R-:W-:Y:S02]  /*4ee0*/  IMAD.MOV R23, RZ, RZ, -R23 ;  /* 0x000000ffff177224 */ /* 0x000fe400078e0a17 */
[----:B------:R-:W-:Y:S01]  /*4ef0*/  @!P1 IMAD.IADD R5, R5, 0x1, -R0 ;  /* 0x0000000105059824 */ /* 0x000fe200078e0a00 */
[----:B------:R-:W-:Y:S01]  /*4f00*/  ISETP.GE.AND P1, PT, R21, RZ, PT ;  /* 0x000000ff1500720c */ /* 0x000fe20003f26270 */
[----:B0-----:R-:W-:Y:S01]  /*4f10*/  IMAD.MOV.U32 R3, RZ, RZ, R10 ;  /* 0x000000ffff037224 */ /* 0x001fe200078e000a */
[----:B------:R-:W-:Y:S01]  /*4f20*/  IABS R21, R20 ;  /* 0x0000001400157213 */ /* 0x000fe20000000000 */
[C---:B------:R-:W-:Y:S01]  /*4f30*/  IMAD R4, R0.reuse, R23, R4 ;  /* 0x0000001700047224 */ /* 0x040fe200078e0204 */
[C---:B------:R-:W-:Y:S01]  /*4f40*/  ISETP.GT.U32.AND P3, PT, R0.reuse, R5, PT ;  /* 0x000000050000720c */ /* 0x040fe20003f64070 */
[----:B------:R-:W-:Y:S01]  /*4f50*/  @!P6 IMAD.MOV R3, RZ, RZ, -R3 ;  /* 0x000000ffff03e224 */ /* 0x000fe200078e0a03 */
[----:B------:R-:W-:Y:S01]  /*4f60*/  ISETP.GT.U32.AND P6, PT, R0, R2, PT ;  /* 0x000000020000720c */ /* 0x000fe20003fc4070 */
[----:B------:R-:W-:Y:S01]  /*4f70*/  @!P4 IMAD.MOV R11, RZ, RZ, -R11 ;  /* 0x000000ffff0bc224 */ /* 0x000fe200078e0a0b */
[----:B------:R-:W-:Y:S01]  /*4f80*/  ISETP.GE.AND P4, PT, R14, RZ, PT ;  /* 0x000000ff0e00720c */ /* 0x000fe20003f86270 */
[--C-:B------:R-:W-:Y:S01]  /*4f90*/  @!P5 IMAD.IADD R6, R6, 0x1, -R0.reuse ;  /* 0x000000010606d824 */ /* 0x100fe200078e0a00 */
[----:B------:R-:W-:Y:S01]  /*4fa0*/  ISETP.GT.U32.AND P5, PT, R0, R4, PT ;  /* 0x000000040000720c */ /* 0x000fe20003fa4070 */
[----:B------:R-:W-:Y:S01]  /*4fb0*/  @!P0 IMAD.IADD R9, R9, 0x1, -R0 ;  /* 0x0000000109098824 */ /* 0x000fe200078e0a00 */
[----:B------:R0:W-:Y:S01]  /*4fc0*/  STL [R1+0xcc], R11 ;  /* 0x0000cc0b01007387 */ /* 0x0001e20000100800 */
[----:B------:R-:W-:Y:S01]  /*4fd0*/  IMAD.HI.U32 R10, R8, R21, RZ ;  /* 0x00000015080a7227 */ /* 0x000fe200078e00ff */
[----:B------:R-:W-:-:S02]  /*4fe0*/  ISETP.GT.U32.AND P2, PT, R0, R6, PT ;  /* 0x000000060000720c */ /* 0x000fc40003f44070 */
[----:B------:R1:W-:Y:S01]  /*4ff0*/  STL [R1+0xc0], R3 ;  /* 0x0000c00301007387 */ /* 0x0003e20000100800 */
[----:B------:R-:W-:Y:S01]  /*5000*/  IMAD.MOV R10, RZ, RZ, -R10 ;  /* 0x000000ffff0a7224 */ /* 0x000fe200078e0a0a */
[----:B------:R-:W-:Y:S01]  /*5010*/  ISETP.GE.AND P0, PT, R18, RZ, PT ;  /* 0x000000ff1200720c */ /* 0x000fe20003f06270 */
[--C-:B------:R-:W-:Y:S01]  /*5020*/  @!P6 IMAD.IADD R2, R2, 0x1, -R0.reuse ;  /* 0x000000010202e824 */ /* 0x100fe200078e0a00 */
[C---:B------:R-:W-:Y:S01]  /*5030*/  LOP3.LUT R14, R7.reuse, 0x84, RZ, 0xfc, !PT ;  /* 0x00000084070e7812 */ /* 0x040fe200078efcff */
[----:B------:R-:W-:Y:S01]  /*5040*/  IMAD R17, R0, R10, R21 ;  /* 0x0000000a00117224 */ /* 0x000fe200078e0215 */
[C---:B0-----:R-:W-:Y:S01]  /*5050*/  LOP3.LUT R11, R7.reuse, 0x94, RZ, 0xfc, !PT ;  /* 0x00000094070b7812 */ /* 0x041fe200078efcff */
[--C-:B------:R-:W-:Y:S01]  /*5060*/  @!P5 IMAD.IADD R4, R4, 0x1, -R0.reuse ;  /* 0x000000010404d824 */ /* 0x100fe200078e0a00 */
[----:B------:R-:W-:Y:S01]  /*5070*/  LOP3.LUT R10, R7, 0x98, RZ, 0xfc, !PT ;  /* 0x00000098070a7812 */ /* 0x000fe200078efcff */
[--C-:B------:R-:W-:Y:S01]  /*5080*/  @!P3 IMAD.IADD R5, R5, 0x1, -R0.reuse ;  /* 0x000000010505b824 */ /* 0x100fe200078e0a00 */
[----:B------:R-:W-:Y:S01]  /*5090*/  ISETP.GE.AND P3, PT, R19, RZ, PT ;  /* 0x000000ff1300720c */ /* 0x000fe20003f66270 */
[----:B-1----:R-:W-:Y:S01]  /*50a0*/  IMAD.MOV.U32 R3, RZ, RZ, R9 ;  /* 0x000000ffff037224 */ /* 0x002fe200078e0009 */
[----:B------:R-:W-:Y:S01]  /*50b0*/  ISETP.GT.U32.AND P6, PT, R0, R4, PT ;  /* 0x000000040000720c */ /* 0x000fe20003fc4070 */
[----:B------:R-:W-:Y:S01]  /*50c0*/  @!P2 IMAD.IADD R6, R6, 0x1, -R0 ;  /* 0x000000010606a824 */ /* 0x000fe200078e0a00 */
[----:B------:R-:W-:Y:S01]  /*50d0*/  LOP3.LUT R9, R7, 0x90, RZ, 0xfc, !PT ;  /* 0x0000009007097812 */ /* 0x000fe200078efcff */
[----:B------:R-:W-:Y:S01]  /*50e0*/  @!P1 IMAD.MOV R3, RZ, RZ, -R3 ;  /* 0x000000ffff039224 */ /* 0x000fe200078e0a03 */
[----:B------:R-:W-:Y:S01]  /*50f0*/  ISETP.GT.U32.AND P1, PT, R0, R2, PT ;  /* 0x000000020000720c */ /* 0x000fe20003f24070 */
[----:B------:R-:W-:Y:S01]  /*5100*/  IMAD.MOV.U32 R12, RZ, RZ, R5 ;  /* 0x000000ffff0c7224 */ /* 0x000fe200078e0005 */
[----:B------:R-:W-:-:S02]  /*5110*/  IABS R19, R11 ;  /* 0x0000000b00137213 */ /* 0x000fc40000000000 */
[----:B------:R0:W-:Y:S01]  /*5120*/  STL [R1+0xb8], R3 ;  /* 0x0000b80301007387 */ /* 0x0001e20000100800 */
[----:B------:R-:W-:Y:S01]  /*5130*/  ISETP.GE.AND P2, PT, R16, RZ, PT ;  /* 0x000000ff1000720c */ /* 0x000fe20003f46270 */
[----:B------:R-:W-:Y:S01]  /*5140*/  @!P4 IMAD.MOV R12, RZ, RZ, -R12 ;  /* 0x000000ffff0cc224 */ /* 0x000fe200078e0a0c */
[----:B------:R-:W-:Y:S02]  /*5150*/  IABS R16, R9 ;  /* 0x0000000900107213 */ /* 0x000fe40000000000 */
[--C-:B------:R-:W-:Y:S01]  /*5160*/  @!P6 IMAD.IADD R4, R4, 0x1, -R0.reuse ;  /* 0x000000010404e824 */ /* 0x100fe200078e0a00 */
[----:B------:R-:W-:Y:S01]  /*5170*/  ISETP.GE.AND P6, PT, R9, RZ, PT ;  /* 0x000000ff0900720c */ /* 0x000fe20003fc6270 */
[----:B------:R-:W-:Y:S01]  /*5180*/  IMAD.HI.U32 R9, R8, R19, RZ ;  /* 0x0000001308097227 */ /* 0x000fe200078e00ff */
[----:B------:R-:W-:Y:S01]  /*5190*/  IABS R18, R10 ;  /* 0x0000000a00127213 */ /* 0x000fe20000000000 */
[----:B------:R-:W-:Y:S01]  /*51a0*/  STL [R1+0xa8], R12 ;  /* 0x0000a80c01007387 */ /* 0x000fe20000100800 */
[----:B------:R-:W-:Y:S01]  /*51b0*/  ISETP.GE.AND P4, PT, R10, RZ, PT ;  /* 0x000000ff0a00720c */ /* 0x000fe20003f86270 */
[----:B------:R-:W-:Y:S01]  /*51c0*/  @!P1 IMAD.IADD R2, R2, 0x1, -R0 ;  /* 0x0000000102029824 */ /* 0x000fe200078e0a00 */
[----:B------:R-:W-:Y:S01]  /*51d0*/  ISETP.GT.U32.AND P1, PT, R0, R17, PT ;  /* 0x000000110000720c */ /* 0x000fe20003f24070 */
[----:B0-----:R-:W-:Y:S01]  /*51e0*/  IMAD.MOV.U32 R3, RZ, RZ, R6 ;  /* 0x000000ffff037224 */ /* 0x001fe200078e0006 */
[C---:B------:R-:W-:Y:S01]  /*51f0*/  LOP3.LUT R5, R7.reuse, 0x8c, RZ, 0xfc, !PT ;  /* 0x0000008c07057812 */ /* 0x040fe200078efcff */
[----:B------:R-:W-:Y:S01]  /*5200*/  IMAD.MOV R9, RZ, RZ, -R9 ;  /* 0x000000ffff097224 */ /* 0x000fe200078e0a09 */
[----:B------:R-:W-:Y:S01]  /*5210*/  LOP3.LUT R10, R7, 0x88, RZ, 0xfc, !PT ;  /* 0x00000088070a7812 */ /* 0x000fe200078efcff */
[----:B------:R-:W-:Y:S01]  /*5220*/  @!P0 IMAD.MOV R3, RZ, RZ, -R3 ;  /* 0x000000ffff038224 */ /* 0x000fe200078e0a03 */
[----:B------:R-:W-:Y:S01]  /*5230*/  ISETP.GE.AND P0, PT, R11, RZ, PT ;  /* 0x000000ff0b00720c */ /* 0x000fe20003f06270 */
[----:B------:R-:W-:Y:S01]  /*5240*/  IMAD.HI.U32 R11, R8, R18, RZ ;  /* 0x00000012080b7227 */ /* 0x000fe200078e00ff */
[----:B------:R-:W-:-:S02]  /*5250*/  ISETP.GE.AND P5, PT, R20, RZ, PT ;  /* 0x000000ff1400720c */ /* 0x000fc40003fa6270 */
[----:B------:R0:W-:Y:S01]  /*5260*/  STL [R1+0x8c], R3 ;  /* 0x00008c0301007387 */ /* 0x0001e20000100800 */
[----:B------:R-:W-:Y:S01]  /*5270*/  IMAD R19, R0, R9, R19 ;  /* 0x0000000900137224 */ /* 0x000fe200078e0213 */
[----:B------:R-:W-:Y:S01]  /*5280*/  IABS R13, R5 ;  /* 0x00000005000d7213 */ /* 0x000fe20000000000 */
[----:B------:R-:W-:Y:S01]  /*5290*/  @!P1 IMAD.IADD R17, R17, 0x1, -R0 ;  /* 0x0000000111119824 */ /* 0x000fe200078e0a00 */
[----:B------:R-:W-:Y:S01]  /*52a0*/  IABS R15, R10 ;  /* 0x0000000a000f7213 */ /* 0x000fe20000000000 */
[----:B------:R-:W-:Y:S02]  /*52b0*/  IMAD.MOV R11, RZ, RZ, -R11 ;  /* 0x000000ffff0b7224 */ /* 0x000fe400078e0a0b */
[----:B------:R-:W-:Y:S01]  /*52c0*/  IMAD.HI.U32 R6, R8, R16, RZ ;  /* 0x0000001008067227 */ /* 0x000fe200078e00ff */
[----:B------:R-:W-:-:S03]  /*52d0*/  ISETP.GT.U32.AND P1, PT, R0, R17, PT ;  /* 0x000000110000720c */ /* 0x000fc60003f24070 */
[----:B0-----:R-:W-:Y:S02]  /*52e0*/  IMAD.MOV.U32 R3, RZ, RZ, R2 ;  /* 0x000000ffff037224 */ /* 0x001fe400078e0002 */
[----:B------:R-:W-:Y:S02]  /*52f0*/  IMAD.MOV.U32 R12, RZ, RZ, R4 ;  /* 0x000000ffff0c7224 */ /* 0x000fe400078e0004 */
[----:B------:R-:W-:Y:S01]  /*5300*/  @!P2 IMAD.MOV R3, RZ, RZ, -R3 ;  /* 0x000000ffff03a224 */ /* 0x000fe200078e0a03 */
[C---:B------:R-:W-:Y:S01]  /*5310*/  ISETP.GT.U32.AND P2, PT, R0.reuse, R19, PT ;  /* 0x000000130000720c */ /* 0x040fe20003f44070 */
[C---:B------:R-:W-:Y:S01]  /*5320*/  IMAD R18, R0.reuse, R11, R18 ;  /* 0x0000000b00127224 */ /* 0x040fe200078e0212 */
[----:B------:R-:W-:Y:S01]  /*5330*/  LOP3.LUT R11, R7, 0x7c, RZ, 0xfc, !PT ;  /* 0x0000007c070b7812 */ /* 0x000fe200078efcff */
[----:B------:R-:W-:Y:S02]  /*5340*/  IMAD.MOV R6, RZ, RZ, -R6 ;  /* 0x000000ffff067224 */ /* 0x000fe400078e0a06 */
[----:B------:R-:W-:Y:S01]  /*5350*/  @!P3 IMAD.MOV R12, RZ, RZ, -R12 ;  /* 0x000000ffff0cb224 */ /* 0x000fe200078e0a0c */
[C---:B------:R-:W-:Y:S01]  /*5360*/  ISETP.GT.U32.AND P3, PT, R0.reuse, R18, PT ;  /* 0x000000120000720c */ /* 0x040fe20003f64070 */
[----:B------:R-:W-:Y:S01]  /*5370*/  IMAD R16, R0, R6, R16 ;  /* 0x0000000600107224 */ /* 0x000fe200078e0210 */
[----:B------:R-:W-:Y:S01]  /*5380*/  IABS R20, R11 ;  /* 0x0000000b00147213 */ /* 0x000fe20000000000 */
[C---:B------:R-:W-:Y:S01]  /*5390*/  IMAD.HI.U32 R9, R8.reuse, R13, RZ ;  /* 0x0000000d08097227 */ /* 0x040fe200078e00ff */
[----:B------:R-:W-:Y:S03]  /*53a0*/  STL [R1+0x84], R12 ;  /* 0x0000840c01007387 */ /* 0x000fe60000100800 */
[----:B------:R-:W-:Y:S01]  /*53b0*/  IMAD.HI.U32 R6, R8, R15, RZ ;  /* 0x0000000f08067227 */ /* 0x000fe200078e00ff */
[----:B------:R0:W-:Y:S03]  /*53c0*/  STL [R1+0x68], R3 ;  /* 0x0000680301007387 */ /* 0x0001e60000100800 */
[----:B------:R-:W-:Y:S01]  /*53d0*/  @!P1 IMAD.IADD R17, R17, 0x1, -R0 ;  /* 0x0000000111119824 */ /* 0x000fe200078e0a00 */
[----:B------:R-:W-:Y:S01]  /*53e0*/  ISETP.GT.U32.AND P1, PT, R0, R16, PT ;  /* 0x000000100000720c */ /* 0x000fe20003f24070 */
[----:B------:R-:W-:-:S02]  /*53f0*/  IMAD.MOV R4, RZ, RZ, -R9 ;  /* 0x000000ffff047224 */ /* 0x000fc400078e0a09 */
[----:B------:R-:W-:Y:S01]  /*5400*/  IMAD.MOV R2, RZ, RZ, -R6 ;  /* 0x000000ffff027224 */ /* 0x000fe200078e0a06 */
[----:B------:R-:W-:Y:S01]  /*5410*/  IABS R6, R14 ;  /* 0x0000000e00067213 */ /* 0x000fe20000000000 */
[--C-:B------:R-:W-:Y:S02]  /*5420*/  @!P2 IMAD.IADD R19, R19, 0x1, -R0.reuse ;  /* 0x000000011313a824 */ /* 0x100fe400078e0a00 */
[----:B0-----:R-:W-:Y:S02]  /*5430*/  IMAD.MOV.U32 R3, RZ, RZ, R17 ;  /* 0x000000ffff037224 */ /* 0x001fe400078e0011 */
[C---:B------:R-:W-:Y:S01]  /*5440*/  IMAD R13, R0.reuse, R4, R13 ;  /* 0x00000004000d7224 */ /* 0x040fe200078e020d */
[----:B------:R-:W-:Y:S01]  /*5450*/  LOP3.LUT R4, R7, 0x80, RZ, 0xfc, !PT ;  /* 0x0000008007047812 */ /* 0x000fe200078efcff */
[----:B------:R-:W-:Y:S01]  /*5460*/  @!P5 IMAD.MOV R3, RZ, RZ, -R3 ;  /* 0x000000ffff03d224 */ /* 0x000fe200078e0a03 */
[C---:B------:R-:W-:Y:S01]  /*5470*/  ISETP.GT.U32.AND P5, PT, R0.reuse, R19, PT ;  /* 0x000000130000720c */ /* 0x040fe20003fa4070 */
[----:B------:R-:W-:Y:S01]  /*5480*/  IMAD R15, R0, R2, R15 ;  /* 0x00000002000f7224 */ /* 0x000fe200078e020f */
[----:B------:R-:W-:Y:S01]  /*5490*/  IABS R9, R4 ;  /* 0x0000000400097213 */ /* 0x000fe20000000000 */
[----:B------:R-:W-:Y:S01]  /*54a0*/  IMAD.HI.U32 R2, R8, R6, RZ ;  /* 0x0000000608027227 */ /* 0x000fe200078e00ff */
[----:B------:R0:W-:Y:S03]  /*54b0*/  STL [R1+0x64], R3 ;  /* 0x0000640301007387 */ /* 0x0001e60000100800 */
[----:B------:R-:W-:Y:S01]  /*54c0*/  @!P3 IMAD.IADD R18, R18, 0x1, -R0 ;  /* 0x000000011212b824 */ /* 0x000fe200078e0a00 */
[----:B------:R-:W-:Y:S01]  /*54d0*/  ISETP.GT.U32.AND P3, PT, R0, R13, PT ;  /* 0x0000000d0000720c */ /* 0x000fe20003f64070 */
[----:B------:R-:W-:-:S02]  /*54e0*/  IMAD.MOV R2, RZ, RZ, -R2 ;  /* 0x000000ffff027224 */ /* 0x000fc400078e0a02 */
[----:B------:R-:W-:Y:S01]  /*54f0*/  @!P1 IMAD.IADD R16, R16, 0x1, -R0 ;  /* 0x0000000110109824 */ /* 0x000fe200078e0a00 */
[C---:B------:R-:W-:Y:S01]  /*5500*/  ISETP.GT.U32.AND P2, PT, R0.reuse, R18, PT ;  /* 0x000000120000720c */ /* 0x040fe20003f44070 */
[C---:B------:R-:W-:Y:S01]  /*5510*/  IMAD R6, R0.reuse, R2, R6 ;  /* 0x0000000200067224 */ /* 0x040fe200078e0206 */
[----:B------:R-:W-:Y:S01]  /*5520*/  LOP3.LUT R2, R7, 0x78, RZ, 0xfc, !PT ;  /* 0x0000007807027812 */ /* 0x000fe200078efcff */
[----:B------:R-:W-:Y:S01]  /*5530*/  @!P5 IMAD.IADD R19, R19, 0x1, -R0 ;  /* 0x000000011313d824 */ /* 0x000fe200078e0a00 */
[----:B------:R-:W-:Y:S01]  /*5540*/  ISETP.GT.U32.AND P1, PT, R0, R16, PT ;  /* 0x000000100000720c */ /* 0x000fe20003f24070 */
[----:B------:R-:W-:Y:S01]  /*5550*/  IMAD.HI.U32 R17, R8, R9, RZ ;  /* 0x0000000908117227 */ /* 0x000fe200078e00ff */
[----:B------:R-:W-:-:S03]  /*5560*/  ISETP.GT.U32.AND P5, PT, R0, R6, PT ;  /* 0x000000060000720c */ /* 0x000fc60003fa4070 */
[--C-:B------:R-:W-:Y:S02]  /*5570*/  @!P3 IMAD.IADD R13, R13, 0x1, -R0.reuse ;  /* 0x000000010d0db824 */ /* 0x100fe400078e0a00 */
[----:B------:R-:W-:Y:S02]  /*5580*/  IMAD.MOV R17, RZ, RZ, -R17 ;  /* 0x000000ffff117224 */ /* 0x000fe400078e0a11 */
[----:B0-----:R-:W-:Y:S01]  /*5590*/  IMAD.MOV.U32 R3, RZ, RZ, R19 ;  /* 0x000000ffff037224 */ /* 0x001fe200078e0013 */
[----:B------:R-:W-:Y:S01]  /*55a0*/  ISETP.GT.U32.AND P3, PT, R0, R13, PT ;  /* 0x0000000d0000720c */ /* 0x000fe20003f64070 */
        /* <DEDUP_REMOVED lines=8> */
[----:B------:R-:W-:Y:S01]  /*5630*/  @!P0 IMAD.MOV R3, RZ, RZ, -R3 ;  /* 0x000000ffff038224 */ /* 0x000fe200078e0a03 */
[----:B------:R-:W-:Y:S01]  /*5640*/  LOP3.LUT R9, R7, 0x74, RZ, 0xfc, !PT ;  /* 0x0000007407097812 */ /* 0x000fe200078efcff */
[----:B------:R-:W-:Y:S01]  /*5650*/  IMAD.MOV.U32 R12, RZ, RZ, R18 ;  /* 0x000000ffff0c7224 */ /* 0x000fe200078e0012 */
[----:B------:R-:W-:Y:S01]  /*5660*/  ISETP.GT.U32.AND P0, PT, R0, R6, PT ;  /* 0x000000060000720c */ /* 0x000fe20003f04070 */
[----:B------:R-:W-:-:S04]  /*5670*/  IMAD.HI.U32 R18, R8, R17, RZ ;  /* 0x0000001108127227 */ /* 0x000fc800078e00ff */
[----:B------:R-:W-:Y:S01]  /*5680*/  @!P3 IMAD.IADD R13, R13, 0x1, -R0 ;  /* 0x000000010d0db824 */ /* 0x000fe200078e0a00 */
[----:B------:R-:W-:Y:S01]  /*5690*/  ISETP.GT.U32.AND P3, PT, R0, R5, PT ;  /* 0x000000050000720c */ /* 0x000fe20003f64070 */
[----:B------:R-:W-:Y:S02]  /*56a0*/  IMAD.MOV R18, RZ, RZ, -R18 ;  /* 0x000000ffff127224 */ /* 0x000fe400078e0a12 */
[----:B------:R-:W-:Y:S01]  /*56b0*/  @!P1 IMAD.MOV R13, RZ, RZ, -R13 ;  /* 0x000000ffff0d9224 */ /* 0x000fe200078e0a0d */
[----:B------:R-:W-:Y:S01]  /*56c0*/  ISETP.GE.AND P1, PT, R4, RZ, PT ;  /* 0x000000ff0400720c */ /* 0x000fe20003f26270 */
[----:B------:R-:W-:Y:S01]  /*56d0*/  IMAD R4, R0, R18, R17 ;  /* 0x0000001200047224 */ /* 0x000fe200078e0211 */
[----:B------:R-:W-:Y:S01]  /*56e0*/  LOP3.LUT R17, R7, 0x68, RZ, 0xfc, !PT ;  /* 0x0000006807117812 */ /* 0x000fe200078efcff */
[----:B------:R-:W-:Y:S02]  /*56f0*/  @!P0 IMAD.IADD R6, R6, 0x1, -R0 ;  /* 0x0000000106068824 */ /* 0x000fe400078e0a00 */
[----:B------:R-:W-:Y:S01]  /*5700*/  IMAD.HI.U32 R21, R8, R20, RZ ;  /* 0x0000001408157227 */ /* 0x000fe200078e00ff */
[----:B------:R-:W-:-:S03]  /*5710*/  ISETP.GT.U32.AND P0, PT, R0, R4, PT ;  /* 0x000000040000720c */ /* 0x000fc60003f04070 */
[----:B------:R-:W-:Y:S02]  /*5720*/  @!P4 IMAD.MOV R12, RZ, RZ, -R12 ;  /* 0x000000ffff0cc224 */ /* 0x000fe400078e0a0c */
[--C-:B------:R-:W-:Y:S02]  /*5730*/  @!P3 IMAD.IADD R5, R5, 0x1, -R0.reuse ;  /* 0x000000010505b824 */ /* 0x100fe400078e0a00 */
[----:B------:R-:W-:Y:S01]  /*5740*/  @!P2 IMAD.IADD R15, R15, 0x1, -R0 ;  /* 0x000000010f0fa824 */ /* 0x000fe200078e0a00 */
[----:B------:R0:W-:Y:S01]  /*5750*/  STL [R1+0x58], R12 ;  /* 0x0000580c01007387 */ /* 0x0001e20000100800 */
[----:B------:R-:W-:Y:S01]  /*5760*/  IMAD.MOV R21, RZ, RZ, -R21 ;  /* 0x000000ffff157224 */ /* 0x000fe200078e0a15 */
[----:B------:R-:W-:Y:S01]  /*5770*/  ISETP.GT.U32.AND P4, PT, R0, R5, PT ;  /* 0x000000050000720c */ /* 0x000fe20003f84070 */
[----:B------:R-:W-:Y:S01]  /*5780*/  @!P5 IMAD.MOV R6, RZ, RZ, -R6 ;  /* 0x000000ffff06d224 */ /* 0x000fe200078e0a06 */
[----:B------:R1:W-:Y:S01]  /*5790*/  STL [R1+0x4], R3 ;  /* 0x0000040301007387 */ /* 0x0003e20000100800 */
[----:B------:R-:W-:Y:S01]  /*57a0*/  ISETP.GE.AND P2, PT, R10, RZ, PT ;  /* 0x000000ff0a00720c */ /* 0x000fe20003f46270 */
[----:B------:R-:W-:Y:S01]  /*57b0*/  IMAD R14, R0, R21, R20 ;  /* 0x00000015000e7224 */ /* 0x000fe200078e0214 */
[----:B------:R-:W-:Y:S01]  /*57c0*/  IABS R10, R9 ;  /* 0x00000009000a7213 */ /* 0x000fe20000000000 */
[----:B------:R-:W-:Y:S01]  /*57d0*/  @!P0 IMAD.IADD R4, R4, 0x1, -R0 ;  /* 0x0000000104048824 */ /* 0x000fe200078e0a00 */
[----:B------:R-:W-:-:S02]  /*57e0*/  ISETP.GT.U32.AND P3, PT, R0, R15, PT ;  /* 0x0000000f0000720c */ /* 0x000fc40003f64070 */
[----:B0-----:R-:W-:Y:S02]  /*57f0*/  LOP3.LUT R12, R7, 0x28, RZ, 0xfc, !PT ;  /* 0x00000028070c7812 */ /* 0x001fe400078efcff */
[----:B------:R-:W-:Y:S01]  /*5800*/  ISETP.GT.U32.AND P5, PT, R0, R4, PT ;  /* 0x000000040000720c */ /* 0x000fe20003fa4070 */
[----:B-1----:R-:W-:Y:S01]  /*5810*/  IMAD.MOV.U32 R3, RZ, RZ, R16 ;  /* 0x000000ffff037224 */ /* 0x002fe200078e0010 */
[----:B------:R-:W-:Y:S01]  /*5820*/  IABS R29, R12 ;  /* 0x0000000c001d7213 */ /* 0x000fe20000000000 */
[----:B------:R-:W-:-:S04]  /*5830*/  IMAD.HI.U32 R16, R8, R10, RZ ;  /* 0x0000000a08107227 */ /* 0x000fc800078e00ff */
[----:B------:R-:W-:Y:S01]  /*5840*/  @!P6 IMAD.MOV R3, RZ, RZ, -R3 ;  /* 0x000000ffff03e224 */ /* 0x000fe200078e0a03 */
[----:B------:R-:W-:Y:S01]  /*5850*/  ISETP.GT.U32.AND P6, PT, R0, R14, PT ;  /* 0x0000000e0000720c */ /* 0x000fe20003fc4070 */
[----:B------:R-:W-:Y:S02]  /*5860*/  IMAD.MOV R16, RZ, RZ, -R16 ;  /* 0x000000ffff107224 */ /* 0x000fe400078e0a10 */
[--C-:B------:R-:W-:Y:S01]  /*5870*/  @!P4 IMAD.IADD R5, R5, 0x1, -R0.reuse ;  /* 0x000000010505c824 */ /* 0x100fe200078e0a00 */
[----:B------:R-:W-:Y:S01]  /*5880*/  ISETP.GE.AND P4, PT, R2, RZ, PT ;  /* 0x000000ff0200720c */ /* 0x000fe20003f86270 */
[----:B------:R-:W-:Y:S01]  /*5890*/  @!P3 IMAD.IADD R15, R15, 0x1, -R0 ;  /* 0x000000010f0fb824 */ /* 0x000fe200078e0a00 */
[----:B------:R0:W-:Y:S01]  /*58a0*/  STL [R1], R3 ;  /* 0x0000000301007387 */ /* 0x0001e20000100800 */
[----:B------:R-:W-:Y:S01]  /*58b0*/  IMAD R2, R0, R16, R10 ;  /* 0x0000001000027224 */ /* 0x000fe200078e020a */
[----:B------:R-:W-:Y:S01]  /*58c0*/  LOP3.LUT R10, R7, 0x70, RZ, 0xfc, !PT ;  /* 0x00000070070a7812 */ /* 0x000fe200078efcff */
[--C-:B------:R-:W-:Y:S01]  /*58d0*/  @!P5 IMAD.IADD R4, R4, 0x1, -R0.reuse ;  /* 0x000000010404d824 */ /* 0x100fe200078e0a00 */
[----:B------:R-:W-:Y:S01]  /*58e0*/  ISETP.GE.AND P3, PT, R11, RZ, PT ;  /* 0x000000ff0b00720c */ /* 0x000fe20003f66270 */
[----:B------:R-:W-:Y:S01]  /*58f0*/  STL [R1+0x724], R13 ;  /* 0x0007240d01007387 */ /* 0x000fe20000100800 */
[----:B------:R-:W-:Y:S01]  /*5900*/  ISETP.GT.U32.AND P5, PT, R0, R2, PT ;  /* 0x000000020000720c */ /* 0x000fe20003fa4070 */
[----:B------:R-:W-:Y:S01]  /*5910*/  @!P6 IMAD.IADD R14, R14, 0x1, -R0 ;  /* 0x000000010e0ee824 */ /* 0x000fe200078e0a00 */
[----:B------:R-:W-:Y:S01]  /*5920*/  ISETP.GE.AND P6, PT, R9, RZ, PT ;  /* 0x000000ff0900720c */ /* 0x000fe20003fc6270 */
[----:B0-----:R-:W-:Y:S01]  /*5930*/  IMAD.MOV.U32 R3, RZ, RZ, R15 ;  /* 0x000000ffff037224 */ /* 0x001fe200078e000f */
[----:B------:R-:W-:-:S02]  /*5940*/  IABS R15, R10 ;  /* 0x0000000a000f7213 */ /* 0x000fc40000000000 */
[C---:B------:R-:W-:Y:S01]  /*5950*/  LOP3.LUT R9, R7.reuse, 0x6c, RZ, 0xfc, !PT ;  /* 0x0000006c07097812 */ /* 0x040fe200078efcff */
[----:B------:R-:W-:Y:S01]  /*5960*/  @!P2 IMAD.MOV R3, RZ, RZ, -R3 ;  /* 0x000000ffff03a224 */ /* 0x000fe200078e0a03 */
[----:B------:R-:W-:Y:S01]  /*5970*/  ISETP.GT.U32.AND P2, PT, R0, R14, PT ;  /* 0x0000000e0000720c */ /* 0x000fe20003f44070 */
[----:B------:R-:W-:Y:S01]  /*5980*/  IMAD.HI.U32 R11, R8, R15, RZ ;  /* 0x0000000f080b7227 */ /* 0x000fe200078e00ff */
[----:B------:R-:W-:Y:S02]  /*5990*/  IABS R16, R9 ;  /* 0x0000000900107213 */ /* 0x000fe40000000000 */
[----:B------:R0:W-:Y:S01]  /*59a0*/  STL [R1+0x6c], R3 ;  /* 0x00006c0301007387 */ /* 0x0001e20000100800 */
[----:B------:R-:W-:Y:S01]  /*59b0*/  IMAD.MOV R11, RZ, RZ, -R11 ;  /* 0x000000ffff0b7224 */ /* 0x000fe200078e0a0b */
[----:B------:R-:W-:Y:S01]  /*59c0*/  ISETP.GE.AND P0, PT, R10, RZ, PT ;  /* 0x000000ff0a00720c */ /* 0x000fe20003f06270 */
[----:B------:R-:W-:Y:S01]  /*59d0*/  @!P5 IMAD.IADD R2, R2, 0x1, -R0 ;  /* 0x000000010202d824 */ /* 0x000fe200078e0a00 */
[----:B------:R1:W-:Y:S01]  /*59e0*/  STL [R1+0x80], R6 ;  /* 0x0000800601007387 */ /* 0x0003e20000100800 */
[----:B------:R-:W-:Y:S01]  /*59f0*/  IMAD R15, R0, R11, R15 ;  /* 0x0000000b000f7224 */ /* 0x000fe200078e020f */
[----:B------:R-:W-:-:S02]  /*5a00*/  LOP3.LUT R10, R7, 0x60, RZ, 0xfc, !PT ;  /* 0x00000060070a7812 */ /* 0x000fc400078efcff */
[----:B------:R-:W-:Y:S01]  /*5a10*/  ISETP.GT.U32.AND P5, PT, R0, R2, PT ;  /* 0x000000020000720c */ /* 0x000fe20003fa4070 */
[----:B------:R-:W-:Y:S01]  /*5a20*/  @!P2 IMAD.IADD R14, R14, 0x1, -R0 ;  /* 0x000000010e0ea824 */ /* 0x000fe200078e0a00 */
[----:B------:R-:W-:Y:S01]  /*5a30*/  ISETP.GE.AND P2, PT, R17, RZ, PT ;  /* 0x000000ff1100720c */ /* 0x000fe20003f46270 */
[----:B0-----:R-:W-:Y:S01]  /*5a40*/  IMAD.MOV.U32 R3, RZ, RZ, R5 ;  /* 0x000000ffff037224 */ /* 0x001fe200078e0005 */
[----:B------:R-:W-:Y:S01]  /*5a50*/  IABS R17, R17 ;  /* 0x0000001100117213 */ /* 0x000fe20000000000 */
[----:B------:R-:W-:Y:S01]  /*5a60*/  @!P3 IMAD.MOV R14, RZ, RZ, -R14 ;  /* 0x000000ffff0eb224 */ /* 0x000fe200078e0a0e */
[----:B-1----:R-:W-:Y:S01]  /*5a70*/  LOP3.LUT R6, R7, 0x64, RZ, 0xfc, !PT ;  /* 0x0000006407067812 */ /* 0x002fe200078efcff */
[----:B------:R-:W-:Y:S01]  /*5a80*/  @!P1 IMAD.MOV R3, RZ, RZ, -R3 ;  /* 0x000000ffff039224 */ /* 0x000fe200078e0a03 */
[----:B------:R-:W-:Y:S01]  /*5a90*/  ISETP.GE.AND P1, PT, R9, RZ, PT ;  /* 0x000000ff0900720c */ /* 0x000fe20003f26270 */
[----:B------:R-:W-:Y:S01]  /*5aa0*/  IMAD.HI.U32 R9, R8, R16, RZ ;  /* 0x0000001008097227 */ /* 0x000fe200078e00ff */
[----:B------:R-:W-:-:S02]  /*5ab0*/  IABS R18, R6 ;  /* 0x0000000600127213 */ /* 0x000fc40000000000 */
[----:B------:R-:W-:Y:S01]  /*5ac0*/  ISETP.GT.U32.AND P3, PT, R0, R15, PT ;  /* 0x0000000f0000720c */ /* 0x000fe20003f64070 */
[----:B------:R-:W-:Y:S01]  /*5ad0*/  IMAD.MOV R9, RZ, RZ, -R9 ;  /* 0x000000ffff097224 */ /* 0x000fe200078e0a09 */
[----:B------:R0:W-:Y:S01]  /*5ae0*/  STL [R1+0x9c], R3 ;  /* 0x00009c0301007387 */ /* 0x0001e20000100800 */
[----:B------:R-:W-:Y:S01]  /*5af0*/  @!P5 IMAD.IADD R2, R2, 0x1, -R0 ;  /* 0x000000010202d824 */ /* 0x000fe200078e0a00 */
[----:B------:R-:W-:Y:S01]  /*5b00*/  IABS R19, R10 ;  /* 0x0000000a00137213 */ /* 0x000fe20000000000 */
[----:B------:R-:W-:Y:S01]  /*5b10*/  IMAD R16, R0, R9, R16 ;  /* 0x0000000900107224 */ /* 0x000fe200078e0210 */
[----:B------:R1:W-:Y:S01]  /*5b20*/  STL [R1+0x718], R14 ;  /* 0x0007180e01007387 */ /* 0x0003e20000100800 */
[----:B------:R-:W-:Y:S01]  /*5b30*/  IMAD.HI.U32 R9, R8, R18, RZ ;  /* 0x0000001208097227 */ /* 0x000fe200078e00ff */
[C---:B------:R-:W-:Y:S02]  /*5b40*/  LOP3.LUT R11, R7.reuse, 0x5c, RZ, 0xfc, !PT ;  /* 0x0000005c070b7812 */ /* 0x040fe400078efcff */
[----:B------:R-:W-:Y:S01]  /*5b50*/  LOP3.LUT R13, R7, 0x34, RZ, 0xfc, !PT ;  /* 0x00000034070d7812 */ /* 0x000fe200078efcff */
[----:B------:R-:W-:-:S02]  /*5b60*/  IMAD.MOV R9, RZ, RZ, -R9 ;  /* 0x000000ffff097224 */ /* 0x000fc400078e0a09 */
[----:B0-----:R-:W-:Y:S01]  /*5b70*/  IMAD.MOV.U32 R3, RZ, RZ, R4 ;  /* 0x000000ffff037224 */ /* 0x001fe200078e0004 */
[----:B------:R-:W-:Y:S01]  /*5b80*/  IABS R4, R11 ;  /* 0x0000000b00047213 */ /* 0x000fe20000000000 */
[----:B------:R-:W-:Y:S01]  /*5b90*/  IMAD.HI.U32 R5, R8, R17, RZ ;  /* 0x0000001108057227 */ /* 0x000fe200078e00ff */
[----:B------:R-:W-:Y:S02]  /*5ba0*/  IABS R26, R13 ;  /* 0x0000000d001a7213 */ /* 0x000fe40000000000 */
[C---:B-1----:R-:W-:Y:S01]  /*5bb0*/  LOP3.LUT R14, R7.reuse, 0x8, RZ, 0xfc, !PT ;  /* 0x00000008070e7812 */ /* 0x042fe200078efcff */
[----:B------:R-:W-:Y:S01]  /*5bc0*/  @!P4 IMAD.MOV R3, RZ, RZ, -R3 ;  /* 0x000000ffff03c224 */ /* 0x000fe200078e0a03 */
[C---:B------:R-:W-:Y:S01]  /*5bd0*/  ISETP.GT.U32.AND P4, PT, R0.reuse, R16, PT ;  /* 0x000000100000720c */ /* 0x040fe20003f84070 */
[----:B------:R-:W-:Y:S01]  /*5be0*/  IMAD R18, R0, R9, R18 ;  /* 0x0000000900127224 */ /* 0x000fe200078e0212 */
[----:B------:R-:W-:Y:S01]  /*5bf0*/  LOP3.LUT R9, R7, 0x54, RZ, 0xfc, !PT ;  /* 0x0000005407097812 */ /* 0x000fe200078efcff */
[----:B------:R-:W-:Y:S01]  /*5c00*/  @!P3 IMAD.IADD R15, R15, 0x1, -R0 ;  /* 0x000000010f0fb824 */ /* 0x000fe200078e0a00 */
[----:B------:R0:W-:Y:S01]  /*5c10*/  STL [R1+0x7c], R3 ;  /* 0x00007c0301007387 */ /* 0x0001e20000100800 */
[----:B------:R-:W-:-:S02]  /*5c20*/  IMAD.MOV R5, RZ, RZ, -R5 ;  /* 0x000000ffff057224 */ /* 0x000fc400078e0a05 */
[----:B------:R-:W-:Y:S01]  /*5c30*/  IMAD.HI.U32 R21, R8, R4, RZ ;  /* 0x0000000408157227 */ /* 0x000fe200078e00ff */
[----:B------:R-:W-:-:S03]  /*5c40*/  ISETP.GT.U32.AND P3, PT, R0, R15, PT ;  /* 0x0000000f0000720c */ /* 0x000fc60003f64070 */
[----:B------:R-:W-:Y:S02]  /*5c50*/  IMAD R17, R0, R5, R17 ;  /* 0x0000000500117224 */ /* 0x000fe400078e0211 */
[----:B------:R-:W-:-:S03]  /*5c60*/  IMAD.HI.U32 R5, R8, R19, RZ ;  /* 0x0000001308057227 */ /* 0x000fc600078e00ff */
[----:B------:R-:W-:Y:S01]  /*5c70*/  ISETP.GT.U32.AND P5, PT, R0, R17, PT ;  /* 0x000000110000720c */ /* 0x000fe20003fa4070 */
[----:B0-----:R-:W-:Y:S01]  /*5c80*/  IMAD.MOV.U32 R3, RZ, RZ, R2 ;  /* 0x000000ffff037224 */ /* 0x001fe200078e0002 */
[----:B------:R-:W-:Y:S01]  /*5c90*/  IABS R2, R9 ;  /* 0x0000000900027213 */ /* 0x000fe20000000000 */
[--C-:B------:R-:W-:Y:S02]  /*5ca0*/  @!P4 IMAD.IADD R16, R16, 0x1, -R0.reuse ;  /* 0x000000011010c824 */ /* 0x100fe400078e0a00 */
[----:B------:R-:W-:Y:S01]  /*5cb0*/  @!P6 IMAD.MOV R3, RZ, RZ, -R3 ;  /* 0x000000ffff03e224 */ /* 0x000fe200078e0a03 */
[C---:B------:R-:W-:Y:S01]  /*5cc0*/  ISETP.GT.U32.AND P6, PT, R0.reuse, R18, PT ;  /* 0x000000120000720c */ /* 0x040fe20003fc4070 */
[----:B------:R-:W-:Y:S01]  /*5cd0*/  IMAD.MOV R5, RZ, RZ, -R5 ;  /* 0x000000ffff057224 */ /* 0x000fe200078e0a05 */
[C---:B------:R-:W-:Y:S01]  /*5ce0*/  ISETP.GT.U32.AND P4, PT, R0.reuse, R16, PT ;  /* 0x000000100000720c */ /* 0x040fe20003f84070 */
[----:B------:R-:W-:Y:S01]  /*5cf0*/  IMAD.MOV R21, RZ, RZ, -R21 ;  /* 0x000000ffff157224 */ /* 0x000fe200078e0a15 */
[----:B------:R-:W-:Y:S01]  /*5d00*/  STL [R1+0x74], R3 ;  /* 0x0000740301007387 */ /* 0x000fe20000100800 */
[----:B------:R-:W-:Y:S01]  /*5d10*/  IMAD R19, R0, R5, R19 ;  /* 0x0000000500137224 */ /* 0x000fe200078e0213 */
[----:B------:R-:W-:Y:S01]  /*5d20*/  LOP3.LUT R5, R7, 0x58, RZ, 0xfc, !PT ;  /* 0x0000005807057812 */ /* 0x000fe200078efcff */
[----:B------:R-:W-:-:S02]  /*5d30*/  @!P3 IMAD.IADD R15, R15, 0x1, -R0 ;  /* 0x000000010f0fb824 */ /* 0x000fc400078e0a00 */
[C---:B------:R-:W-:Y:S01]  /*5d40*/  IMAD R4, R0.reuse, R21, R4 ;  /* 0x0000001500047224 */ /* 0x040fe200078e0204 */
[----:B------:R-:W-:Y:S01]  /*5d50*/  IABS R20, R5 ;  /* 0x0000000500147213 */ /* 0x000fe20000000000 */
[----:B------:R-:W-:Y:S01]  /*5d60*/  @!P0 IMAD.MOV R15, RZ, RZ, -R15 ;  /* 0x000000ffff0f8224 */ /* 0x000fe200078e0a0f */
[----:B------:R-:W-:Y:S01]  /*5d70*/  ISETP.GT.U32.AND P3, PT, R0, R19, PT ;  /* 0x000000130000720c */ /* 0x000fe20003f64070 */
[--C-:B------:R-:W-:Y:S01]  /*5d80*/  @!P6 IMAD.IADD R18, R18, 0x1, -R0.reuse ;  /* 0x000000011212e824 */ /* 0x100fe200078e0a00 */
[----:B------:R-:W-:Y:S01]  /*5d90*/  ISETP.GE.AND P6, PT, R6, RZ, PT ;  /* 0x000000ff0600720c */ /* 0x000fe20003fc6270 */
[--C-:B------:R-:W-:Y:S01]  /*5da0*/  @!P5 IMAD.IADD R17, R17, 0x1, -R0.reuse ;  /* 0x000000011111d824 */ /* 0x100fe200078e0a00 */
[----:B------:R0:W-:Y:S01]  /*5db0*/  STL [R1+0x710], R15 ;  /* 0x0007100f01007387 */ /* 0x0001e20000100800 */
[----:B------:R-:W-:Y:S01]  /*5dc0*/  IMAD.HI.U32 R21, R8, R20, RZ ;  /* 0x0000001408157227 */ /* 0x000fe200078e00ff */
[C---:B------:R-:W-:Y:S02]  /*5dd0*/  ISETP.GT.U32.AND P0, PT, R0.reuse, R18, PT ;  /* 0x000000120000720c */ /* 0x040fe40003f04070 */
[----:B------:R-:W-:Y:S01]  /*5de0*/  ISETP.GT.U32.AND P5, PT, R0, R17, PT ;  /* 0x000000110000720c */ /* 0x000fe20003fa4070 */
[----:B------:R-:W-:Y:S01]  /*5df0*/  @!P4 IMAD.IADD R16, R16, 0x1, -R0 ;  /* 0x000000011010c824 */ /* 0x000fe200078e0a00 */
[----:B------:R-:W-:Y:S01]  /*5e00*/  ISETP.GT.U32.AND P4, PT, R0, R4, PT ;  /* 0x000000040000720c */ /* 0x000fe20003f84070 */
[----:B------:R-:W-:Y:S01]  /*5e10*/  IMAD.HI.U32 R22, R8, R2, RZ ;  /* 0x0000000208167227 */ /* 0x000fe200078e00ff */
[----:B0-----:R-:W-:-:S03]  /*5e20*/  LOP3.LUT R15, R7, 0xc, RZ, 0xfc, !PT ;  /* 0x0000000c070f7812 */ /* 0x001fc600078efcff */
[----:B------:R-:W-:Y:S02]  /*5e30*/  IMAD.MOV R21, RZ, RZ, -R21 ;  /* 0x000000ffff157224 */ /* 0x000fe400078e0a15 */
[----:B------:R-:W-:Y:S02]  /*5e40*/  IMAD.MOV R22, RZ, RZ, -R22 ;  /* 0x000000ffff167224 */ /* 0x000fe400078e0a16 */
[C---:B------:R-:W-:Y:S02]  /*5e50*/  IMAD R6, R0.reuse, R21, R20 ;  /* 0x0000001500067224 */ /* 0x040fe400078e0214 */
[----:B------:R-:W-:Y:S01]  /*5e60*/  @!P3 IMAD.IADD R19, R19, 0x1, -R0 ;  /* 0x000000011313b824 */ /* 0x000fe200078e0a00 */
[----:B------:R-:W-:Y:S01]  /*5e70*/  ISETP.GE.AND P3, PT, R11, RZ, PT ;  /* 0x000000ff0b00720c */ /* 0x000fe20003f66270 */
[----:B------:R-:W-:Y:S01]  /*5e80*/  IMAD R2, R0, R22, R2 ;  /* 0x0000001600027224 */ /* 0x000fe200078e0202 */
[----:B------:R-:W-:Y:S01]  /*5e90*/  LOP3.LUT R11, R7, 0x50, RZ, 0xfc, !PT ;  /* 0x00000050070b7812 */ /* 0x000fe200078efcff */
[--C-:B------:R-:W-:Y:S01]  /*5ea0*/  @!P0 IMAD.IADD R18, R18, 0x1, -R0.reuse ;  /* 0x0000000112128824 */ /* 0x100fe200078e0a00 */
[----:B------:R-:W-:Y:S01]  /*5eb0*/  ISETP.GT.U32.AND P0, PT, R0, R6, PT ;  /* 0x000000060000720c */ /* 0x000fe20003f04070 */
[----:B------:R-:W-:Y:S01]  /*5ec0*/  @!P4 IMAD.IADD R4, R4, 0x1, -R0 ;  /* 0x000000010404c824 */ /* 0x000fe200078e0a00 */
[C---:B------:R-:W-:Y:S01]  /*5ed0*/  ISETP.GT.U32.AND P4, PT, R0.reuse, R19, PT ;  /* 0x000000130000720c */ /* 0x040fe20003f84070 */
[----:B------:R-:W-:Y:S01]  /*5ee0*/  @!P6 IMAD.MOV R18, RZ, RZ, -R18 ;  /* 0x000000ffff12e224 */ /* 0x000fe200078e0a12 */
[----:B------:R-:W-:Y:S01]  /*5ef0*/  ISETP.GT.U32.AND P6, PT, R0, R2, PT ;  /* 0x000000020000720c */ /* 0x000fe20003fc4070 */
[----:B------:R-:W-:Y:S01]  /*5f00*/  @!P5 IMAD.IADD R17, R17, 0x1, -R0 ;  /* 0x000000011111d824 */ /* 0x000fe200078e0a00 */
[----:B------:R-:W-:Y:S01]  /*5f10*/  ISETP.GE.AND P5, PT, R10, RZ, PT ;  /* 0x000000ff0a00720c */ /* 0x000fe20003fa6270 */
[----:B------:R-:W-:Y:S01]  /*5f20*/  @!P1 IMAD.MOV R16, RZ, RZ, -R16 ;  /* 0x000000ffff109224 */ /* 0x000fe200078e0a10 */
[----:B------:R-:W-:Y:S01]  /*5f30*/  ISETP.GT.U32.AND P1, PT, R0, R4, PT ;  /* 0x000000040000720c */ /* 0x000fe20003f24070 */
[----:B------:R-:W-:Y:S01]  /*5f40*/  @!P2 IMAD.MOV R17, RZ, RZ, -R17 ;  /* 0x000000ffff11a224 */ /* 0x000fe200078e0a11 */
[----:B------:R-:W-:-:S02]  /*5f50*/  IABS R20, R11 ;  /* 0x0000000b00147213 */ /* 0x000fc40000000000 */
[----:B------:R-:W-:Y:S01]  /*5f60*/  ISETP.GE.AND P2, PT, R5, RZ, PT ;  /* 0x000000ff0500720c */ /* 0x000fe20003f46270 */
[----:B------:R-:W-:Y:S01]  /*5f70*/  @!P0 IMAD.IADD R6, R6, 0x1, -R0 ;  /* 0x0000000106068824 */ /* 0x000fe200078e0a00 */
[----:B------:R-:W-:Y:S01]  /*5f80*/  LOP3.LUT R10, R7, 0x4c, RZ, 0xfc, !PT ;  /* 0x0000004c070a7812 */ /* 0x000fe200078efcff */
[----:B------:R-:W-:Y:S01]  /*5f90*/  IMAD.MOV.U32 R5, RZ, RZ, R20 ;  /* 0x000000ffff057224 */ /* 0x000fe200078e0014 */
[----:B------:R-:W-:Y:S01]  /*5fa0*/  STL [R1+0x714], R16 ;  /* 0x0007141001007387 */ /* 0x000fe20000100800 */
[--C-:B------:R-:W-:Y:S01]  /*5fb0*/  @!P4 IMAD.IADD R19, R19, 0x1, -R0.reuse ;  /* 0x000000011313c824 */ /* 0x100fe200078e0a00 */
[----:B------:R-:W-:Y:S01]  /*5fc0*/  ISETP.GE.AND P4, PT, R9, RZ, PT ;  /* 0x000000ff0900720c */ /* 0x000fe20003f86270 */
[--C-:B------:R-:W-:Y:S01]  /*5fd0*/  @!P6 IMAD.IADD R2, R2, 0x1, -R0.reuse ;  /* 0x000000010202e824 */ /* 0x100fe200078e0a00 */
[----:B------:R-:W-:Y:S01]  /*5fe0*/  ISETP.GT.U32.AND P6, PT, R0, R6, PT ;  /* 0x000000060000720c */ /* 0x000fe20003fc4070 */
[----:B------:R-:W-:Y:S01]  /*5ff0*/  IMAD.HI.U32 R9, R8, R5, RZ ;  /* 0x0000000508097227 */ /* 0x000fe200078e00ff */
[----:B------:R-:W-:Y:S01]  /*6000*/  IABS R21, R10 ;  /* 0x0000000a00157213 */ /* 0x000fe20000000000 */
[----:B------:R-:W-:Y:S01]  /*6010*/  STL [R1+0x71c], R17 ;  /* 0x00071c1101007387 */ /* 0x000fe20000100800 */
[----:B------:R-:W-:Y:S01]  /*6020*/  LOP3.LUT R22, R7, 0x44, RZ, 0xfc, !PT ;  /* 0x0000004407167812 */ /* 0x000fe200078efcff */
[----:B------:R-:W-:Y:S01]  /*6030*/  @!P5 IMAD.MOV R19, RZ, RZ, -R19 ;  /* 0x000000ffff13d224 */ /* 0x000fe200078e0a13 */
[----:B------:R-:W-:Y:S01]  /*6040*/  ISETP.GT.U32.AND P5, PT, R0, R2, PT ;  /* 0x000000020000720c */ /* 0x000fe20003fa4070 */
[----:B------:R-:W-:Y:S01]  /*6050*/  @!P1 IMAD.IADD R4, R4, 0x1, -R0 ;  /* 0x0000000104049824 */ /* 0x000fe200078e0a00 */
[----:B------:R-:W-:Y:S01]  /*6060*/  ISETP.GE.AND P1, PT, R11, RZ, PT ;  /* 0x000000ff0b00720c */ /* 0x000fe20003f26270 */
[----:B------:R-:W-:Y:S01]  /*6070*/  IMAD.MOV R9, RZ, RZ, -R9 ;  /* 0x000000ffff097224 */ /* 0x000fe200078e0a09 */
[----:B------:R-:W-:Y:S01]  /*6080*/  STL [R1+0x720], R18 ;  /* 0x0007201201007387 */ /* 0x000fe20000100800 */
[----:B------:R-:W-:Y:S01]  /*6090*/  IMAD.MOV.U32 R20, RZ, RZ, R21 ;  /* 0x000000ffff147224 */ /* 0x000fe200078e0015 */
[C---:B------:R-:W-:Y:S01]  /*60a0*/  LOP3.LUT R21, R7.reuse, 0x48, RZ, 0xfc, !PT ;  /* 0x0000004807157812 */ /* 0x040fe200078efcff */
[----:B------:R-:W-:Y:S01]  /*60b0*/  IMAD R5, R0, R9, R5 ;  /* 0x0000000900057224 */ /* 0x000fe200078e0205 */
[----:B------:R-:W-:Y:S01]  /*60c0*/  STL [R1+0x728], R19 ;  /* 0x0007281301007387 */ /* 0x000fe20000100800 */
[----:B------:R-:W-:Y:S01]  /*60d0*/  IMAD.MOV.U32 R3, RZ, RZ, R4 ;  /* 0x000000ffff037224 */ /* 0x000fe200078e0004 */
[----:B------:R-:W-:Y:S01]  /*60e0*/  LOP3.LUT R4, R7, 0x40, RZ, 0xfc, !PT ;  /* 0x0000004007047812 */ /* 0x000fe200078efcff */
[----:B------:R-:W-:Y:S01]  /*60f0*/  IMAD.HI.U32 R11, R8, R20, RZ ;  /* 0x00000014080b7227 */ /* 0x000fe200078e00ff */
[----:B------:R-:W-:-:S02]  /*6100*/  ISETP.GE.AND P0, PT, R10, RZ, PT ;  /* 0x000000ff0a00720c */ /* 0x000fc40003f06270 */
[----:B------:R-:W-:Y:S01]  /*6110*/  LOP3.LUT R10, R7, 0x38, RZ, 0xfc, !PT ;  /* 0x00000038070a7812 */ /* 0x000fe200078efcff */
[----:B------:R-:W-:Y:S01]  /*6120*/  @!P3 IMAD.MOV R3, RZ, RZ, -R3 ;  /* 0x000000ffff03b224 */ /* 0x000fe200078e0a03 */
[----:B------:R-:W-:Y:S01]  /*6130*/  ISETP.GE.AND P3, PT, R21, RZ, PT ;  /* 0x000000ff1500720c */ /* 0x000fe20003f66270 */
[--C-:B------:R-:W-:Y:S01]  /*6140*/  @!P6 IMAD.IADD R6, R6, 0x1, -R0.reuse ;  /* 0x000000010606e824 */ /* 0x100fe200078e0a00 */
[----:B------:R-:W-:Y:S01]  /*6150*/  ISETP.GT.U32.AND P6, PT, R0, R5, PT ;  /* 0x000000050000720c */ /* 0x000fe20003fc4070 */
[----:B------:R-:W-:Y:S01]  /*6160*/  IMAD.MOV R11, RZ, RZ, -R11 ;  /* 0x000000ffff0b7224 */ /* 0x000fe200078e0a0b */
[----:B------:R0:W-:Y:S01]  /*6170*/  STL [R1+0x30], R3 ;  /* 0x0000300301007387 */ /* 0x0001e20000100800 */
[----:B------:R-:W-:Y:S01]  /*6180*/  @!P5 IMAD.IADD R2, R2, 0x1, -R0 ;  /* 0x000000010202d824 */ /* 0x000fe200078e0a00 */
[----:B------:R-:W-:Y:S01]  /*6190*/  IABS R21, R21 ;  /* 0x0000001500157213 */ /* 0x000fe20000000000 */
[----:B------:R-:W-:Y:S01]  /*61a0*/  IMAD R20, R0, R11, R20 ;  /* 0x0000000b00147224 */ /* 0x000fe200078e0214 */
[----:B------:R-:W-:Y:S01]  /*61b0*/  ISETP.GE.AND P5, PT, R22, RZ, PT ;  /* 0x000000ff1600720c */ /* 0x000fe20003fa6270 */
[----:B------:R-:W-:Y:S01]  /*61c0*/  IMAD.MOV.U32 R11, RZ, RZ, R6 ;  /* 0x000000ffff0b7224 */ /* 0x000fe200078e0006 */
[----:B------:R-:W-:Y:S01]  /*61d0*/  IABS R22, R22 ;  /* 0x0000001600167213 */ /* 0x000fe20000000000 */
[----:B------:R-:W-:Y:S01]  /*61e0*/  IMAD.HI.U32 R6, R8, R21, RZ ;  /* 0x0000001508067227 */ /* 0x000fe200078e00ff */
[----:B------:R-:W-:-:S02]  /*61f0*/  LOP3.LUT R9, R7, 0x3c, RZ, 0xfc, !PT ;  /* 0x0000003c07097812 */ /* 0x000fc400078efcff */
[----:B------:R-:W-:Y:S01]  /*6200*/  IABS R25, R10 ;  /* 0x0000000a00197213 */ /* 0x000fe20000000000 */
[----:B0-----:R-:W-:Y:S01]  /*6210*/  IMAD.MOV.U32 R3, RZ, RZ, R2 ;  /* 0x000000ffff037224 */ /* 0x001fe200078e0002 */
[----:B------:R-:W-:Y:S01]  /*6220*/  IABS R24, R9 ;  /* 0x0000000900187213 */ /* 0x000fe20000000000 */
[----:B------:R-:W-:Y:S01]  /*6230*/  @!P6 IMAD.IADD R5, R5, 0x1, -R0 ;  /* 0x000000010505e824 */ /* 0x000fe200078e0a00 */
[----:B------:R-:W-:Y:S01]  /*6240*/  LOP3.LUT R18, R7, 0x18, RZ, 0xfc, !PT ;  /* 0x0000001807127812 */ /* 0x000fe200078efcff */
[----:B------:R-:W-:Y:S01]  /*6250*/  @!P4 IMAD.MOV R3, RZ, RZ, -R3 ;  /* 0x000000ffff03c224 */ /* 0x000fe200078e0a03 */
[C---:B------:R-:W-:Y:S01]  /*6260*/  ISETP.GT.U32.AND P4, PT, R0.reuse, R20, PT ;  /* 0x000000140000720c */ /* 0x040fe20003f84070 */
[----:B------:R-:W-:Y:S01]  /*6270*/  @!P2 IMAD.MOV R11, RZ, RZ, -R11 ;  /* 0x000000ffff0ba224 */ /* 0x000fe200078e0a0b */
[----:B------:R-:W-:Y:S01]  /*6280*/  ISETP.GT.U32.AND P6, PT, R0, R5, PT ;  /* 0x000000050000720c */ /* 0x000fe20003fc4070 */
[----:B------:R-:W-:Y:S01]  /*6290*/  IMAD.HI.U32 R2, R8, R22, RZ ;  /* 0x0000001608027227 */ /* 0x000fe200078e00ff */
[----:B------:R-:W-:-:S02]  /*62a0*/  ISETP.GE.AND P2, PT, R4, RZ, PT ;  /* 0x000000ff0400720c */ /* 0x000fc40003f46270 */
[----:B------:R-:W-:Y:S01]  /*62b0*/  IABS R4, R4 ;  /* 0x0000000400047213 */ /* 0x000fe20000000000 */
[----:B------:R-:W-:Y:S01]  /*62c0*/  IMAD.MOV R6, RZ, RZ, -R6 ;  /* 0x000000ffff067224 */ /* 0x000fe200078e0a06 */
[----:B------:R-:W-:Y:S01]  /*62d0*/  STL [R1+0x38], R11 ;  /* 0x0000380b01007387 */ /* 0x000fe20000100800 */
[----:B------:R-:W-:Y:S01]  /*62e0*/  IMAD.MOV R2, RZ, RZ, -R2 ;  /* 0x000000ffff027224 */ /* 0x000fe200078e0a02 */
[C---:B------:R-:W-:Y:S01]  /*62f0*/  LOP3.LUT R19, R7.reuse, 0x1c, RZ, 0xfc, !PT ;  /* 0x0000001c07137812 */ /* 0x040fe200078efcff */
[----:B------:R-:W-:Y:S01]  /*6300*/  IMAD.HI.U32 R23, R8, R4, RZ ;  /* 0x0000000408177227 */ /* 0x000fe200078e00ff */
[----:B------:R0:W-:Y:S01]  /*6310*/  STL [R1+0x3c], R3 ;  /* 0x00003c0301007387 */ /* 0x0001e20000100800 */
[C---:B------:R-:W-:Y:S02]  /*6320*/  LOP3.LUT R17, R7.reuse, 0x14, RZ, 0xfc, !PT ;  /* 0x0000001407117812 */ /* 0x040fe400078efcff */
[----:B------:R-:W-:Y:S01]  /*6330*/  @!P4 IMAD.IADD R20, R20, 0x1, -R0 ;  /* 0x000000011414c824 */ /* 0x000fe200078e0a00 */
[----:B------:R-:W-:Y:S01]  /*6340*/  LOP3.LUT R16, R7, 0x10, RZ, 0xfc, !PT ;  /* 0x0000001007107812 */ /* 0x000fe200078efcff */
[----:B------:R-:W-:-:S02]  /*6350*/  IMAD R21, R0, R6, R21 ;  /* 0x0000000600157224 */ /* 0x000fc400078e0215 */
[----:B------:R-:W-:Y:S01]  /*6360*/  @!P6 IMAD.IADD R5, R5, 0x1, -R0 ;  /* 0x000000010505e824 */ /* 0x000fe200078e0a00 */
[C---:B------:R-:W-:Y:S01]  /*6370*/  ISETP.GT.U32.AND P4, PT, R0.reuse, R20, PT ;  /* 0x000000140000720c */ /* 0x040fe20003f84070 */
[----:B------:R-:W-:Y:S01]  /*6380*/  IMAD.MOV R23, RZ, RZ, -R23 ;  /* 0x000000ffff177224 */ /* 0x000fe200078e0a17 */
[C---:B------:R-:W-:Y:S01]  /*6390*/  ISETP.GT.U32.AND P6, PT, R0.reuse, R21, PT ;  /* 0x000000150000720c */ /* 0x040fe20003fc4070 */
[C---:B------:R-:W-:Y:S02]  /*63a0*/  IMAD R22, R0.reuse, R2, R22 ;  /* 0x0000000200167224 */ /* 0x040fe400078e0216 */
[----:B0-----:R-:W-:Y:S02]  /*63b0*/  IMAD.MOV.U32 R3, RZ, RZ, R5 ;  /* 0x000000ffff037224 */ /* 0x001fe400078e0005 */
[C---:B------:R-:W-:Y:S01]  /*63c0*/  IMAD R23, R0.reuse, R23, R4 ;  /* 0x0000001700177224 */ /* 0x040fe200078e0204 */
[----:B------:R-:W-:Y:S01]  /*63d0*/  LOP3.LUT R4, R7, 0x30, RZ, 0xfc, !PT ;  /* 0x0000003007047812 */ /* 0x000fe200078efcff */
[----:B------:R-:W-:Y:S01]  /*63e0*/  @!P1 IMAD.MOV R3, RZ, RZ, -R3 ;  /* 0x000000ffff039224 */ /* 0x000fe200078e0a03 */
[----:B------:R-:W-:Y:S01]  /*63f0*/  ISETP.GT.U32.AND P1, PT, R0, R22, PT ;  /* 0x000000160000720c */ /* 0x000fe20003f24070 */
[----:B------:R-:W-:Y:S01]  /*6400*/  IMAD.HI.U32 R2, R8, R25, RZ ;  /* 0x0000001908027227 */ /* 0x000fe200078e00ff */
[----:B------:R-:W-:-:S02]  /*6410*/  IABS R27, R4 ;  /* 0x00000004001b7213 */ /* 0x000fc40000000000 */
[----:B------:R0:W-:Y:S01]  /*6420*/  STL [R1+0x34], R3 ;  /* 0x0000340301007387 */ /* 0x0001e20000100800 */
[--C-:B------:R-:W-:Y:S01]  /*6430*/  @!P4 IMAD.IADD R20, R20, 0x1, -R0.reuse ;  /* 0x000000011414c824 */ /* 0x100fe200078e0a00 */
[----:B------:R-:W-:Y:S01]  /*6440*/  ISETP.GT.U32.AND P4, PT, R0, R23, PT ;  /* 0x000000170000720c */ /* 0x000fe20003f84070 */
[----:B------:R-:W-:Y:S01]  /*6450*/  @!P6 IMAD.IADD R21, R21, 0x1, -R0 ;  /* 0x000000011515e824 */ /* 0x000fe200078e0a00 */
[----:B------:R-:W-:Y:S01]  /*6460*/  STL [R1+0x90], R4 ;  /* 0x0000900401007387 */ /* 0x000fe20000100800 */
[----:B------:R-:W-:-:S03]  /*6470*/  IMAD.HI.U32 R6, R8, R24, RZ ;  /* 0x0000001808067227 */ /* 0x000fc600078e00ff */
[----:B------:R-:W-:Y:S01]  /*6480*/  ISETP.GT.U32.AND P6, PT, R0, R21, PT ;  /* 0x000000150000720c */ /* 0x000fe20003fc4070 */
[----:B------:R-:W-:Y:S01]  /*6490*/  @!P1 IMAD.IADD R22, R22, 0x1, -R0 ;  /* 0x0000000116169824 */ /* 0x000fe200078e0a00 */
[----:B0-----:R-:W-:Y:S01]  /*64a0*/  LOP3.LUT R3, R7, 0x2c, RZ, 0xfc, !PT ;  /* 0x0000002c07037812 */ /* 0x001fe200078efcff */
[----:B------:R-:W-:Y:S02]  /*64b0*/  IMAD.MOV R2, RZ, RZ, -R2 ;  /* 0x000000ffff027224 */ /* 0x000fe400078e0a02 */
[----:B------:R-:W-:Y:S01]  /*64c0*/  IMAD.MOV R6, RZ, RZ, -R6 ;  /* 0x000000ffff067224 */ /* 0x000fe200078e0a06 */
[C---:B------:R-:W-:Y:S01]  /*64d0*/  ISETP.GT.U32.AND P1, PT, R0.reuse, R22, PT ;  /* 0x000000160000720c */ /* 0x040fe20003f24070 */
[----:B------:R-:W-:Y:S01]  /*64e0*/  @!P4 IMAD.IADD R23, R23, 0x1, -R0 ;  /* 0x000000011717c824 */ /* 0x000fe200078e0a00 */
[----:B------:R-:W-:Y:S01]  /*64f0*/  IABS R28, R3 ;  /* 0x00000003001c7213 */ /* 0x000fe20000000000 */
[----:B------:R-:W-:Y:S01]  /*6500*/  IMAD R25, R0, R2, R25 ;  /* 0x0000000200197224 */ /* 0x000fe200078e0219 */
[----:B------:R0:W-:Y:S01]  /*6510*/  STL [R1+0x88], R3 ;  /* 0x0000880301007387 */ /* 0x0001e20000100800 */
[----:B------:R-:W-:Y:S01]  /*6520*/  IMAD.HI.U32 R2, R8, R26, RZ ;  /* 0x0000001a08027227 */ /* 0x000fe200078e00ff */
[----:B------:R-:W-:-:S02]  /*6530*/  ISETP.GT.U32.AND P4, PT, R0, R23, PT ;  /* 0x000000170000720c */ /* 0x000fc40003f84070 */
[----:B------:R-:W-:Y:S01]  /*6540*/  STL [R1+0x774], R12 ;  /* 0x0007740c01007387 */ /* 0x000fe20000100800 */
[C---:B------:R-:W-:Y:S01]  /*6550*/  IMAD R24, R0.reuse, R6, R24 ;  /* 0x0000000600187224 */ /* 0x040fe200078e0218 */
[----:B------:R-:W-:Y:S01]  /*6560*/  IABS R6, R18 ;  /* 0x0000001200067213 */ /* 0x000fe20000000000 */
[----:B------:R-:W-:Y:S02]  /*6570*/  IMAD.MOV R2, RZ, RZ, -R2 ;  /* 0x000000ffff027224 */ /* 0x000fe400078e0a02 */
[----:B------:R-:W-:Y:S01]  /*6580*/  @!P6 IMAD.IADD R21, R21, 0x1, -R0 ;  /* 0x000000011515e824 */ /* 0x000fe200078e0a00 */
[C---:B------:R-:W-:Y:S01]  /*6590*/  ISETP.GT.U32.AND P6, PT, R0.reuse, R24, PT ;  /* 0x000000180000720c */ /* 0x040fe20003fc4070 */
[----:B------:R-:W-:Y:S01]  /*65a0*/  IMAD R26, R0, R2, R26 ;  /* 0x00000002001a7224 */ /* 0x000fe200078e021a */
[----:B0-----:R-:W-:Y:S01]  /*65b0*/  LOP3.LUT R3, R7, 0x24, RZ, 0xfc, !PT ;  /* 0x0000002407037812 */ /* 0x001fe200078efcff */
[--C-:B------:R-:W-:Y:S01]  /*65c0*/  @!P1 IMAD.IADD R22, R22, 0x1, -R0.reuse ;  /* 0x0000000116169824 */ /* 0x100fe200078e0a00 */
[C---:B------:R-:W-:Y:S01]  /*65d0*/  ISETP.GT.U32.AND P1, PT, R0.reuse, R25, PT ;  /* 0x000000190000720c */ /* 0x040fe20003f24070 */
[----:B------:R-:W-:Y:S01]  /*65e0*/  @!P4 IMAD.IADD R23, R23, 0x1, -R0 ;  /* 0x000000011717c824 */ /* 0x000fe200078e0a00 */
[----:B------:R-:W-:Y:S01]  /*65f0*/  ISETP.GT.U32.AND P4, PT, R0, R26, PT ;  /* 0x0000001a0000720c */ /* 0x000fe20003f84070 */
[----:B------:R-:W-:-:S03]  /*6600*/  IMAD.HI.U32 R5, R8, R27, RZ ;  /* 0x0000001b08057227 */ /* 0x000fc600078e00ff */
[----:B------:R-:W-:Y:S01]  /*6610*/  STL [R1+0x780], R23 ;  /* 0x0007801701007387 */ /* 0x000fe20000100800 */
[----:B------:R-:W-:Y:S02]  /*6620*/  IMAD.MOV R5, RZ, RZ, -R5 ;  /* 0x000000ffff057224 */ /* 0x000fe400078e0a05 */
[----:B------:R-:W-:Y:S01]  /*6630*/  @!P6 IMAD.IADD R24, R24, 0x1, -R0 ;  /* 0x000000011818e824 */ /* 0x000fe200078e0a00 */
[----:B------:R-:W-:Y:S01]  /*6640*/  ISETP.GE.AND P6, PT, R9, RZ, PT ;  /* 0x000000ff0900720c */ /* 0x000fe20003fc6270 */
[----:B------:R-:W-:Y:S02]  /*6650*/  @!P0 IMAD.MOV R20, RZ, RZ, -R20 ;  /* 0x000000ffff148224 */ /* 0x000fe400078e0a14 */
[--C-:B------:R-:W-:Y:S01]  /*6660*/  @!P1 IMAD.IADD R25, R25, 0x1, -R0.reuse ;  /* 0x0000000119199824 */ /* 0x100fe200078e0a00 */
[----:B------:R-:W-:Y:S01]  /*6670*/  ISETP.GT.U32.AND P1, PT, R0, R24, PT ;  /* 0x000000180000720c */ /* 0x000fe20003f24070 */
[----:B------:R-:W-:Y:S01]  /*6680*/  @!P4 IMAD.IADD R26, R26, 0x1, -R0 ;  /* 0x000000011a1ac824 */ /* 0x000fe200078e0a00 */
[----:B------:R0:W-:Y:S01]  /*6690*/  STL [R1+0x72c], R20 ;  /* 0x00072c1401007387 */ /* 0x0001e20000100800 */
[----:B------:R-:W-:Y:S01]  /*66a0*/  IMAD.HI.U32 R2, R8, R29, RZ ;  /* 0x0000001d08027227 */ /* 0x000fe200078e00ff */
[----:B------:R-:W-:-:S02]  /*66b0*/  ISETP.GT.U32.AND P4, PT, R0, R25, PT ;  /* 0x000000190000720c */ /* 0x000fc40003f84070 */
[C---:B------:R-:W-:Y:S01]  /*66c0*/  ISETP.GT.U32.AND P0, PT, R0.reuse, R26, PT ;  /* 0x0000001a0000720c */ /* 0x040fe20003f04070 */
[----:B------:R-:W-:Y:S01]  /*66d0*/  IMAD R27, R0, R5, R27 ;  /* 0x00000005001b7224 */ /* 0x000fe200078e021b */
[----:B------:R-:W-:Y:S01]  /*66e0*/  IABS R5, R19 ;  /* 0x0000001300057213 */ /* 0x000fe20000000000 */
[----:B------:R-:W-:Y:S01]  /*66f0*/  IMAD.MOV R2, RZ, RZ, -R2 ;  /* 0x000000ffff027224 */ /* 0x000fe200078e0a02 */
[----:B------:R1:W-:Y:S01]  /*6700*/  STL [R1+0x778], R3 ;  /* 0x0007780301007387 */ /* 0x0003e20000100800 */
[----:B------:R-:W-:Y:S01]  /*6710*/  IMAD.HI.U32 R4, R8, R28, RZ ;  /* 0x0000001c08047227 */ /* 0x000fe200078e00ff */
[----:B0-----:R-:W-:-:S03]  /*6720*/  LOP3.LUT R20, R7, 0x20, RZ, 0xfc, !PT ;  /* 0x0000002007147812 */ /* 0x001fc600078efcff */
[----:B------:R-:W-:Y:S01]  /*6730*/  @!P1 IMAD.IADD R24, R24, 0x1, -R0 ;  /* 0x0000000118189824 */ /* 0x000fe200078e0a00 */
[C---:B------:R-:W-:Y:S01]  /*6740*/  ISETP.GT.U32.AND P1, PT, R0.reuse, R27, PT ;  /* 0x0000001b0000720c */ /* 0x040fe20003f24070 */
[----:B------:R-:W-:Y:S01]  /*6750*/  IMAD R29, R0, R2, R29 ;  /* 0x00000002001d7224 */ /* 0x000fe200078e021d */
[----:B------:R-:W-:Y:S01]  /*6760*/  IABS R2, R3 ;  /* 0x0000000300027213 */ /* 0x000fe20000000000 */
[----:B------:R-:W-:Y:S01]  /*6770*/  IMAD.MOV R4, RZ, RZ, -R4 ;  /* 0x000000ffff047224 */ /* 0x000fe200078e0a04 */
[----:B------:R-:W-:Y:S01]  /*6780*/  STL [R1+0x77c], R20 ;  /* 0x00077c1401007387 */ /* 0x000fe20000100800 */
[----:B------:R-:W-:Y:S01]  /*6790*/  @!P0 IMAD.IADD R26, R26, 0x1, -R0 ;  /* 0x000000011a1a8824 */ /* 0x000fe200078e0a00 */
[C---:B------:R-:W-:Y:S01]  /*67a0*/  ISETP.GT.U32.AND P0, PT, R0.reuse, R29, PT ;  /* 0x0000001d0000720c */ /* 0x040fe20003f04070 */
[----:B------:R-:W-:Y:S01]  /*67b0*/  IMAD R28, R0, R4, R28 ;  /* 0x00000004001c7224 */ /* 0x000fe200078e021c */
[----:B------:R-:W-:Y:S01]  /*67c0*/  IABS R4, R20 ;  /* 0x0000001400047213 */ /* 0x000fe20000000000 */
[----:B------:R-:W-:Y:S01]  /*67d0*/  IMAD.HI.U32 R9, R8, R2, RZ ;  /* 0x0000000208097227 */ /* 0x000fe200078e00ff */
[----:B------:R0:W-:Y:S03]  /*67e0*/  STL [R1+0x784], R24 ;  /* 0x0007841801007387 */ /* 0x0001e60000100800 */
[----:B------:R-:W-:-:S02]  /*67f0*/  IMAD.MOV R9, RZ, RZ, -R9 ;  /* 0x000000ffff097224 */ /* 0x000fc400078e0a09 */
[----:B------:R-:W-:Y:S01]  /*6800*/  @!P1 IMAD.IADD R27, R27, 0x1, -R0 ;  /* 0x000000011b1b9824 */ /* 0x000fe200078e0a00 */
[----:B------:R-:W-:Y:S01]  /*6810*/  ISETP.GE.AND P1, PT, R10, RZ, PT ;  /* 0x000000ff0a00720c */ /* 0x000fe20003f26270 */
[----:B------:R-:W-:-:S04]  /*6820*/  IMAD.HI.U32 R11, R8, R4, RZ ;  /* 0x00000004080b7227 */ /* 0x000fc800078e00ff */
[----:B------:R-:W-:-:S04]  /*6830*/  IMAD.HI.U32 R10, R8, R6, RZ ;  /* 0x00000006080a7227 */ /* 0x000fc800078e00ff */
[----:B------:R-:W-:Y:S02]  /*6840*/  IMAD R2, R0, R9, R2 ;  /* 0x0000000900027224 */ /* 0x000fe400078e0202 */
[----:B------:R-:W-:Y:S02]  /*6850*/  IMAD.MOV R9, RZ, RZ, -R11 ;  /* 0x000000ffff097224 */ /* 0x000fe400078e0a0b */
[----:B------:R-:W-:Y:S02]  /*6860*/  IMAD.MOV R10, RZ, RZ, -R10 ;  /* 0x000000ffff0a7224 */ /* 0x000fe400078e0a0a */
[----:B------:R-:W-:Y:S01]  /*6870*/  @!P0 IMAD.IADD R29, R29, 0x1, -R0 ;  /* 0x000000011d1d8824 */ /* 0x000fe200078e0a00 */
[----:B------:R-:W-:Y:S01]  /*6880*/  ISETP.GE.AND P0, PT, R13, RZ, PT ;  /* 0x000000ff0d00720c */ /* 0x000fe20003f06270 */
[----:B------:R-:W-:Y:S01]  /*6890*/  IMAD.HI.U32 R12, R8, R5, RZ ;  /* 0x00000005080c7227 */ /* 0x000fe200078e00ff */
[----:B------:R-:W-:Y:S02]  /*68a0*/  LOP3.LUT R13, R7, 0x4, RZ, 0xfc, !PT ;  /* 0x00000004070d7812 */ /* 0x000fe400078efcff */
[----:B------:R-:W-:Y:S01]  /*68b0*/  IABS R7, R17 ;  /* 0x0000001100077213 */ /* 0x000fe20000000000 */
[C---:B------:R-:W-:Y:S01]  /*68c0*/  IMAD R4, R0.reuse, R9, R4 ;  /* 0x0000000900047224 */ /* 0x040fe200078e0204 */
[----:B------:R-:W-:Y:S01]  /*68d0*/  IABS R9, R16 ;  /* 0x0000001000097213 */ /* 0x000fe20000000000 */
[----:B------:R-:W-:Y:S01]  /*68e0*/  IMAD R6, R0, R10, R6 ;  /* 0x0000000a00067224 */ /* 0x000fe200078e0206 */
[----:B------:R-:W-:Y:S01]  /*68f0*/  IABS R10, R15 ;  /* 0x0000000f000a7213 */ /* 0x000fe20000000000 */
[----:B------:R-:W-:Y:S01]  /*6900*/  IMAD.MOV R11, RZ, RZ, -R12 ;  /* 0x000000ffff0b7224 */ /* 0x000fe200078e0a0c */
[----:B------:R-:W-:Y:S01]  /*6910*/  IABS R12, R13 ;  /* 0x0000000d000c7213 */ /* 0x000fe20000000000 */
[----:B-1----:R-:W-:-:S04]  /*6920*/  IMAD.HI.U32 R3, R8, R7, RZ ;  /* 0x0000000708037227 */ /* 0x002fc800078e00ff */
[----:B0-----:R-:W-:-:S04]  /*6930*/  IMAD.HI.U32 R24, R8, R9, RZ ;  /* 0x0000000908187227 */ /* 0x001fc800078e00ff */
[----:B------:R-:W-:-:S04]  /*6940*/  IMAD.HI.U32 R23, R8, R10, RZ ;  /* 0x0000000a08177227 */ /* 0x000fc800078e00ff */
[C---:B------:R-:W-:Y:S01]  /*6950*/  IMAD R5, R0.reuse, R11, R5 ;  /* 0x0000000b00057224 */ /* 0x040fe200078e0205 */
[----:B------:R-:W-:Y:S01]  /*6960*/  IABS R11, R14 ;  /* 0x0000000e000b7213 */ /* 0x000fe20000000000 */
[----:B------:R-:W-:Y:S02]  /*6970*/  IMAD.MOV R3, RZ, RZ, -R3 ;  /* 0x000000ffff037224 */ /* 0x000fe400078e0a03 */
[----:B------:R-:W-:Y:S02]  /*6980*/  IMAD.MOV R24, RZ, RZ, -R24 ;  /* 0x000000ffff187224 */ /* 0x000fe400078e0a18 */
[----:B------:R-:W-:Y:S02]  /*6990*/  IMAD.MOV R23, RZ, RZ, -R23 ;  /* 0x000000ffff177224 */ /* 0x000fe400078e0a17 */
[----:B------:R-:W-:Y:S02]  /*69a0*/  IMAD R7, R0, R3, R7 ;  /* 0x0000000300077224 */ /* 0x000fe400078e0207 */
[----:B------:R-:W-:-:S04]  /*69b0*/  IMAD.HI.U32 R20, R8, R11, RZ ;  /* 0x0000000b08147227 */ /* 0x000fc800078e00ff */
[----:B------:R-:W-:-:S04]  /*69c0*/  IMAD.HI.U32 R3, R8, R12, RZ ;  /* 0x0000000c08037227 */ /* 0x000fc800078e00ff */
[C---:B------:R-:W-:Y:S02]  /*69d0*/  IMAD R8, R0.reuse, R24, R9 ;  /* 0x0000001800087224 */ /* 0x040fe400078e0209 */
[----:B------:R-:W2:Y:S01]  /*69e0*/  LDL.LU R24, [R1+0x784] ;  /* 0x0007840001187983 */ /* 0x000ea20000300800 */
[C---:B------:R-:W-:Y:S02]  /*69f0*/  IMAD R9, R0.reuse, R23, R10 ;  /* 0x0000001700097224 */ /* 0x040fe400078e020a */
[----:B------:R-:W-:Y:S01]  /*6a00*/  IMAD.MOV R20, RZ, RZ, -R20 ;  /* 0x000000ffff147224 */ /* 0x000fe200078e0a14 */
[----:B------:R-:W3:Y:S01]  /*6a10*/  LDL.LU R23, [R1+0x780] ;  /* 0x0007800001177983 */ /* 0x000ee20000300800 */
[----:B------:R-:W-:Y:S02]  /*6a20*/  @!P3 IMAD.MOV R21, RZ, RZ, -R21 ;  /* 0x000000ffff15b224 */ /* 0x000fe400078e0a15 */
[----:B------:R-:W-:Y:S01]  /*6a30*/  @!P4 IMAD.IADD R25, R25, 0x1, -R0 ;  /* 0x000000011919c824 */ /* 0x000fe200078e0a00 */
[C---:B------:R-:W-:Y:S01]  /*6a40*/  ISETP.GT.U32.AND P4, PT, R0.reuse, R28, PT ;  /* 0x0000001c0000720c */ /* 0x040fe20003f84070 */
[----:B------:R-:W-:-:S02]  /*6a50*/  IMAD R10, R0, R20, R11 ;  /* 0x00000014000a7224 */ /* 0x000fc400078e020b */
[----:B------:R-:W-:Y:S01]  /*6a60*/  @!P5 IMAD.MOV R22, RZ, RZ, -R22 ;  /* 0x000000ffff16d224 */ /* 0x000fe200078e0a16 */
[----:B------:R-:W4:Y:S01]  /*6a70*/  LDL.LU R20, [R1+0x77c] ;  /* 0x00077c0001147983 */ /* 0x000f220000300800 */
[----:B------:R-:W-:-:S03]  /*6a80*/  IMAD.MOV R11, RZ, RZ, -R3 ;  /* 0x000000ffff0b7224 */ /* 0x000fc600078e0a03 */
[----:B------:R-:W5:Y:S01]  /*6a90*/  LDL.LU R3, [R1+0x778] ;  /* 0x0007780001037983 */ /* 0x000f620000300800 */
[----:B------:R-:W-:-:S03]  /*6aa0*/  @!P1 IMAD.MOV R25, RZ, RZ, -R25 ;  /* 0x000000ffff199224 */ /* 0x000fc600078e0a19 */
[----:B------:R0:W-:Y:S01]  /*6ab0*/  STL [R1+0x730], R21 ;  /* 0x0007301501007387 */ /* 0x0001e20000100800 */
[----:B------:R-:W-:Y:S02]  /*6ac0*/  IMAD R11, R0, R11, R12 ;  /* 0x0000000b000b7224 */ /* 0x000fe400078e020c */
[--C-:B------:R-:W-:Y:S01]  /*6ad0*/  @!P4 IMAD.IADD R28, R28, 0x1, -R0.reuse ;  /* 0x000000011c1cc824 */ /* 0x100fe200078e0a00 */
[----:B------:R-:W-:Y:S01]  /*6ae0*/  ISETP.GT.U32.AND P4, PT, R0, R2, PT ;  /* 0x000000020000720c */ /* 0x000fe20003f84070 */
[----:B0-----:R-:W4:Y:S04]  /*6af0*/  LDL.LU R21, [R1+0x88] ;  /* 0x0000880001157983 */ /* 0x001f280000300800 */
[----:B------:R0:W-:Y:S08]  /*6b00*/  STL [R1+0x734], R22 ;  /* 0x0007341601007387 */ /* 0x0001f00000100800 */
[----:B------:R-:W-:Y:S01]  /*6b10*/  @!P4 IMAD.IADD R2, R2, 0x1, -R0 ;  /* 0x000000010202c824 */ /* 0x000fe200078e0a00 */
[----:B------:R-:W-:Y:S01]  /*6b20*/  ISETP.GT.U32.AND P4, PT, R0, R4, PT ;  /* 0x000000040000720c */ /* 0x000fe20003f84070 */
[----:B0-----:R-:W5:-:S12]  /*6b30*/  LDL.LU R22, [R1+0x90] ;  /* 0x0000900001167983 */ /* 0x001f580000300800 */
[----:B------:R-:W-:Y:S01]  /*6b40*/  @!P4 IMAD.IADD R4, R4, 0x1, -R0 ;  /* 0x000000010404c824 */ /* 0x000fe200078e0a00 */
[----:B------:R-:W-:Y:S01]  /*6b50*/  ISETP.GT.U32.AND P4, PT, R0, R5, PT ;  /* 0x000000050000720c */ /* 0x000fe20003f84070 */
[----:B--2---:R-:W-:Y:S02]  /*6b60*/  @!P6 IMAD.MOV R24, RZ, RZ, -R24 ;  /* 0x000000ffff18e224 */ /* 0x004fe400078e0a18 */
[----:B---3--:R-:W-:-:S05]  /*6b70*/  @!P2 IMAD.MOV R23, RZ, RZ, -R23 ;  /* 0x000000ffff17a224 */ /* 0x008fca00078e0a17 */
[----:B------:R-:W-:Y:S04]  /*6b80*/  STL [R1+0x738], R23 ;  /* 0x0007381701007387 */ /* 0x000fe80000100800 */
[----:B------:R-:W-:Y:S04]  /*6b90*/  STL [R1+0x73c], R24 ;  /* 0x00073c1801007387 */ /* 0x000fe80000100800 */
[----:B------:R-:W-:Y:S04]  /*6ba0*/  STL [R1+0x740], R25 ;  /* 0x0007401901007387 */ /* 0x000fe80000100800 */
[----:B------:R-:W2:Y:S01]  /*6bb0*/  LDL.LU R12, [R1+0x774] ;  /* 0x00077400010c7983 */ /* 0x000ea20000300800 */
[----:B------:R-:W-:Y:S01]  /*6bc0*/  @!P4 IMAD.IADD R5, R5, 0x1, -R0 ;  /* 0x000000010505c824 */ /* 0x000fe200078e0a00 */
[----:B------:R-:W-:-:S02]  /*6bd0*/  ISETP.GT.U32.AND P3, PT, R0, R27, PT ;  /* 0x0000001b0000720c */ /* 0x000fc40003f64070 */
[C---:B------:R-:W-:Y:S02]  /*6be0*/  ISETP.GT.U32.AND P4, PT, R0.reuse, R28, PT ;  /* 0x0000001c0000720c */ /* 0x040fe40003f84070 */
[C---:B------:R-:W-:Y:S02]  /*6bf0*/  ISETP.GT.U32.AND P2, PT, R0.reuse, R29, PT ;  /* 0x0000001d0000720c */ /* 0x040fe40003f44070 */
[C---:B------:R-:W-:Y:S01]  /*6c00*/  ISETP.GT.U32.AND P5, PT, R0.reuse, R2, PT ;  /* 0x000000020000720c */ /* 0x040fe20003fa4070 */
[----:B------:R-:W-:Y:S01]  /*6c10*/  @!P0 IMAD.MOV R26, RZ, RZ, -R26 ;  /* 0x000000ffff1a8224 */ /* 0x000fe200078e0a1a */
[C---:B------:R-:W-:Y:S02]  /*6c20*/  ISETP.GT.U32.AND P1, PT, R0.reuse, R4, PT ;  /* 0x000000040000720c */ /* 0x040fe40003f24070 */
[----:B------:R-:W-:-:S03]  /*6c30*/  ISETP.GT.U32.AND P0, PT, R0, R6, PT ;  /* 0x000000060000720c */ /* 0x000fc60003f04070 */
[--C-:B------:R-:W-:Y:S01]  /*6c40*/  @!P3 IMAD.IADD R27, R27, 0x1, -R0.reuse ;  /* 0x000000011b1bb824 */ /* 0x100fe200078e0a00 */
[----:B------:R-:W-:Y:S01]  /*6c50*/  ISETP.GT.U32.AND P3, PT, R0, R7, PT ;  /* 0x000000070000720c */ /* 0x000fe20003f64070 */
[--C-:B------:R-:W-:Y:S01]  /*6c60*/  @!P4 IMAD.IADD R28, R28, 0x1, -R0.reuse ;  /* 0x000000011c1cc824 */ /* 0x100fe200078e0a00 */
[C---:B------:R-:W-:Y:S01]  /*6c70*/  ISETP.GT.U32.AND P4, PT, R0.reuse, R8, PT ;  /* 0x000000080000720c */ /* 0x040fe20003f84070 */
[--C-:B------:R-:W-:Y:S01]  /*6c80*/  @!P2 IMAD.IADD R29, R29, 0x1, -R0.reuse ;  /* 0x000000011d1da824 */ /* 0x100fe200078e0a00 */
[----:B------:R-:W-:Y:S01]  /*6c90*/  ISETP.GT.U32.AND P2, PT, R0, R9, PT ;  /* 0x000000090000720c */ /* 0x000fe20003f44070 */
[--C-:B------:R-:W-:Y:S01]  /*6ca0*/  @!P5 IMAD.IADD R2, R2, 0x1, -R0.reuse ;  /* 0x000000010202d824 */ /* 0x100fe200078e0a00 */
[C---:B------:R-:W-:Y:S02]  /*6cb0*/  ISETP.GT.U32.AND P5, PT, R0.reuse, R10, PT ;  /* 0x0000000a0000720c */ /* 0x040fe40003fa4070 */
[----:B------:R-:W-:Y:S01]  /*6cc0*/  ISETP.GT.U32.AND P6, PT, R0, R5, PT ;  /* 0x000000050000720c */ /* 0x000fe20003fc4070 */
[--C-:B------:R-:W-:Y:S01]  /*6cd0*/  @!P1 IMAD.IADD R4, R4, 0x1, -R0.reuse ;  /* 0x0000000104049824 */ /* 0x100fe200078e0a00 */
[----:B-----5:R-:W-:Y:S01]  /*6ce0*/  ISETP.GE.AND P1, PT, R22, RZ, PT ;  /* 0x000000ff1600720c */ /* 0x020fe20003f26270 */
[--C-:B------:R-:W-:Y:S01]  /*6cf0*/  @!P0 IMAD.IADD R6, R6, 0x1, -R0.reuse ;  /* 0x0000000106068824 */ /* 0x100fe200078e0a00 */
[----:B----4-:R-:W-:Y:S01]  /*6d00*/  ISETP.GE.AND P0, PT, R21, RZ, PT ;  /* 0x000000ff1500720c */ /* 0x010fe20003f06270 */
[----:B------:R-:W-:-:S02]  /*6d10*/  @!P3 IMAD.IADD R7, R7, 0x1, -R0 ;  /* 0x000000010707b824 */ /* 0x000fc400078e0a00 */
[--C-:B------:R-:W-:Y:S01]  /*6d20*/  @!P4 IMAD.IADD R8, R8, 0x1, -R0.reuse ;  /* 0x000000010808c824 */ /* 0x100fe200078e0a00 */
[----:B------:R-:W-:Y:S01]  /*6d30*/  ISETP.GE.AND P4, PT, R3, RZ, PT ;  /* 0x000000ff0300720c */ /* 0x000fe20003f86270 */
[--C-:B------:R-:W-:Y:S01]  /*6d40*/  @!P2 IMAD.IADD R9, R9, 0x1, -R0.reuse ;  /* 0x000000010909a824 */ /* 0x100fe200078e0a00 */
[----:B------:R-:W-:Y:S01]  /*6d50*/  ISETP.GE.AND P2, PT, R20, RZ, PT ;  /* 0x000000ff1400720c */ /* 0x000fe20003f46270 */
[--C-:B------:R-:W-:Y:S01]  /*6d60*/  @!P5 IMAD.IADD R10, R10, 0x1, -R0.reuse ;  /* 0x000000010a0ad824 */ /* 0x100fe200078e0a00 */
[----:B------:R-:W-:Y:S01]  /*6d70*/  ISETP.GE.AND P5, PT, R19, RZ, PT ;  /* 0x000000ff1300720c */ /* 0x000fe20003fa6270 */
[----:B------:R-:W-:Y:S01]  /*6d80*/  @!P6 IMAD.IADD R5, R5, 0x1, -R0 ;  /* 0x000000010505e824 */ /* 0x000fe200078e0a00 */
[C---:B------:R-:W-:Y:S01]  /*6d90*/  ISETP.GT.U32.AND P6, PT, R0.reuse, R11, PT ;  /* 0x0000000b0000720c */ /* 0x040fe20003fc4070 */
[----:B------:R-:W-:Y:S01]  /*6da0*/  @!P1 IMAD.MOV R27, RZ, RZ, -R27 ;  /* 0x000000ffff1b9224 */ /* 0x000fe200078e0a1b */
[----:B------:R-:W-:Y:S01]  /*6db0*/  ISETP.GT.U32.AND P1, PT, R0, R6, PT ;  /* 0x000000060000720c */ /* 0x000fe20003f24070 */
[----:B------:R-:W-:Y:S01]  /*6dc0*/  @!P0 IMAD.MOV R28, RZ, RZ, -R28 ;  /* 0x000000ffff1c8224 */ /* 0x000fe200078e0a1c */
[----:B------:R-:W-:Y:S03]  /*6dd0*/  STL [R1+0x744], R26 ;  /* 0x0007441a01007387 */ /* 0x000fe60000100800 */
[----:B------:R-:W-:Y:S01]  /*6de0*/  @!P4 IMAD.MOV R2, RZ, RZ, -R2 ;  /* 0x000000ffff02c224 */ /* 0x000fe200078e0a02 */
[----:B------:R-:W0:Y:S01]  /*6df0*/  LDC R20, c[0x0][0x230] ;  /* 0x00008c00ff147b82 */ /* 0x000e220000000800 */
[----:B------:R-:W-:-:S02]  /*6e00*/  @!P2 IMAD.MOV R4, RZ, RZ, -R4 ;  /* 0x000000ffff04a224 */ /* 0x000fc400078e0a04 */
[----:B------:R-:W-:Y:S01]  /*6e10*/  @!P5 IMAD.MOV R5, RZ, RZ, -R5 ;  /* 0x000000ffff05d224 */ /* 0x000fe200078e0a05 */
[C---:B------:R-:W-:Y:S01]  /*6e20*/  ISETP.GT.U32.AND P0, PT, R0.reuse, R7, PT ;  /* 0x000000070000720c */ /* 0x040fe20003f04070 */
[--C-:B------:R-:W-:Y:S01]  /*6e30*/  @!P6 IMAD.IADD R11, R11, 0x1, -R0.reuse ;  /* 0x000000010b0be824 */ /* 0x100fe200078e0a00 */
[----:B------:R-:W-:Y:S02]  /*6e40*/  ISETP.GT.U32.AND P6, PT, R0, R10, PT ;  /* 0x0000000a0000720c */ /* 0x000fe40003fc4070 */
[----:B------:R-:W-:Y:S01]  /*6e50*/  ISETP.GE.AND P5, PT, R18, RZ, PT ;  /* 0x000000ff1200720c */ /* 0x000fe20003fa6270 */
[----:B------:R-:W-:Y:S01]  /*6e60*/  @!P1 IMAD.IADD R6, R6, 0x1, -R0 ;  /* 0x0000000106069824 */ /* 0x000fe200078e0a00 */
[----:B------:R-:W-:-:S07]  /*6e70*/  ISETP.GE.AND P1, PT, R17, RZ, PT ;  /* 0x000000ff1100720c */ /* 0x000fce0003f26270 */
[--C-:B------:R-:W-:Y:S01]  /*6e80*/  @!P0 IMAD.IADD R7, R7, 0x1, -R0.reuse ;  /* 0x0000000107078824 */ /* 0x100fe200078e0a00 */
[----:B------:R-:W-:Y:S01]  /*6e90*/  ISETP.GE.AND P0, PT, R16, RZ, PT ;  /* 0x000000ff1000720c */ /* 0x000fe20003f06270 */
[----:B------:R-:W-:Y:S01]  /*6ea0*/  @!P6 IMAD.IADD R10, R10, 0x1, -R0 ;  /* 0x000000010a0ae824 */ /* 0x000fe200078e0a00 */
[----:B------:R-:W-:Y:S02]  /*6eb0*/  ISETP.GE.AND P6, PT, R13, RZ, PT ;  /* 0x000000ff0d00720c */ /* 0x000fe40003fc6270 */
[----:B--2---:R-:W-:Y:S02]  /*6ec0*/  ISETP.GE.AND P3, PT, R12, RZ, PT ;  /* 0x000000ff0c00720c */ /* 0x004fe40003f66270 */
[----:B------:R-:W2:Y:S04]  /*6ed0*/  LDL.LU R12, [R1+0x770] ;  /* 0x00077000010c7983 */ /* 0x000ea80000300800 */
[----:B------:R-:W3:Y:S04]  /*6ee0*/  LDL.LU R3, [R1+0x76c] ;  /* 0x00076c0001037983 */ /* 0x000ee80000300800 */
[----:B------:R-:W-:Y:S03]  /*6ef0*/  STL [R1+0x748], R27 ;  /* 0x0007481b01007387 */ /* 0x000fe60000100800 */
[----:B------:R-:W-:Y:S01]  /*6f00*/  @!P3 IMAD.MOV R29, RZ, RZ, -R29 ;  /* 0x000000ffff1db224 */ /* 0x000fe200078e0a1d */
[----:B------:R-:W-:Y:S04]  /*6f10*/  STL [R1+0x74c], R28 ;  /* 0x00074c1c01007387 */ /* 0x000fe80000100800 */
[----:B------:R-:W-:Y:S04]  /*6f20*/  STL [R1+0x750], R29 ;  /* 0x0007501d01007387 */ /* 0x000fe80000100800 */
[----:B------:R1:W-:Y:S04]  /*6f30*/  STL [R1+0x754], R2 ;  /* 0x0007540201007387 */ /* 0x0003e80000100800 */
[----:B------:R2:W-:Y:S04]  /*6f40*/  STL [R1+0x758], R4 ;  /* 0x0007580401007387 */ /* 0x0005e80000100800 */
[----:B------:R-:W-:Y:S04]  /*6f50*/  STL [R1+0x75c], R5 ;  /* 0x00075c0501007387 */ /* 0x000fe80000100800 */
[----:B------:R-:W4:Y:S04]  /*6f60*/  LDL.LU R18, [R1+0x28] ;  /* 0x0000280001127983 */ /* 0x000f280000300800 */
[----:B------:R-:W5:Y:S04]  /*6f70*/  LDL.LU R17, [R1+0x24] ;  /* 0x0000240001117983 */ /* 0x000f680000300800 */
[----:B------:R-:W5:Y:S04]  /*6f80*/  LDL.LU R16, [R1+0x20] ;  /* 0x0000200001107983 */ /* 0x000f680000300800 */
[----:B------:R-:W5:Y:S01]  /*6f90*/  LDL.LU R13, [R1+0xc] ;  /* 0x00000c00010d7983 */ /* 0x000f620000300800 */
[----:B------:R-:W-:-:S02]  /*6fa0*/  ISETP.GT.U32.AND P4, PT, R0, R9, PT ;  /* 0x000000090000720c */ /* 0x000fc40003f84070 */
[----:B------:R-:W-:-:S11]  /*6fb0*/  ISETP.GT.U32.AND P3, PT, R0, R8, PT ;  /* 0x000000080000720c */ /* 0x000fd60003f64070 */
[--C-:B------:R-:W-:Y:S01]  /*6fc0*/  @!P4 IMAD.IADD R9, R9, 0x1, -R0.reuse ;  /* 0x000000010909c824 */ /* 0x100fe200078e0a00 */
[----:B------:R-:W-:Y:S02]  /*6fd0*/  ISETP.GE.AND P4, PT, R14, RZ, PT ;  /* 0x000000ff0e00720c */ /* 0x000fe40003f86270 */
[----:B------:R-:W5:Y:S01]  /*6fe0*/  LDL.LU R14, [R1+0x1d4] ;  /* 0x0001d400010e7983 */ /* 0x000f620000300800 */
[----:B------:R-:W-:Y:S01]  /*6ff0*/  @!P3 IMAD.IADD R8, R8, 0x1, -R0 ;  /* 0x000000010808b824 */ /* 0x000fe200078e0a00 */
[----:B------:R-:W-:Y:S02]  /*7000*/  ISETP.GE.AND P3, PT, R15, RZ, PT ;  /* 0x000000ff0f00720c */ /* 0x000fe40003f66270 */
[----:B------:R-:W5:Y:S01]  /*7010*/  LDL.LU R15, [R1+0x8] ;  /* 0x00000800010f7983 */ /* 0x000f620000300800 */
[----:B------:R-:W-:Y:S01]  /*7020*/  ISETP.GT.U32.AND P2, PT, R0, R11, PT ;  /* 0x0000000b0000720c */ /* 0x000fe20003f44070 */
[----:B0-----:R-:W-:Y:S02]  /*7030*/  VIADD R20, R20, 0x3f ;  /* 0x0000003f14147836 */ /* 0x001fe40000000000 */
[----:B------:R-:W-:-:S03]  /*7040*/  @!P5 IMAD.MOV R6, RZ, RZ, -R6 ;  /* 0x000000ffff06d224 */ /* 0x000fc600078e0a06 */
[----:B------:R-:W-:Y:S01]  /*7050*/  SHF.R.S32.HI R19, RZ, 0x1f, R20 ;  /* 0x0000001fff137819 */ /* 0x000fe20000011414 */
[----:B------:R-:W-:-:S06]  /*7060*/  @!P1 IMAD.MOV R7, RZ, RZ, -R7 ;  /* 0x000000ffff079224 */ /* 0x000fcc00078e0a07 */
[----:B------:R-:W-:Y:S01]  /*7070*/  @!P2 IMAD.IADD R11, R11, 0x1, -R0 ;  /* 0x000000010b0ba824 */ /* 0x000fe200078e0a00 */
[----:B-1----:R-:W-:Y:S01]  /*7080*/  LEA.HI R2, R19, R20, RZ, 0x6 ;  /* 0x0000001413027211 */ /* 0x002fe200078f30ff */
[----:B------:R-:W-:Y:S01]  /*7090*/  @!P0 IMAD.MOV R8, RZ, RZ, -R8 ;  /* 0x000000ffff088224 */ /* 0x000fe200078e0a08 */
[----:B------:R-:W5:Y:S04]  /*70a0*/  LDL.LU R20, [R1+0x94] ;  /* 0x0000940001147983 */ /* 0x000f680000300800 */
[----:B------:R-:W5:Y:S04]  /*70b0*/  LDL.LU R19, [R1+0x1d0] ;  /* 0x0001d00001137983 */ /* 0x000f680000300800 */
[----:B------:R-:W-:Y:S04]  /*70c0*/  STL [R1+0x760], R6 ;  /* 0x0007600601007387 */ /* 0x000fe80000100800 */
[----:B------:R-:W-:Y:S04]  /*70d0*/  STL [R1+0x764], R7 ;  /* 0x0007640701007387 */ /* 0x000fe80000100800 */
[----:B------:R-:W-:Y:S01]  /*70e0*/  STL [R1+0x768], R8 ;  /* 0x0007680801007387 */ /* 0x000fe20000100800 */
[----:B---3--:R-:W-:-:S02]  /*70f0*/  ISETP.NE.AND P2, PT, R3, RZ, PT ;  /* 0x000000ff0300720c */ /* 0x008fc40003f45270 */
[----:B------:R-:W-:-:S04]  /*7100*/  LOP3.LUT R3, RZ, R3, RZ, 0x33, !PT ;  /* 0x00000003ff037212 */ /* 0x000fc800078e33ff */
[----:B--2---:R-:W-:-:S05]  /*7110*/  SEL R4, R3, R12, !P2 ;  /* 0x0000000c03047207 */ /* 0x004fca0005000000 */
[----:B------:R-:W-:Y:S01]  /*7120*/  STL [R1+0x1c], R4 ;  /* 0x00001c0401007387 */ /* 0x000fe20000100800 */
[----:B----4-:R-:W-:-:S03]  /*7130*/  SEL R2, R3, R18, !P2 ;  /* 0x0000001203027207 */ /* 0x010fc60005000000 */
[----:B------:R-:W2:Y:S01]  /*7140*/  LDL.LU R18, [R1+0x98] ;  /* 0x0000980001127983 */ /* 0x000ea20000300800 */
[----:B-----5:R-:W-:-:S03]  /*7150*/  SEL R0, R3, R17, !P2 ;  /* 0x0000001103007207 */ /* 0x020fc60005000000 */
[----:B------:R0:W-:Y:S04]  /*7160*/  STL [R1+0x18], R2 ;  /* 0x0000180201007387 */ /* 0x0001e80000100800 */
[----:B------:R-:W3:Y:S04]  /*7170*/  LDL.LU R17, [R1+0xa0] ;  /* 0x0000a00001117983 */ /* 0x000ee80000300800 */
[----:B------:R1:W-:Y:S01]  /*7180*/  STL [R1+0x14], R0 ;  /* 0x0000140001007387 */ /* 0x0003e20000100800 */
[----:B0-----:R-:W-:-:S03]  /*7190*/  SEL R2, R3, R16, !P2 ;  /* 0x0000001003027207 */ /* 0x001fc60005000000 */
[----:B------:R-:W4:Y:S01]  /*71a0*/  LDL.LU R12, [R1+0xa4] ;  /* 0x0000a400010c7983 */ /* 0x000f220000300800 */
[----:B-1----:R-:W-:-:S03]  /*71b0*/  SEL R0, R3, R13, !P2 ;  /* 0x0000000d03007207 */ /* 0x002fc60005000000 */
[----:B------:R-:W-:Y:S04]  /*71c0*/  STL [R1+0x10], R2 ;  /* 0x0000100201007387 */ /* 0x000fe80000100800 */
[----:B------:R-:W5:Y:S04]  /*71d0*/  LDL.LU R8, [R1+0xac] ;  /* 0x0000ac0001087983 */ /* 0x000f680000300800 */
[----:B------:R0:W-:Y:S04]  /*71e0*/  STL [R1+0xc], R0 ;  /* 0x00000c0001007387 */ /* 0x0001e80000100800 */
[----:B------:R-:W5:Y:S04]  /*71f0*/  LDL.LU R7, [R1+0x1b4] ;  /* 0x0001b40001077983 */ /* 0x000f680000300800 */
[----:B------:R-:W5:Y:S04]  /*7200*/  LDL.LU R6, [R1+0x1b8] ;  /* 0x0001b80001067983 */ /* 0x000f680000300800 */
[----:B0-----:R-:W5:Y:S04]  /*7210*/  LDL.LU R0, [R1+0x1c0] ;  /* 0x0001c00001007983 */ /* 0x001f680000300800 */
[----:B------:R-:W5:Y:S01]  /*7220*/  LDL.LU R13, [R1+0x1cc] ;  /* 0x0001cc00010d7983 */ /* 0x000f620000300800 */
[----:B------:R-:W-:-:S02]  /*7230*/  SEL R4, R3, R14, !P2 ;  /* 0x0000000e03047207 */ /* 0x000fc40005000000 */
[C---:B------:R-:W-:Y:S01]  /*7240*/  SEL R2, R3.reuse, R15, !P2 ;  /* 0x0000000f03027207 */ /* 0x040fe20005000000 */
[----:B------:R-:W5:Y:S04]  /*7250*/  LDL.LU R14, [R1+0x1c8] ;  /* 0x0001c800010e7983 */ /* 0x000f680000300800 */
[----:B------:R0:W-:Y:S04]  /*7260*/  STL [R1+0x20], R4 ;  /* 0x0000200401007387 */ /* 0x0001e80000100800 */
[----:B------:R-:W5:Y:S04]  /*7270*/  LDL.LU R5, [R1+0x1c4] ;  /* 0x0001c40001057983 */ /* 0x000f680000300800 */
[----:B0-----:R-:W5:Y:S04]  /*7280*/  LDL.LU R4, [R1+0x1bc] ;  /* 0x0001bc0001047983 */ /* 0x001f680000300800 */
[----:B------:R0:W-:Y:S04]  /*7290*/  STL [R1+0x8], R2 ;  /* 0x0000080201007387 */ /* 0x0001e80000100800 */
[----:B0-----:R-:W5:Y:S04]  /*72a0*/  LDL.LU R2, [R1+0xb0] ;  /* 0x0000b00001027983 */ /* 0x001f680000300800 */
[----:B------:R-:W5:Y:S04]  /*72b0*/  LDL.LU R29, [R1+0x190] ;  /* 0x00019000011d7983 */ /* 0x000f680000300800 */
[----:B------:R-:W5:Y:S04]  /*72c0*/  LDL.LU R28, [R1+0x1a4] ;  /* 0x0001a400011c7983 */ /* 0x000f680000300800 */
[----:B------:R-:W5:Y:S04]  /*72d0*/  LDL.LU R27, [R1+0x1b0] ;  /* 0x0001b000011b7983 */ /* 0x000f680000300800 */
[----:B------:R-:W5:Y:S04]  /*72e0*/  LDL.LU R26, [R1+0xb4] ;  /* 0x0000b400011a7983 */ /* 0x000f680000300800 */
[----:B------:R-:W5:Y:S04]  /*72f0*/  LDL.LU R25, [R1+0xbc] ;  /* 0x0000bc0001197983 */ /* 0x000f680000300800 */
[----:B------:R-:W5:Y:S04]  /*7300*/  LDL.LU R24, [R1+0xc4] ;  /* 0x0000c40001187983 */ /* 0x000f680000300800 */
[----:B------:R-:W5:Y:S01]  /*7310*/  LDL.LU R23, [R1+0xc8] ;  /* 0x0000c80001177983 */ /* 0x000f620000300800 */
[----:B------:R-:W-:-:S03]  /*7320*/  SEL R20, R3, R20, !P2 ;  /* 0x0000001403147207 */ /* 0x000fc60005000000 */
[----:B------:R-:W5:Y:S01]  /*7330*/  LDL.LU R22, [R1+0xd4] ;  /* 0x0000d40001167983 */ /* 0x000f620000300800 */
[----:B------:R-:W-:-:S03]  /*7340*/  SEL R19, R3, R19, !P2 ;  /* 0x0000001303137207 */ /* 0x000fc60005000000 */
[----:B------:R-:W5:Y:S04]  /*7350*/  LDL.LU R16, [R1+0xdc] ;  /* 0x0000dc0001107983 */ /* 0x000f680000300800 */
[----:B------:R-:W5:Y:S04]  /*7360*/  LDL.LU R15, [R1+0xe0] ;  /* 0x0000e000010f7983 */ /* 0x000f680000300800 */
[----:B------:R-:W5:Y:S04]  /*7370*/  LDL.LU R21, [R1+0xe8] ;  /* 0x0000e80001157983 */ /* 0x000f680000300800 */
[----:B------:R0:W-:Y:S04]  /*7380*/  STL [R1+0x28], R20 ;  /* 0x0000281401007387 */ /* 0x0001e80000100800 */
[----:B0-----:R-:W5:Y:S04]  /*7390*/  LDL.LU R20, [R1+0xec] ;  /* 0x0000ec0001147983 */ /* 0x001f680000300800 */
[----:B------:R0:W-:Y:S04]  /*73a0*/  STL [R1+0x2c], R19 ;  /* 0x00002c1301007387 */ /* 0x0001e80000100800 */
[----:B0-----:R-:W5:Y:S01]  /*73b0*/  LDL.LU R19, [R1+0xf4] ;  /* 0x0000f40001137983 */ /* 0x001f620000300800 */
[----:B--2---:R-:W-:-:S05]  /*73c0*/  SEL R18, R3, R18, !P2 ;  /* 0x0000001203127207 */ /* 0x004fca0005000000 */
[----:B------:R0:W-:Y:S01]  /*73d0*/  STL [R1+0x40], R18 ;  /* 0x0000401201007387 */ /* 0x0001e20000100800 */
[----:B---3--:R-:W-:-:S03]  /*73e0*/  SEL R17, R3, R17, !P2 ;  /* 0x0000001103117207 */ /* 0x008fc60005000000 */
[----:B0-----:R-:W2:Y:S01]  /*73f0*/  LDL.LU R18, [R1+0xf8] ;  /* 0x0000f80001127983 */ /* 0x001ea20000300800 */
[----:B----4-:R-:W-:-:S03]  /*7400*/  SEL R12, R3, R12, !P2 ;  /* 0x0000000c030c7207 */ /* 0x010fc60005000000 */
[----:B------:R0:W-:Y:S04]  /*7410*/  STL [R1+0x48], R17 ;  /* 0x0000481101007387 */ /* 0x0001e80000100800 */
[----:B0-----:R-:W3:Y:S04]  /*7420*/  LDL.LU R17, [R1+0x108] ;  /* 0x0001080001117983 */ /* 0x001ee80000300800 */
[----:B------:R5:W-:Y:S02]  /*7430*/  STL [R1+0x4c], R12 ;  /* 0x00004c0c01007387 */ /* 0x000be40000100800 */
[----:B-----5:R-:W-:-:S02]  /*7440*/  SEL R12, R3, R8, !P2 ;  /* 0x00000008030c7207 */ /* 0x020fc40005000000 */
[C---:B------:R-:W-:Y:S02]  /*7450*/  SEL R8, R3.reuse, R7, !P2 ;  /* 0x0000000703087207 */ /* 0x040fe40005000000 */
[C---:B------:R-:W-:Y:S01]  /*7460*/  SEL R7, R3.reuse, R6, !P2 ;  /* 0x0000000603077207 */ /* 0x040fe20005000000 */
[----:B------:R-:W-:Y:S01]  /*7470*/  STL [R1+0x54], R12 ;  /* 0x0000540c01007387 */ /* 0x000fe20000100800 */
[C---:B------:R-:W-:Y:S02]  /*7480*/  SEL R6, R3.reuse, R0, !P2 ;  /* 0x0000000003067207 */ /* 0x040fe40005000000 */
[C---:B------:R-:W-:Y:S01]  /*7490*/  SEL R0, R3.reuse, R13, !P2 ;  /* 0x0000000d03007207 */ /* 0x040fe20005000000 */
[----:B------:R-:W-:Y:S04]  /*74a0*/  STL [R1+0x5c], R8 ;  /* 0x00005c0801007387 */ /* 0x000fe80000100800 */
[----:B------:R-:W-:Y:S04]  /*74b0*/  STL [R1+0x60], R7 ;  /* 0x0000600701007387 */ /* 0x000fe80000100800 */
[----:B------:R-:W4:Y:S04]  /*74c0*/  LDL.LU R13, [R1+0x110] ;  /* 0x00011000010d7983 */ /* 0x000f280000300800 */
[----:B------:R0:W-:Y:S01]  /*74d0*/  STL [R1+0x70], R6 ;  /* 0x0000700601007387 */ /* 0x0001e20000100800 */
[----:B------:R-:W-:-:S03]  /*74e0*/  SEL R4, R3, R4, !P2 ;  /* 0x0000000403047207 */ /* 0x000fc60005000000 */
[----:B------:R1:W-:Y:S01]  /*74f0*/  STL [R1+0x78], R0 ;  /* 0x0000780001007387 */ /* 0x0003e20000100800 */
[----:B0-----:R-:W-:-:S03]  /*7500*/  SEL R6, R3, R14, !P2 ;  /* 0x0000000e03067207 */ /* 0x001fc60005000000 */
[----:B------:R-:W5:Y:S01]  /*7510*/  LDL.LU R14, [R1+0x11c] ;  /* 0x00011c00010e7983 */ /* 0x000f620000300800 */
[----:B-1----:R-:W-:-:S03]  /*7520*/  SEL R0, R3, R5, !P2 ;  /* 0x0000000503007207 */ /* 0x002fc60005000000 */
[----:B------:R-:W-:Y:S01]  /*7530*/  STL [R1+0x90], R6 ;  /* 0x0000900601007387 */ /* 0x000fe20000100800 */
[----:B------:R-:W-:-:S03]  /*7540*/  SEL R2, R3, R2, !P2 ;  /* 0x0000000203027207 */ /* 0x000fc60005000000 */
[----:B------:R0:W-:Y:S04]  /*7550*/  STL [R1+0x94], R0 ;  /* 0x0000940001007387 */ /* 0x0001e80000100800 */
[----:B------:R1:W-:Y:S01]  /*7560*/  STL [R1+0x98], R4 ;  /* 0x0000980401007387 */ /* 0x0003e20000100800 */
[----:B0-----:R-:W-:-:S03]  /*7570*/  SEL R0, R3, R29, !P2 ;  /* 0x0000001d03007207 */ /* 0x001fc60005000000 */
[----:B------:R0:W-:Y:S01]  /*7580*/  STL [R1+0xa0], R2 ;  /* 0x0000a00201007387 */ /* 0x0001e20000100800 */
[----:B-1----:R-:W-:-:S03]  /*7590*/  SEL R4, R3, R28, !P2 ;  /* 0x0000001c03047207 */ /* 0x002fc60005000000 */
        /* <DEDUP_REMOVED lines=16> */
[----:B------:R-:W5:Y:S04]  /*76a0*/  LDL.LU R16, [R1+0x138] ;  /* 0x0001380001107983 */ /* 0x000f680000300800 */
[----:B------:R1:W-:Y:S01]  /*76b0*/  STL [R1+0xdc], R2 ;  /* 0x0000dc0201007387 */ /* 0x0003e20000100800 */
[----:B0-----:R-:W-:-:S03]  /*76c0*/  SEL R4, R3, R21, !P2 ;  /* 0x0000001503047207 */ /* 0x001fc60005000000 */
[----:B------:R-:W5:Y:S04]  /*76d0*/  LDL.LU R15, [R1+0x13c] ;  /* 0x00013c00010f7983 */ /* 0x000f680000300800 */
[----:B------:R0:W-:Y:S01]  /*76e0*/  STL [R1+0xe0], R0 ;  /* 0x0000e00001007387 */ /* 0x0001e20000100800 */
[----:B-1----:R-:W-:-:S03]  /*76f0*/  SEL R2, R3, R20, !P2 ;  /* 0x0000001403027207 */ /* 0x002fc60005000000 */
[----:B------:R-:W-:Y:S04]  /*7700*/  STL [R1+0xe8], R4 ;  /* 0x0000e80401007387 */ /* 0x000fe80000100800 */
[----:B------:R-:W5:Y:S01]  /*7710*/  LDL.LU R20, [R1+0x140] ;  /* 0x0001400001147983 */ /* 0x000f620000300800 */
[----:B0-----:R-:W-:-:S03]  /*7720*/  SEL R0, R3, R19, !P2 ;  /* 0x0000001303007207 */ /* 0x001fc60005000000 */
[----:B------:R2:W-:Y:S04]  /*7730*/  STL [R1+0xec], R2 ;  /* 0x0000ec0201007387 */ /* 0x0005e80000100800 */
[----:B------:R-:W5:Y:S04]  /*7740*/  LDL.LU R19, [R1+0x148] ;  /* 0x0001480001137983 */ /* 0x000f680000300800 */
[----:B------:R3:W-:Y:S04]  /*7750*/  STL [R1+0xf4], R0 ;  /* 0x0000f40001007387 */ /* 0x0007e80000100800 */
[----:B------:R-:W5:Y:S01]  /*7760*/  LDL.LU R12, [R1+0x14c] ;  /* 0x00014c00010c7983 */ /* 0x000f620000300800 */
[----:B--2---:R-:W-:-:S05]  /*7770*/  SEL R2, R3, R18, !P2 ;  /* 0x0000001203027207 */ /* 0x004fca0005000000 */
[----:B------:R-:W-:Y:S04]  /*7780*/  STL [R1+0xf8], R2 ;  /* 0x0000f80201007387 */ /* 0x000fe80000100800 */
[----:B------:R-:W2:Y:S01]  /*7790*/  LDL.LU R8, [R1+0x150] ;  /* 0x0001500001087983 */ /* 0x000ea20000300800 */
[----:B---3--:R-:W-:-:S05]  /*77a0*/  SEL R0, R3, R17, !P2 ;  /* 0x0000001103007207 */ /* 0x008fca0005000000 */
[----:B------:R0:W-:Y:S04]  /*77b0*/  STL [R1+0x108], R0 ;  /* 0x0001080001007387 */ /* 0x0001e80000100800 */
[----:B------:R-:W3:Y:S04]  /*77c0*/  LDL.LU R7, [R1+0x154] ;  /* 0x0001540001077983 */ /* 0x000ee80000300800 */
[----:B------:R-:W3:Y:S04]  /*77d0*/  LDL.LU R6, [R1+0x15c] ;  /* 0x00015c0001067983 */ /* 0x000ee80000300800 */
[----:B0-----:R-:W3:Y:S04]  /*77e0*/  LDL.LU R0, [R1+0x160] ;  /* 0x0001600001007983 */ /* 0x001ee80000300800 */
[----:B------:R-:W3:Y:S01]  /*77f0*/  LDL.LU R18, [R1+0x16c] ;  /* 0x00016c0001127983 */ /* 0x000ee20000300800 */
[----:B----4-:R-:W-:-:S03]  /*7800*/  SEL R4, R3, R13, !P2 ;  /* 0x0000000d03047207 */ /* 0x010fc60005000000 */
[----:B------:R-:W4:Y:S04]  /*7810*/  LDL.LU R13, [R1+0x174] ;  /* 0x00017400010d7983 */ /* 0x000f280000300800 */
[----:B------:R0:W-:Y:S04]  /*7820*/  STL [R1+0x110], R4 ;  /* 0x0001100401007387 */ /* 0x0001e80000100800 */
[----:B------:R-:W4:Y:S01]  /*7830*/  LDL.LU R5, [R1+0x178] ;  /* 0x0001780001057983 */ /* 0x000f220000300800 */
[----:B-----5:R-:W-:-:S03]  /*7840*/  SEL R2, R3, R14, !P2 ;  /* 0x0000000e03027207 */ /* 0x020fc60005000000 */
        /* <DEDUP_REMOVED lines=13> */
[----:B------:R-:W5:Y:S01]  /*7920*/  LDL.LU R21, [R1+0x168] ;  /* 0x0001680001157983 */ /* 0x000f620000300800 */
[----:B------:R-:W-:-:S05]  /*7930*/  SEL R16, R3, R16, !P2 ;  /* 0x0000001003107207 */ /* 0x000fca0005000000 */
[----:B------:R0:W-:Y:S01]  /*7940*/  STL [R1+0x138], R16 ;  /* 0x0001381001007387 */ /* 0x0001e20000100800 */
[----:B------:R-:W-:-:S03]  /*7950*/  SEL R15, R3, R15, !P2 ;  /* 0x0000000f030f7207 */ /* 0x000fc60005000000 */
[----:B0-----:R-:W5:Y:S04]  /*7960*/  LDL.LU R16, [R1+0x164] ;  /* 0x0001640001107983 */ /* 0x001f680000300800 */
[----:B------:R0:W-:Y:S01]  /*7970*/  STL [R1+0x13c], R15 ;  /* 0x00013c0f01007387 */ /* 0x0001e20000100800 */
[C---:B------:R-:W-:Y:S02]  /*7980*/  SEL R20, R3.reuse, R20, !P2 ;  /* 0x0000001403147207 */ /* 0x040fe40005000000 */
[C---:B------:R-:W-:Y:S01]  /*7990*/  SEL R19, R3.reuse, R19, !P2 ;  /* 0x0000001303137207 */ /* 0x040fe20005000000 */
[----:B0-----:R-:W5:Y:S04]  /*79a0*/  LDL.LU R15, [R1+0x158] ;  /* 0x00015800010f7983 */ /* 0x001f680000300800 */
[----:B------:R0:W-:Y:S01]  /*79b0*/  STL [R1+0x140], R20 ;  /* 0x0001401401007387 */ /* 0x0001e20000100800 */
[----:B------:R-:W-:-:S03]  /*79c0*/  SEL R12, R3, R12, !P2 ;  /* 0x0000000c030c7207 */ /* 0x000fc60005000000 */
[----:B0-----:R-:W5:Y:S04]  /*79d0*/  LDL.LU R20, [R1+0x144] ;  /* 0x0001440001147983 */ /* 0x001f680000300800 */
[----:B------:R0:W-:Y:S04]  /*79e0*/  STL [R1+0x148], R19 ;  /* 0x0001481301007387 */ /* 0x0001e80000100800 */
[----:B0-----:R-:W5:Y:S04]  /*79f0*/  LDL.LU R19, [R1+0x134] ;  /* 0x0001340001137983 */ /* 0x001f680000300800 */
[----:B------:R2:W-:Y:S02]  /*7a00*/  STL [R1+0x14c], R12 ;  /* 0x00014c0c01007387 */ /* 0x0005e40000100800 */
[----:B--2---:R-:W-:-:S05]  /*7a10*/  SEL R12, R3, R8, !P2 ;  /* 0x00000008030c7207 */ /* 0x004fca0005000000 */
[----:B------:R-:W-:Y:S01]  /*7a20*/  STL [R1+0x150], R12 ;  /* 0x0001500c01007387 */ /* 0x000fe20000100800 */
[C---:B---3--:R-:W-:Y:S02]  /*7a30*/  SEL R8, R3.reuse, R7, !P2 ;  /* 0x0000000703087207 */ /* 0x048fe40005000000 */
[----:B------:R-:W-:-:S03]  /*7a40*/  SEL R7, R3, R6, !P2 ;  /* 0x0000000603077207 */ /* 0x000fc60005000000 */
[----:B------:R-:W-:Y:S01]  /*7a50*/  STL [R1+0x154], R8 ;  /* 0x0001540801007387 */ /* 0x000fe20000100800 */
[----:B------:R-:W-:-:S03]  /*7a60*/  SEL R6, R3, R0, !P2 ;  /* 0x0000000003067207 */ /* 0x000fc60005000000 */
[----:B------:R-:W-:Y:S01]  /*7a70*/  STL [R1+0x15c], R7 ;  /* 0x00015c0701007387 */ /* 0x000fe20000100800 */
[----:B------:R-:W-:-:S03]  /*7a80*/  SEL R0, R3, R18, !P2 ;  /* 0x0000001203007207 */ /* 0x000fc60005000000 */
[----:B------:R-:W2:Y:S04]  /*7a90*/  LDL.LU R18, [R1+0x130] ;  /* 0x0001300001127983 */ /* 0x000ea80000300800 */
[----:B------:R4:W-:Y:S04]  /*7aa0*/  STL [R1+0x160], R6 ;  /* 0x0001600601007387 */ /* 0x0009e80000100800 */
[----:B------:R0:W-:Y:S01]  /*7ab0*/  STL [R1+0x16c], R0 ;  /* 0x00016c0001007387 */ /* 0x0001e20000100800 */
[----:B----4-:R-:W-:-:S03]  /*7ac0*/  SEL R6, R3, R13, !P2 ;  /* 0x0000000d03067207 */ /* 0x010fc60005000000 */
[----:B------:R-:W3:Y:S01]  /*7ad0*/  LDL.LU R13, [R1+0x12c] ;  /* 0x00012c00010d7983 */ /* 0x000ee20000300800 */
[----:B0-----:R-:W-:-:S03]  /*7ae0*/  SEL R0, R3, R5, !P2 ;  /* 0x0000000503007207 */ /* 0x001fc60005000000 */
[----:B------:R-:W-:Y:S01]  /*7af0*/  STL [R1+0x174], R6 ;  /* 0x0001740601007387 */ /* 0x000fe20000100800 */
[----:B-----5:R-:W-:-:S03]  /*7b00*/  SEL R4, R3, R4, !P2 ;  /* 0x0000000403047207 */ /* 0x020fc60005000000 */
[----:B------:R0:W-:Y:S04]  /*7b10*/  STL [R1+0x178], R0 ;  /* 0x0001780001007387 */ /* 0x0001e80000100800 */
[----:B------:R1:W-:Y:S01]  /*7b20*/  STL [R1+0x184], R4 ;  /* 0x0001840401007387 */ /* 0x0003e20000100800 */
[C---:B------:R-:W-:Y:S02]  /*7b30*/  SEL R2, R3.reuse, R2, !P2 ;  /* 0x0000000203027207 */ /* 0x040fe40005000000 */
        /* <DEDUP_REMOVED lines=19> */
[----:B------:R-:W4:Y:S04]  /*7c70*/  LDL.LU R17, [R1+0x118] ;  /* 0x0001180001117983 */ /* 0x000f280000300800 */
[----:B------:R1:W-:Y:S01]  /*7c80*/  STL [R1+0x1b8], R2 ;  /* 0x0001b80201007387 */ /* 0x0003e20000100800 */
[----:B0-----:R-:W-:-:S03]  /*7c90*/  SEL R4, R3, R21, !P2 ;  /* 0x0000001503047207 */ /* 0x001fc60005000000 */
[----:B------:R-:W5:Y:S04]  /*7ca0*/  LDL.LU R14, [R1+0x114] ;  /* 0x00011400010e7983 */ /* 0x000f680000300800 */
[----:B------:R0:W-:Y:S01]  /*7cb0*/  STL [R1+0x1a8], R0 ;  /* 0x0001a80001007387 */ /* 0x0001e20000100800 */
[----:B-1----:R-:W-:-:S03]  /*7cc0*/  SEL R2, R3, R16, !P2 ;  /* 0x0000001003027207 */ /* 0x002fc60005000000 */
[----:B------:R-:W-:Y:S04]  /*7cd0*/  STL [R1+0x1a0], R4 ;  /* 0x0001a00401007387 */ /* 0x000fe80000100800 */
[----:B------:R-:W5:Y:S04]  /*7ce0*/  LDL.LU R16, [R1+0x10c] ;  /* 0x00010c0001107983 */ /* 0x000f680000300800 */
[----:B------:R1:W-:Y:S01]  /*7cf0*/  STL [R1+0x19c], R2 ;  /* 0x00019c0201007387 */ /* 0x0003e20000100800 */
[----:B0-----:R-:W-:-:S03]  /*7d00*/  SEL R0, R3, R15, !P2 ;  /* 0x0000000f03007207 */ /* 0x001fc60005000000 */
[----:B------:R-:W5:Y:S04]  /*7d10*/  LDL.LU R15, [R1+0x104] ;  /* 0x00010400010f7983 */ /* 0x000f680000300800 */
[----:B------:R0:W-:Y:S04]  /*7d20*/  STL [R1+0x198], R0 ;  /* 0x0001980001007387 */ /* 0x0001e80000100800 */
[----:B------:R-:W5:Y:S01]  /*7d30*/  LDL.LU R8, [R1+0x100] ;  /* 0x0001000001087983 */ /* 0x000f620000300800 */
[----:B-1----:R-:W-:-:S05]  /*7d40*/  SEL R2, R3, R20, !P2 ;  /* 0x0000001403027207 */ /* 0x002fca0005000000 */
[----:B------:R-:W-:Y:S04]  /*7d50*/  STL [R1+0x188], R2 ;  /* 0x0001880201007387 */ /* 0x000fe80000100800 */
[----:B------:R-:W5:Y:S01]  /*7d60*/  LDL.LU R7, [R1+0x128] ;  /* 0x0001280001077983 */ /* 0x000f620000300800 */
[----:B0-----:R-:W-:-:S05]  /*7d70*/  SEL R0, R3, R19, !P2 ;  /* 0x0000001303007207 */ /* 0x001fca0005000000 */
[----:B------:R0:W-:Y:S04]  /*7d80*/  STL [R1+0x180], R0 ;  /* 0x0001800001007387 */ /* 0x0001e80000100800 */
[----:B------:R-:W5:Y:S04]  /*7d90*/  LDL.LU R6, [R1+0x120] ;  /* 0x0001200001067983 */ /* 0x000f680000300800 */
[----:B------:R-:W5:Y:S04]  /*7da0*/  LDL.LU R5, [R1+0x124] ;  /* 0x0001240001057983 */ /* 0x000f680000300800 */
[----:B------:R-:W5:Y:S04]  /*7db0*/  LDL.LU R4, [R1+0xfc] ;  /* 0x0000fc0001047983 */ /* 0x000f680000300800 */
[----:B0-----:R-:W5:Y:S04]  /*7dc0*/  LDL.LU R0, [R1+0xf0] ;  /* 0x0000f00001007983 */ /* 0x001f680000300800 */
[----:B------:R-:W5:Y:S01]  /*7dd0*/  LDL.LU R12, [R1+0xe4] ;  /* 0x0000e400010c7983 */ /* 0x000f620000300800 */
[----:B--2---:R-:W-:-:S05]  /*7de0*/  SEL R2, R3, R18, !P2 ;  /* 0x0000001203027207 */ /* 0x004fca0005000000 */
[----:B------:R0:W-:Y:S04]  /*7df0*/  STL [R1+0x17c], R2 ;  /* 0x00017c0201007387 */ /* 0x0001e80000100800 */
[----:B0-----:R-:W2:Y:S01]  /*7e00*/  LDL.LU R2, [R1+0xd8] ;  /* 0x0000d80001027983 */ /* 0x001ea20000300800 */
[----:B---3--:R-:W-:-:S03]  /*7e10*/  SEL R13, R3, R13, !P2 ;  /* 0x0000000d030d7207 */ /* 0x008fc60005000000 */
[----:B------:R-:W3:Y:S04]  /*7e20*/  LDL.LU R29, [R1+0xd0] ;  /* 0x0000d000011d7983 */ /* 0x000ee80000300800 */
[----:B------:R0:W-:Y:S04]  /*7e30*/  STL [R1+0x170], R13 ;  /* 0x0001700d01007387 */ /* 0x0001e80000100800 */
[----:B------:R-:W3:Y:S04]  /*7e40*/  LDL.LU R28, [R1+0xcc] ;  /* 0x0000cc00011c7983 */ /* 0x000ee80000300800 */
        /* <DEDUP_REMOVED lines=9> */
[----:B0-----:R-:W3:Y:S04]  /*7ee0*/  LDL.LU R13, [R1] ;  /* 0x00000000010d7983 */ /* 0x001ee80000300800 */
[----:B------:R-:W3:Y:S01]  /*7ef0*/  LDL.LU R18, [R1+0x6c] ;  /* 0x00006c0001127983 */ /* 0x000ee20000300800 */
[----:B----4-:R-:W-:-:S05]  /*7f00*/  SEL R17, R3, R17, !P2 ;  /* 0x0000001103117207 */ /* 0x010fca0005000000 */
[----:B------:R0:W-:Y:S01]  /*7f10*/  STL [R1+0x168], R17 ;  /* 0x0001681101007387 */ /* 0x0001e20000100800 */
[----:B-----5:R-:W-:-:S03]  /*7f20*/  SEL R14, R3, R14, !P2 ;  /* 0x0000000e030e7207 */ /* 0x020fc60005000000 */
[----:B0-----:R-:W4:Y:S01]  /*7f30*/  LDL.LU R17, [R1+0x80] ;  /* 0x0000800001117983 */ /* 0x001f220000300800 */
[----:B------:R-:W-:-:S03]  /*7f40*/  SEL R16, R3, R16, !P2 ;  /* 0x0000001003107207 */ /* 0x000fc60005000000 */
[----:B------:R0:W-:Y:S01]  /*7f50*/  STL [R1+0x164], R14 ;  /* 0x0001640e01007387 */ /* 0x0001e20000100800 */
[----:B------:R-:W-:-:S03]  /*7f60*/  SEL R15, R3, R15, !P2 ;  /* 0x0000000f030f7207 */ /* 0x000fc60005000000 */
[----:B0-----:R-:W5:Y:S04]  /*7f70*/  LDL.LU R14, [R1+0x9c] ;  /* 0x00009c00010e7983 */ /* 0x001f680000300800 */
[----:B------:R0:W-:Y:S01]  /*7f80*/  STL [R1+0x158], R16 ;  /* 0x0001581001007387 */ /* 0x0001e20000100800 */
[----:B------:R-:W-:-:S03]  /*7f90*/  SEL R8, R3, R8, !P2 ;  /* 0x0000000803087207 */ /* 0x000fc60005000000 */
[----:B0-----:R-:W5:Y:S04]  /*7fa0*/  LDL.LU R16, [R1+0x7c] ;  /* 0x00007c0001107983 */ /* 0x001f680000300800 */
[----:B------:R0:W-:Y:S01]  /*7fb0*/  STL [R1+0x144], R15 ;  /* 0x0001440f01007387 */ /* 0x0001e20000100800 */
[----:B------:R-:W-:-:S03]  /*7fc0*/  SEL R7, R3, R7, !P2 ;  /* 0x0000000703077207 */ /* 0x000fc60005000000 */
[----:B0-----:R-:W5:Y:S04]  /*7fd0*/  LDL.LU R15, [R1+0x74] ;  /* 0x00007400010f7983 */ /* 0x001f680000300800 */
[----:B------:R0:W-:Y:S01]  /*7fe0*/  STL [R1+0x134], R8 ;  /* 0x0001340801007387 */ /* 0x0001e20000100800 */
[C---:B------:R-:W-:Y:S02]  /*7ff0*/  SEL R6, R3.reuse, R6, !P2 ;  /* 0x0000000603067207 */ /* 0x040fe40005000000 */
[C---:B------:R-:W-:Y:S01]  /*8000*/  SEL R5, R3.reuse, R5, !P2 ;  /* 0x0000000503057207 */ /* 0x040fe20005000000 */
[----:B0-----:R-:W5:Y:S01]  /*8010*/  LDL.LU R8, [R1+0x768] ;  /* 0x0007680001087983 */ /* 0x001f620000300800 */
[----:B------:R-:W-:-:S03]  /*8020*/  SEL R4, R3, R4, !P2 ;  /* 0x0000000403047207 */ /* 0x000fc60005000000 */
[----:B------:R0:W-:Y:S01]  /*8030*/  STL [R1+0x130], R7 ;  /* 0x0001300701007387 */ /* 0x0001e20000100800 */
[C---:B------:R-:W-:Y:S02]  /*8040*/  SEL R0, R3.reuse, R0, !P2 ;  /* 0x0000000003007207 */ /* 0x040fe40005000000 */
[C---:B------:R-:W-:Y:S01]  /*8050*/  SEL R12, R3.reuse, R12, !P2 ;  /* 0x0000000c030c7207 */ /* 0x040fe20005000000 */
[----:B0-----:R-:W5:Y:S04]  /*8060*/  LDL.LU R7, [R1+0x764] ;  /* 0x0007640001077983 */ /* 0x001f680000300800 */
[----:B------:R0:W-:Y:S04]  /*8070*/  STL [R1+0x12c], R6 ;  /* 0x00012c0601007387 */ /* 0x0001e80000100800 */
        /* <DEDUP_REMOVED lines=8> */
[----:B0-----:R-:W5:Y:S01]  /*8100*/  LDL.LU R12, [R1+0x34] ;  /* 0x00003400010c7983 */ /* 0x001f620000300800 */
[----:B--2---:R-:W-:-:S02]  /*8110*/  SEL R2, R3, R2, !P2 ;  /* 0x0000000203027207 */ /* 0x004fc40005000000 */
[----:B---3--:R-:W-:-:S03]  /*8120*/  SEL R29, R3, R29, !P2 ;  /* 0x0000001d031d7207 */ /* 0x008fc60005000000 */
[----:B------:R0:W-:Y:S01]  /*8130*/  STL [R1+0x114], R2 ;  /* 0x0001140201007387 */ /* 0x0001e20000100800 */
[----:B------:R-:W-:-:S03]  /*8140*/  SEL R28, R3, R28, !P2 ;  /* 0x0000001c031c7207 */ /* 0x000fc60005000000 */
[----:B0-----:R-:W2:Y:S01]  /*8150*/  LDL.LU R2, [R1+0x754] ;  /* 0x0007540001027983 */ /* 0x001ea20000300800 */
[----:B------:R-:W-:-:S03]  /*8160*/  SEL R27, R3, R27, !P2 ;  /* 0x0000001b031b7207 */ /* 0x000fc60005000000 */
[----:B------:R0:W-:Y:S01]  /*8170*/  STL [R1+0x10c], R29 ;  /* 0x00010c1d01007387 */ /* 0x0001e20000100800 */
[C---:B------:R-:W-:Y:S02]  /*8180*/  SEL R26, R3.reuse, R26, !P2 ;  /* 0x0000001a031a7207 */ /* 0x040fe40005000000 */
[C---:B------:R-:W-:Y:S01]  /*8190*/  SEL R25, R3.reuse, R25, !P2 ;  /* 0x0000001903197207 */ /* 0x040fe20005000000 */
[----:B0-----:R-:W3:Y:S01]  /*81a0*/  LDL.LU R29, [R1+0x750] ;  /* 0x00075000011d7983 */ /* 0x001ee20000300800 */
[----:B------:R-:W-:-:S03]  /*81b0*/  SEL R24, R3, R24, !P2 ;  /* 0x0000001803187207 */ /* 0x000fc60005000000 */
[----:B------:R0:W-:Y:S01]  /*81c0*/  STL [R1+0x104], R28 ;  /* 0x0001041c01007387 */ /* 0x0001e20000100800 */
[C---:B------:R-:W-:Y:S02]  /*81d0*/  SEL R23, R3.reuse, R23, !P2 ;  /* 0x0000001703177207 */ /* 0x040fe40005000000 */
[C---:B------:R-:W-:Y:S01]  /*81e0*/  SEL R22, R3.reuse, R22, !P2 ;  /* 0x0000001603167207 */ /* 0x040fe20005000000 */
[----:B0-----:R-:W2:Y:S04]  /*81f0*/  LDL.LU R28, [R1+0x74c] ;  /* 0x00074c00011c7983 */ /* 0x001ea80000300800 */
[----:B------:R0:W-:Y:S01]  /*8200*/  STL [R1+0x100], R27 ;  /* 0x0001001b01007387 */ /* 0x0001e20000100800 */
[----:B------:R-:W-:-:S03]  /*8210*/  SEL R21, R3, R21, !P2 ;  /* 0x0000001503157207 */ /* 0x000fc60005000000 */
[----:B0-----:R-:W3:Y:S04]  /*8220*/  LDL.LU R27, [R1+0x748] ;  /* 0x00074800011b7983 */ /* 0x001ee80000300800 */
[----:B------:R0:W-:Y:S01]  /*8230*/  STL [R1+0xfc], R26 ;  /* 0x0000fc1a01007387 */ /* 0x0001e20000100800 */
[----:B------:R-:W-:-:S03]  /*8240*/  SEL R20, R3, R20, !P2 ;  /* 0x0000001403147207 */ /* 0x000fc60005000000 */
[----:B0-----:R-:W2:Y:S04]  /*8250*/  LDL.LU R26, [R1+0x744] ;  /* 0x00074400011a7983 */ /* 0x001ea80000300800 */
[----:B------:R0:W-:Y:S01]  /*8260*/  STL [R1+0xf0], R25 ;  /* 0x0000f01901007387 */ /* 0x0001e20000100800 */
[----:B------:R-:W-:-:S03]  /*8270*/  SEL R19, R3, R19, !P2 ;  /* 0x0000001303137207 */ /* 0x000fc60005000000 */
[----:B0-----:R-:W3:Y:S04]  /*8280*/  LDL.LU R25, [R1+0x740] ;  /* 0x0007400001197983 */ /* 0x001ee80000300800 */
[----:B------:R0:W-:Y:S01]  /*8290*/  STL [R1+0xe4], R24 ;  /* 0x0000e41801007387 */ /* 0x0001e20000100800 */
[----:B------:R-:W-:-:S03]  /*82a0*/  SEL R13, R3, R13, !P2 ;  /* 0x0000000d030d7207 */ /* 0x000fc60005000000 */
[----:B0-----:R-:W2:Y:S04]  /*82b0*/  LDL.LU R24, [R1+0x73c] ;  /* 0x00073c0001187983 */ /* 0x001ea80000300800 */
[----:B------:R0:W-:Y:S04]  /*82c0*/  STL [R1+0xd8], R23 ;  /* 0x0000d81701007387 */ /* 0x0001e80000100800 */
[----:B0-----:R-:W3:Y:S04]  /*82d0*/  LDL.LU R23, [R1+0x738] ;  /* 0x0007380001177983 */ /* 0x001ee80000300800 */
[----:B------:R0:W-:Y:S04]  /*82e0*/  STL [R1+0xd0], R22 ;  /* 0x0000d01601007387 */ /* 0x0001e80000100800 */
        /* <DEDUP_REMOVED lines=8> */
[----:B0-----:R-:W2:Y:S01]  /*8370*/  LDL.LU R13, [R1+0x724] ;  /* 0x00072400010d7983 */ /* 0x001ea20000300800 */
[----:B------:R-:W-:-:S02]  /*8380*/  SEL R18, R3, R18, !P2 ;  /* 0x0000001203127207 */ /* 0x000fc40005000000 */
[C---:B----4-:R-:W-:Y:S02]  /*8390*/  SEL R17, R3.reuse, R17, !P2 ;  /* 0x0000001103117207 */ /* 0x050fe40005000000 */
[C---:B-----5:R-:W-:Y:S02]  /*83a0*/  SEL R14, R3.reuse, R14, !P2 ;  /* 0x0000000e030e7207 */ /* 0x060fe40005000000 */
[----:B--2---:R-:W-:-:S05]  /*83b0*/  SEL R13, R3, R13, !P2 ;  /* 0x0000000d030d7207 */ /* 0x004fca0005000000 */
[----:B------:R0:W-:Y:S04]  /*83c0*/  STL [R1+0x8c], R13 ;  /* 0x00008c0d01007387 */ /* 0x0001e80000100800 */
[----:B0-----:R-:W2:Y:S04]  /*83d0*/  LDL.LU R13, [R1+0x38] ;  /* 0x00003800010d7983 */ /* 0x001ea80000300800 */
[----:B------:R0:W-:Y:S04]  /*83e0*/  STL [R1+0x88], R18 ;  /* 0x0000881201007387 */ /* 0x0001e80000100800 */
[----:B0-----:R-:W4:Y:S04]  /*83f0*/  LDL.LU R18, [R1+0x720] ;  /* 0x0007200001127983 */ /* 0x001f280000300800 */
[----:B------:R0:W-:Y:S04]  /*8400*/  STL [R1+0x84], R17 ;  /* 0x0000841101007387 */ /* 0x0001e80000100800 */
[----:B0-----:R-:W5:Y:S04]  /*8410*/  LDL.LU R17, [R1+0x71c] ;  /* 0x00071c0001117983 */ /* 0x001f680000300800 */
[----:B------:R0:W-:Y:S04]  /*8420*/  STL [R1+0x80], R14 ;  /* 0x0000800e01007387 */ /* 0x0001e80000100800 */
[----:B0-----:R-:W3:Y:S01]  /*8430*/  LDL.LU R14, [R1+0x718] ;  /* 0x00071800010e7983 */ /* 0x001ee20000300800 */
[----:B------:R-:W-:-:S02]  /*8440*/  SEL R16, R3, R16, !P2 ;  /* 0x0000001003107207 */ /* 0x000fc40005000000 */
[C---:B------:R-:W-:Y:S02]  /*8450*/  SEL R15, R3.reuse, R15, !P2 ;  /* 0x0000000f030f7207 */ /* 0x040fe40005000000 */
[----:B---3--:R-:W-:-:S05]  /*8460*/  SEL R14, R3, R14, !P2 ;  /* 0x0000000e030e7207 */ /* 0x008fca0005000000 */
[----:B------:R0:W-:Y:S04]  /*8470*/  STL [R1+0x6c], R14 ;  /* 0x00006c0e01007387 */ /* 0x0001e80000100800 */
[----:B0-----:R-:W3:Y:S04]  /*8480*/  LDL.LU R14, [R1+0x30] ;  /* 0x00003000010e7983 */ /* 0x001ee80000300800 */
[----:B------:R0:W-:Y:S04]  /*8490*/  STL [R1+0x68], R16 ;  /* 0x0000681001007387 */ /* 0x0001e80000100800 */
[----:B0-----:R-:W2:Y:S04]  /*84a0*/  LDL.LU R16, [R1+0x714] ;  /* 0x0007140001107983 */ /* 0x001ea80000300800 */
[----:B------:R0:W-:Y:S04]  /*84b0*/  STL [R1+0x64], R15 ;  /* 0x0000640f01007387 */ /* 0x0001e80000100800 */
[----:B0-----:R-:W4:Y:S01]  /*84c0*/  LDL.LU R15, [R1+0x710] ;  /* 0x00071000010f7983 */ /* 0x001f220000300800 */
[----:B-----5:R-:W-:-:S02]  /*84d0*/  SEL R17, R3, R17, !P2 ;  /* 0x0000001103117207 */ /* 0x020fc40005000000 */
[C---:B------:R-:W-:Y:S02]  /*84e0*/  SEL R0, R3.reuse, R0, !P2 ;  /* 0x0000000003007207 */ /* 0x040fe40005000000 */
[C---:B------:R-:W-:Y:S02]  /*84f0*/  SEL R12, R3.reuse, R12, !P2 ;  /* 0x0000000c030c7207 */ /* 0x040fe40005000000 */
[C---:B------:R-:W-:Y:S02]  /*8500*/  SEL R20, R3.reuse, R20, !P2 ;  /* 0x0000001403147207 */ /* 0x040fe40005000000 */
[C---:B------:R-:W-:Y:S02]  /*8510*/  SEL R21, R3.reuse, R21, !P2 ;  /* 0x0000001503157207 */ /* 0x040fe40005000000 */
[C---:B------:R-:W-:Y:S02]  /*8520*/  SEL R22, R3.reuse, R22, !P2 ;  /* 0x0000001603167207 */ /* 0x040fe40005000000 */
[----:B------:R-:W-:-:S02]  /*8530*/  SEL R23, R3, R23, !P2 ;  /* 0x0000001703177207 */ /* 0x000fc40005000000 */
[C---:B------:R-:W-:Y:S02]  /*8540*/  SEL R24, R3.reuse, R24, !P2 ;  /* 0x0000001803187207 */ /* 0x040fe40005000000 */
[C---:B------:R-:W-:Y:S02]  /*8550*/  SEL R25, R3.reuse, R25, !P2 ;  /* 0x0000001903197207 */ /* 0x040fe40005000000 */
[C---:B------:R-:W-:Y:S02]  /*8560*/  SEL R26, R3.reuse, R26, !P2 ;  /* 0x0000001a031a7207 */ /* 0x040fe40005000000 */
[C---:B------:R-:W-:Y:S02]  /*8570*/  SEL R27, R3.reuse, R27, !P2 ;  /* 0x0000001b031b7207 */ /* 0x040fe40005000000 */
[C---:B------:R-:W-:Y:S02]  /*8580*/  SEL R28, R3.reuse, R28, !P2 ;  /* 0x0000001c031c7207 */ /* 0x040fe40005000000 */
[----:B------:R-:W-:Y:S01]  /*8590*/  SEL R29, R3, R29, !P2 ;  /* 0x0000001d031d7207 */ /* 0x000fe20005000000 */
[----:B------:R-:W-:-:S02]  /*85a0*/  @!P3 IMAD.MOV R9, RZ, RZ, -R9 ;  /* 0x000000ffff09b224 */ /* 0x000fc400078e0a09 */
[----:B------:R-:W-:Y:S02]  /*85b0*/  @!P4 IMAD.MOV R10, RZ, RZ, -R10 ;  /* 0x000000ffff0ac224 */ /* 0x000fe400078e0a0a */
[----:B------:R-:W-:Y:S01]  /*85c0*/  @!P6 IMAD.MOV R11, RZ, RZ, -R11 ;  /* 0x000000ffff0be224 */ /* 0x000fe200078e0a0b */
[C---:B------:R-:W-:Y:S02]  /*85d0*/  SEL R9, R3.reuse, R9, !P2 ;  /* 0x0000000903097207 */ /* 0x040fe40005000000 */
[C---:B------:R-:W-:Y:S02]  /*85e0*/  SEL R10, R3.reuse, R10, !P2 ;  /* 0x0000000a030a7207 */ /* 0x040fe40005000000 */
[C---:B------:R-:W-:Y:S02]  /*85f0*/  SEL R11, R3.reuse, R11, !P2 ;  /* 0x0000000b030b7207 */ /* 0x040fe40005000000 */
[C---:B---3--:R-:W-:Y:S02]  /*8600*/  SEL R14, R3.reuse, R14, !P2 ;  /* 0x0000000e030e7207 */ /* 0x048fe40005000000 */
[----:B----4-:R-:W-:-:S05]  /*8610*/  SEL R15, R3, R15, !P2 ;  /* 0x0000000f030f7207 */ /* 0x010fca0005000000 */
[----:B------:R2:W-:Y:S02]  /*8620*/  STL [R1+0x58], R15 ;  /* 0x0000580f01007387 */ /* 0x0005e40000100800 */
[C---:B--2---:R-:W-:Y:S02]  /*8630*/  SEL R15, R3.reuse, R16, !P2 ;  /* 0x00000010030f7207 */ /* 0x044fe40005000000 */
[----:B------:R-:W-:-:S03]  /*8640*/  SEL R16, R3, R18, !P2 ;  /* 0x0000001203107207 */ /* 0x000fc60005000000 */
[----:B------:R0:W-:Y:S04]  /*8650*/  STL [R1+0x50], R15 ;  /* 0x0000500f01007387 */ /* 0x0001e80000100800 */
[----:B------:R-:W-:Y:S01]  /*8660*/  STL [R1+0x44], R17 ;  /* 0x0000441101007387 */ /* 0x000fe20000100800 */
[C---:B0-----:R-:W-:Y:S02]  /*8670*/  SEL R15, R3.reuse, R19, !P2 ;  /* 0x00000013030f7207 */ /* 0x041fe40005000000 */
[C---:B------:R-:W-:Y:S01]  /*8680*/  SEL R19, R3.reuse, R13, !P2 ;  /* 0x0000000d03137207 */ /* 0x040fe20005000000 */
[----:B------:R-:W-:Y:S04]  /*8690*/  STL [R1+0x24], R16 ;  /* 0x0000241001007387 */ /* 0x000fe80000100800 */
[----:B------:R-:W-:Y:S04]  /*86a0*/  STL [R1+0x4], R15 ;  /* 0x0000040f01007387 */ /* 0x000fe80000100800 */
[----:B------:R-:W-:Y:S04]  /*86b0*/  STL [R1+0x684], R19 ;  /* 0x0006841301007387 */ /* 0x000fe80000100800 */
[----:B------:R-:W-:Y:S04]  /*86c0*/  STL [R1], R14 ;  /* 0x0000000e01007387 */ /* 0x000fe80000100800 */
[----:B------:R0:W-:Y:S02]  /*86d0*/  STL [R1+0x688], R0 ;  /* 0x0006880001007387 */ /* 0x0001e40000100800 */
[----:B0-----:R-:W0:Y:S02]  /*86e0*/  S2R R0, SR_TID.X ;  /* 0x0000000000007919 */ /* 0x001e240000002100 */
[----:B------:R-:W-:Y:S04]  /*86f0*/  STL [R1+0x68c], R12 ;  /* 0x00068c0c01007387 */ /* 0x000fe80000100800 */
[----:B------:R-:W-:Y:S04]  /*8700*/  STL [R1+0x690], R20 ;  /* 0x0006901401007387 */ /* 0x000fe80000100800 */
[----:B------:R-:W-:Y:S04]  /*8710*/  STL [R1+0x694], R21 ;  /* 0x0006941501007387 */ /* 0x000fe80000100800 */
[----:B------:R-:W-:Y:S04]  /*8720*/  STL [R1+0x698], R22 ;  /* 0x0006981601007387 */ /* 0x000fe80000100800 */
[----:B------:R-:W-:Y:S04]  /*8730*/  STL [R1+0x69c], R23 ;  /* 0x00069c1701007387 */ /* 0x000fe80000100800 */
[----:B------:R1:W-:Y:S01]  /*8740*/  STL [R1+0x6a0], R24 ;  /* 0x0006a01801007387 */ /* 0x0003e20000100800 */
[----:B------:R-:W-:-:S02]  /*8750*/  SEL R13, R3, R2, !P2 ;  /* 0x00000002030d7207 */ /* 0x000fc40005000000 */
[C---:B------:R-:W-:Y:S01]  /*8760*/  SEL R14, R3.reuse, R4, !P2 ;  /* 0x00000004030e7207 */ /* 0x040fe20005000000 */
[----:B-1----:R-:W2:Y:S04]  /*8770*/  LDL.LU R24, [R1+0x20] ;  /* 0x0000200001187983 */ /* 0x002ea80000300800 */
[----:B------:R1:W-:Y:S01]  /*8780*/  STL [R1+0x6a4], R25 ;  /* 0x0006a41901007387 */ /* 0x0003e20000100800 */
[C---:B------:R-:W-:Y:S02]  /*8790*/  SEL R15, R3.reuse, R5, !P2 ;  /* 0x00000005030f7207 */ /* 0x040fe40005000000 */
[C---:B------:R-:W-:Y:S01]  /*87a0*/  SEL R16, R3.reuse, R6, !P2 ;  /* 0x0000000603107207 */ /* 0x040fe20005000000 */
[----:B-1----:R-:W3:Y:S04]  /*87b0*/  LDL.LU R25, [R1+0xc] ;  /* 0x00000c0001197983 */ /* 0x002ee80000300800 */
[----:B------:R1:W-:Y:S01]  /*87c0*/  STL [R1+0x6a8], R26 ;  /* 0x0006a81a01007387 */ /* 0x0003e20000100800 */
[----:B------:R-:W-:-:S02]  /*87d0*/  SEL R17, R3, R7, !P2 ;  /* 0x0000000703117207 */ /* 0x000fc40005000000 */
[----:B0-----:R-:W-:Y:S01]  /*87e0*/  SHF.R.U32.HI R19, RZ, 0x4, R0 ;  /* 0x00000004ff137819 */ /* 0x001fe20000011600 */
[----:B-1----:R-:W4:Y:S04]  /*87f0*/  LDL.LU R26, [R1+0x10] ;  /* 0x00001000011a7983 */ /* 0x002f280000300800 */
[----:B------:R0:W-:Y:S01]  /*8800*/  STL [R1+0x6ac], R27 ;  /* 0x0006ac1b01007387 */ /* 0x0001e20000100800 */
[----:B------:R-:W-:Y:S02]  /*8810*/  SEL R18, R3, R8, !P2 ;  /* 0x0000000803127207 */ /* 0x000fe40005000000 */
[----:B------:R-:W-:Y:S01]  /*8820*/  LEA.HI R0, R0, 0x30, RZ, 0x1c ;  /* 0x0000003000007811 */ /* 0x000fe200078fe0ff */
[----:B0-----:R-:W5:Y:S04]  /*8830*/  LDL.LU R27, [R1+0x14] ;  /* 0x00001400011b7983 */ /* 0x001f680000300800 */
[----:B------:R0:W-:Y:S04]  /*8840*/  STL [R1+0x6b0], R28 ;  /* 0x0006b01c01007387 */ /* 0x0001e80000100800 */
[----:B0-----:R-:W5:Y:S04]  /*8850*/  LDL.LU R28, [R1+0x18] ;  /* 0x00001800011c7983 */ /* 0x001f680000300800 */
[----:B------:R0:W-:Y:S01]  /*8860*/  STL [R1+0x6b4], R29 ;  /* 0x0006b41d01007387 */ /* 0x0001e20000100800 */
[----:B------:R-:W-:-:S03]  /*8870*/  SGXT.U32 R19, R19, 0x4 ;  /* 0x000000041313781a */ /* 0x000fc60000000000 */
[----:B0-----:R-:W5:Y:S04]  /*8880*/  LDL.LU R29, [R1+0x1c] ;  /* 0x00001c00011d7983 */ /* 0x001f680000300800 */
[----:B------:R0:W-:Y:S04]  /*8890*/  STL [R1+0x6b8], R13 ;  /* 0x0006b80d01007387 */ /* 0x0001e80000100800 */
[----:B------:R-:W-:Y:S04]  /*88a0*/  STL [R1+0x6bc], R14 ;  /* 0x0006bc0e01007387 */ /* 0x000fe80000100800 */
[----:B------:R-:W-:Y:S01]  /*88b0*/  STL [R1+0x6c0], R15 ;  /* 0x0006c00f01007387 */ /* 0x000fe20000100800 */
[----:B0-----:R-:W-:-:S03]  /*88c0*/  IMAD R13, R0, UR4, RZ ;  /* 0x00000004000d7c24 */ /* 0x001fc6000f8e02ff */
[----:B------:R-:W-:Y:S04]  /*88d0*/  STL [R1+0x6c4], R16 ;  /* 0x0006c41001007387 */ /* 0x000fe80000100800 */
[----:B------:R-:W-:Y:S04]  /*88e0*/  STL [R1+0x6c8], R17 ;  /* 0x0006c81101007387 */ /* 0x000fe80000100800 */
[----:B------:R-:W-:Y:S04]  /*88f0*/  STL [R1+0x6cc], R18 ;  /* 0x0006cc1201007387 */ /* 0x000fe80000100800 */
[----:B------:R-:W-:Y:S01]  /*8900*/  STL [R1+0x6d0], R9 ;  /* 0x0006d00901007387 */ /* 0x000fe20000100800 */
[----:B------:R-:W-:-:S03]  /*8910*/  LEA R0, P0, R13, UR10, 0x1 ;  /* 0x0000000a0d007c11 */ /* 0x000fc6000f8008ff */
[----:B------:R-:W-:Y:S01]  /*8920*/  STL [R1+0x6d4], R10 ;  /* 0x0006d40a01007387 */ /* 0x000fe20000100800 */
[----:B------:R-:W-:-:S03]  /*8930*/  LOP3.LUT R12, R19, 0x20, RZ, 0xfc, !PT ;  /* 0x00000020130c7812 */ /* 0x000fc600078efcff */
[----:B------:R-:W-:Y:S04]  /*8940*/  STL [R1+0x6d8], R11 ;  /* 0x0006d80b01007387 */ /* 0x000fe80000100800 */
[----:B------:R-:W5:Y:S04]  /*8950*/  LDL.LU R23, [R1+0x8] ;  /* 0x0000080001177983 */ /* 0x000f680000300800 */
[----:B------:R-:W5:Y:S01]  /*8960*/  LDL.LU R22, [R1+0x28] ;  /* 0x0000280001167983 */ /* 0x000f620000300800 */
[----:B------:R-:W-:-:S03]  /*8970*/  IMAD R2, R12, UR4, RZ ;  /* 0x000000040c027c24 */ /* 0x000fc6000f8e02ff */
[----:B------:R-:W5:Y:S04]  /*8980*/  LDL.LU R21, [R1+0x2c] ;  /* 0x00002c0001157983 */ /* 0x000f680000300800 */
[----:B------:R0:W-:Y:S04]  /*8990*/  STL [R1+0x634], R0 ;  /* 0x0006340001007387 */ /* 0x0001e80000100800 */
[----:B------:R-:W5:Y:S04]  /*89a0*/  LDL.LU R20, [R1+0x40] ;  /* 0x0000400001147983 */ /* 0x000f680000300800 */
[----:B------:R-:W5:Y:S01]  /*89b0*/  LDL.LU R12, [R1+0x48] ;  /* 0x00004800010c7983 */ /* 0x000f620000300800 */
[----:B------:R-:W-:-:S02]  /*89c0*/  LOP3.LUT R19, R19, 0x10, RZ, 0xfc, !PT ;  /* 0x0000001013137812 */ /* 0x000fc400078efcff */
[----:B------:R-:W-:Y:S01]  /*89d0*/  LEA R7, P1, R2, UR10, 0x1 ;  /* 0x0000000a02077c11 */ /* 0x000fe2000f8208ff */
[----:B0-----:R-:W5:Y:S02]  /*89e0*/  LDL.LU R0, [R1+0x4c] ;  /* 0x00004c0001007983 */ /* 0x001f640000300800 */
[----:B------:R-:W-:Y:S02]  /*89f0*/  IMAD R3, R19, UR4, RZ ;  /* 0x0000000413037c24 */ /* 0x000fe4000f8e02ff */
[----:B------:R-:W0:Y:S01]  /*8a00*/  S2R R19, SR_TID.X ;  /* 0x0000000000137919 */ /* 0x000e220000002100 */
[----:B------:R-:W-:Y:S01]  /*8a10*/  LEA.HI.X.SX32 R5, R13, UR11, 0x1, P0 ;  /* 0x0000000b0d057c11 */ /* 0x000fe200080f0eff */
[----:B------:R-:W-:Y:S01]  /*8a20*/  ULDC.64 UR10, c[0x0][0x218] ;  /* 0x00008600000a7ab9 */ /* 0x000fe20000000a00 */
[----:B------:R-:W-:Y:S02]  /*8a30*/  LEA R6, P2, R3, UR12, 0x1 ;  /* 0x0000000c03067c11 */ /* 0x000fe4000f8408ff */
[----:B0-----:R-:W-:-:S02]  /*8a40*/  SHF.R.U32.HI R4, RZ, 0x4, R19 ;  /* 0x00000004ff047819 */ /* 0x001fc40000011613 */
[----:B------:R-:W5:Y:S02]  /*8a50*/  LDL.LU R19, [R1+0x54] ;  /* 0x0000540001137983 */ /* 0x000f640000300800 */
[----:B------:R-:W-:Y:S02]  /*8a60*/  SGXT.U32 R4, R4, 0x4 ;  /* 0x000000040404781a */ /* 0x000fe40000000000 */
[----:B------:R-:W-:Y:S03]  /*8a70*/  STL [R1+0x638], R7 ;  /* 0x0006380701007387 */ /* 0x000fe60000100800 */
[----:B------:R-:W-:Y:S01]  /*8a80*/  IMAD R4, R4, UR4, RZ ;  /* 0x0000000404047c24 */ /* 0x000fe2000f8e02ff */
[----:B------:R-:W-:Y:S01]  /*8a90*/  ULDC.64 UR4, c[0x0][0x210] ;  /* 0x0000840000047ab9 */ /* 0x000fe20000000a00 */
[----:B------:R0:W-:Y:S03]  /*8aa0*/  STL [R1+0x630], R5 ;  /* 0x0006300501007387 */ /* 0x0001e60000100800 */
[----:B------:R-:W-:Y:S01]  /*8ab0*/  LEA R4, P0, R4, UR4, 0x1 ;  /* 0x0000000404047c11 */ /* 0x000fe2000f8008ff */
[----:B------:R-:W-:Y:S01]  /*8ac0*/  STL [R1+0x63c], R6 ;  /* 0x00063c0601007387 */ /* 0x000fe20000100800 */
[----:B------:R-:W-:Y:S01]  /*8ad0*/  ULDC UR4, c[0x0][0x240] ;  /* 0x0000900000047ab9 */ /* 0x000fe20000000800 */
[----:B0-----:R-:W-:-:S02]  /*8ae0*/  LEA.HI.X.SX32 R5, R2, UR13, 0x1, P1 ;  /* 0x0000000d02057c11 */ /* 0x001fc400088f0eff */
[----:B------:R-:W-:Y:S01]  /*8af0*/  LEA.HI.X.SX32 R2, R3, UR5, 0x1, P2 ;  /* 0x0000000503027c11 */ /* 0x000fe200090f0eff */
[----:B------:R-:W-:Y:S02]  /*8b00*/  ULDC UR5, c[0x0][0x214] ;  /* 0x0000850000057ab9 */ /* 0x000fe40000000800 */
[----:B------:R-:W-:Y:S04]  /*8b10*/  STL [R1+0x628], R5 ;  /* 0x0006280501007387 */ /* 0x000fe80000100800 */
[----:B------:R2:W-:Y:S04]  /*8b20*/  STL [R1+0x62c], R4 ;  /* 0x00062c0401007387 */ /* 0x0005e80000100800 */
[----:B------:R0:W-:Y:S01]  /*8b30*/  STL [R1+0x624], R2 ;  /* 0x0006240201007387 */ /* 0x0001e20000100800 */
[----:B--2---:R-:W-:-:S02]  /*8b40*/  IMAD R4, R24, UR4, RZ ;  /* 0x0000000418047c24 */ /* 0x004fc4000f8e02ff */
[----:B---3--:R-:W-:Y:S02]  /*8b50*/  IMAD R5, R25, UR4, RZ ;  /* 0x0000000419057c24 */ /* 0x008fe4000f8e02ff */
[----:B----4-:R-:W-:Y:S02]  /*8b60*/  IMAD R6, R26, UR4, RZ ;  /* 0x000000041a067c24 */ /* 0x010fe4000f8e02ff */
[----:B-----5:R-:W-:Y:S02]  /*8b70*/  IMAD R7, R27, UR4, RZ ;  /* 0x000000041b077c24 */ /* 0x020fe4000f8e02ff */
[----:B------:R-:W-:-:S05]  /*8b80*/  IMAD R8, R28, UR4, RZ ;  /* 0x000000041c087c24 */ /* 0x000fca000f8e02ff */
[----:B------:R-:W-:Y:S01]  /*8b90*/  STL [R1+0x6dc], R8 ;  /* 0x0006dc0801007387 */ /* 0x000fe20000100800 */
[----:B0-----:R-:W-:-:S05]  /*8ba0*/  IMAD R2, R29, UR4, RZ ;  /* 0x000000041d027c24 */ /* 0x001fca000f8e02ff */
[----:B------:R0:W-:Y:S04]  /*8bb0*/  STL [R1+0x2b0], R2 ;  /* 0x0002b00201007387 */ /* 0x0001e80000100800 */
[----:B------:R-:W-:Y:S04]  /*8bc0*/  STL [R1+0x6e0], R7 ;  /* 0x0006e00701007387 */ /* 0x000fe80000100800 */
[----:B------:R-:W-:Y:S04]  /*8bd0*/  STL [R1+0x6e4], R6 ;  /* 0x0006e40601007387 */ /* 0x000fe80000100800 */
[----:B------:R-:W-:Y:S04]  /*8be0*/  STL [R1+0x6e8], R5 ;  /* 0x0006e80501007387 */ /* 0x000fe80000100800 */
[----:B------:R-:W-:Y:S01]  /*8bf0*/  STL [R1+0x6ec], R4 ;  /* 0x0006ec0401007387 */ /* 0x000fe20000100800 */
[----:B------:R-:W-:-:S02]  /*8c00*/  IMAD R3, R23, UR4, RZ ;  /* 0x0000000417037c24 */ /* 0x000fc4000f8e02ff */
[----:B0-----:R-:W-:-:S03]  /*8c10*/  IMAD R2, R22, UR4, RZ ;  /* 0x0000000416027c24 */ /* 0x001fc6000f8e02ff */
[----:B------:R0:W-:Y:S04]  /*8c20*/  STL [R1+0x6f0], R3 ;  /* 0x0006f00301007387 */ /* 0x0001e80000100800 */
[----:B------:R1:W-:Y:S01]  /*8c30*/  STL [R1+0x6f4], R2 ;  /* 0x0006f40201007387 */ /* 0x0003e20000100800 */
[----:B0-----:R-:W-:Y:S02]  /*8c40*/  IMAD R3, R21, UR4, RZ ;  /* 0x0000000415037c24 */ /* 0x001fe4000f8e02ff */
[----:B------:R-:W-:Y:S02]  /*8c50*/  IMAD R4, R20, UR4, RZ ;  /* 0x0000000414047c24 */ /* 0x000fe4000f8e02ff */
[----:B-1----:R-:W-:Y:S01]  /*8c60*/  IMAD R2, R12, UR4, RZ ;  /* 0x000000040c027c24 */ /* 0x002fe2000f8e02ff */
[----:B------:R-:W-:Y:S04]  /*8c70*/  STL [R1+0x8], R3 ;  /* 0x0000080301007387 */ /* 0x000fe80000100800 */
[----:B------:R-:W-:Y:S04]  /*8c80*/  STL [R1+0xc], R4 ;  /* 0x00000c0401007387 */ /* 0x000fe80000100800 */
[----:B------:R0:W-:Y:S04]  /*8c90*/  STL [R1+0x10], R2 ;  /* 0x0000100201007387 */ /* 0x0001e80000100800 */
[----:B0-----:R-:W2:Y:S01]  /*8ca0*/  LDL.LU R2, [R1+0x70] ;  /* 0x0000700001027983 */ /* 0x001ea20000300800 */
[----:B------:R-:W-:-:S05]  /*8cb0*/  IMAD R3, R0, UR4, RZ ;  /* 0x0000000400037c24 */ /* 0x000fca000f8e02ff */
[----:B------:R-:W-:Y:S01]  /*8cc0*/  STL [R1+0x14], R3 ;  /* 0x0000140301007387 */ /* 0x000fe20000100800 */
[----:B------:R-:W-:-:S03]  /*8cd0*/  IMAD R0, R19, UR4, RZ ;  /* 0x0000000413007c24 */ /* 0x000fc6000f8e02ff */
[----:B--2---:R0:W-:Y:S04]  /*8ce0*/  STL [R1+0x708], R2 ;  /* 0x0007080201007387 */ /* 0x0041e80000100800 */
[----:B------:R-:W-:Y:S04]  /*8cf0*/  STL [R1+0x18], R0 ;  /* 0x0000180001007387 */ /* 0x000fe80000100800 */
[----:B0-----:R-:W2:Y:S04]  /*8d00*/  LDL.LU R2, [R1+0x60] ;  /* 0x0000600001027983 */ /* 0x001ea80000300800 */
[----:B--2---:R0:W-:Y:S04]  /*8d10*/  STL [R1+0x70c], R2 ;  /* 0x00070c0201007387 */ /* 0x0041e80000100800 */
[----:B0-----:R-:W2:Y:S04]  /*8d20*/  LDL.LU R2, [R1+0x5c] ;  /* 0x00005c0001027983 */ /* 0x001ea80000300800 */
[----:B------:R-:W3:Y:S04]  /*8d30*/  LDL.LU R3, [R1+0x78] ;  /* 0x0000780001037983 */ /* 0x000ee80000300800 */
[----:B------:R-:W4:Y:S04]  /*8d40*/  LDL.LU R4, [R1+0x90] ;  /* 0x0000900001047983 */ /* 0x000f280000300800 */
        /* <DEDUP_REMOVED lines=26> */
[----:B--2---:R-:W-:-:S05]  /*8ef0*/  IMAD R2, R2, UR4, RZ ;  /* 0x0000000402027c24 */ /* 0x004fca000f8e02ff */
[----:B------:R0:W-:Y:S04]  /*8f00*/  STL [R1+0x1c], R2 ;  /* 0x00001c0201007387 */ /* 0x0001e80000100800 */
[----:B0-----:R-:W2:Y:S02]  /*8f10*/  LDL.LU R2, [R1+0x70c] ;  /* 0x00070c0001027983 */ /* 0x001ea40000300800 */
[----:B--2---:R-:W-:-:S05]  /*8f20*/  IMAD R2, R2, UR4, RZ ;  /* 0x0000000402027c24 */ /* 0x004fca000f8e02ff */
[----:B------:R0:W-:Y:S04]  /*8f30*/  STL [R1+0x20], R2 ;  /* 0x0000200201007387 */ /* 0x0001e80000100800 */
[----:B0-----:R-:W2:Y:S01]  /*8f40*/  LDL.LU R2, [R1+0x708] ;  /* 0x0007080001027983 */ /* 0x001ea20000300800 */
[----:B---3--:R-:W-:Y:S02]  /*8f50*/  IMAD R3, R3, UR4, RZ ;  /* 0x0000000403037c24 */ /* 0x008fe4000f8e02ff */
[----:B--2---:R-:W-:-:S05]  /*8f60*/  IMAD R2, R2, UR4, RZ ;  /* 0x0000000402027c24 */ /* 0x004fca000f8e02ff */
[----:B------:R4:W-:Y:S04]  /*8f70*/  STL [R1+0x28], R2 ;  /* 0x0000280201007387 */ /* 0x0009e80000100800 */
[----:B------:R0:W-:Y:S01]  /*8f80*/  STL [R1+0x2c], R3 ;  /* 0x00002c0301007387 */ /* 0x0001e20000100800 */
[----:B----4-:R-:W-:Y:S02]  /*8f90*/  IMAD R2, R4, UR4, RZ ;  /* 0x0000000404027c24 */ /* 0x010fe4000f8e02ff */
[----:B-----5:R-:W-:Y:S02]  /*8fa0*/  IMAD R4, R6, UR4, RZ ;  /* 0x0000000406047c24 */ /* 0x020fe4000f8e02ff */
[----:B0-----:R-:W-:Y:S01]  /*8fb0*/  IMAD R3, R5, UR4, RZ ;  /* 0x0000000405037c24 */ /* 0x001fe2000f8e02ff */
[----:B------:R0:W-:Y:S04]  /*8fc0*/  STL [R1+0x30], R2 ;  /* 0x0000300201007387 */ /* 0x0001e80000100800 */
[----:B------:R1:W-:Y:S01]  /*8fd0*/  STL [R1+0x34], R3 ;  /* 0x0000340301007387 */ /* 0x0003e20000100800 */
[----:B0-----:R-:W-:-:S03]  /*8fe0*/  IMAD R2, R7, UR4, RZ ;  /* 0x0000000407027c24 */ /* 0x001fc6000f8e02ff */
[----:B------:R0:W-:Y:S01]  /*8ff0*/  STL [R1+0x38], R4 ;  /* 0x0000380401007387 */ /* 0x0001e20000100800 */
[----:B-1----:R-:W-:-:S03]  /*9000*/  IMAD R3, R8, UR4, RZ ;  /* 0x0000000408037c24 */ /* 0x002fc6000f8e02ff */
[----:B------:R1:W-:Y:S01]  /*9010*/  STL [R1+0x3c], R2 ;  /* 0x00003c0201007387 */ /* 0x0003e20000100800 */
[----:B0-----:R-:W-:-:S03]  /*9020*/  IMAD R4, R11, UR4, RZ ;  /* 0x000000040b047c24 */ /* 0x001fc6000f8e02ff */
[----:B------:R0:W-:Y:S01]  /*9030*/  STL [R1+0x40], R3 ;  /* 0x0000400301007387 */ /* 0x0001e20000100800 */
[----:B-1----:R-:W-:-:S03]  /*9040*/  IMAD R2, R10, UR4, RZ ;  /* 0x000000040a027c24 */ /* 0x002fc6000f8e02ff */
[----:B------:R1:W-:Y:S04]  /*9050*/  STL [R1+0x48], R4 ;  /* 0x0000480401007387 */ /* 0x0003e80000100800 */
[----:B------:R2:W-:Y:S01]  /*9060*/  STL [R1+0x4c], R2 ;  /* 0x00004c0201007387 */ /* 0x0005e20000100800 */
[----:B0-----:R-:W-:Y:S02]  /*9070*/  IMAD R3, R9, UR4, RZ ;  /* 0x0000000409037c24 */ /* 0x001fe4000f8e02ff */
[----:B-1----:R-:W-:-:S03]  /*9080*/  IMAD R4, R18, UR4, RZ ;  /* 0x0000000412047c24 */ /* 0x002fc6000f8e02ff */
[----:B------:R0:W-:Y:S01]  /*9090*/  STL [R1+0x54], R3 ;  /* 0x0000540301007387 */ /* 0x0001e20000100800 */
[----:B--2---:R-:W-:-:S03]  /*90a0*/  IMAD R2, R17, UR4, RZ ;  /* 0x0000000411027c24 */ /* 0x004fc6000f8e02ff */
        /* <DEDUP_REMOVED lines=28> */
[----:B------:R-:W-:Y:S01]  /*9270*/  STL [R1+0xb4], R3 ;  /* 0x0000b40301007387 */ /* 0x000fe20000100800 */
[----:B--2---:R-:W-:-:S03]  /*9280*/  IMAD R2, R12, UR4, RZ ;  /* 0x000000040c027c24 */ /* 0x004fc6000f8e02ff */
[----:B------:R-:W-:Y:S04]  /*9290*/  STL [R1+0xbc], R4 ;  /* 0x0000bc0401007387 */ /* 0x000fe80000100800 */
[----:B------:R0:W-:Y:S04]  /*92a0*/  STL [R1+0xc4], R2 ;  /* 0x0000c40201007387 */ /* 0x0001e80000100800 */
[----:B0-----:R-:W2:Y:S01]  /*92b0*/  LDL.LU R2, [R1+0x160] ;  /* 0x0001600001027983 */ /* 0x001ea20000300800 */
[----:B------:R-:W-:Y:S02]  /*92c0*/  IMAD R3, R0, UR4, RZ ;  /* 0x0000000400037c24 */ /* 0x000fe4000f8e02ff */
[----:B------:R-:W-:-:S03]  /*92d0*/  IMAD R0, R19, UR4, RZ ;  /* 0x0000000413007c24 */ /* 0x000fc6000f8e02ff */
[----:B------:R-:W-:Y:S04]  /*92e0*/  STL [R1+0xc8], R3 ;  /* 0x0000c80301007387 */ /* 0x000fe80000100800 */
        /* <DEDUP_REMOVED lines=129> */
[----:B------:R-:W5:Y:S01]  /*9b00*/  LDL.LU R19, [R1] ;  /* 0x0000000001137983 */ /* 0x000f620000300800 */
[----:B--2---:R-:W-:-:S05]  /*9b10*/  IMAD R2, R2, UR4, RZ ;  /* 0x0000000402027c24 */ /* 0x004fca000f8e02ff */
[----:B------:R0:W-:Y:S04]  /*9b20*/  STL [R1+0x12c], R2 ;  /* 0x00012c0201007387 */ /* 0x0001e80000100800 */
[----:B0-----:R-:W2:Y:S02]  /*9b30*/  LDL.LU R2, [R1+0x6fc] ;  /* 0x0006fc0001027983 */ /* 0x001ea40000300800 */
[----:B--2---:R-:W-:-:S05]  /*9b40*/  IMAD R2, R2, UR4, RZ ;  /* 0x0000000402027c24 */ /* 0x004fca000f8e02ff */
[----:B------:R0:W-:Y:S04]  /*9b50*/  STL [R1+0x128], R2 ;  /* 0x0001280201007387 */ /* 0x0001e80000100800 */
[----:B0-----:R-:W2:Y:S01]  /*9b60*/  LDL.LU R2, [R1+0x6f8] ;  /* 0x0006f80001027983 */ /* 0x001ea20000300800 */
[----:B---3--:R-:W-:Y:S02]  /*9b70*/  IMAD R3, R3, UR4, RZ ;  /* 0x0000000403037c24 */ /* 0x008fe4000f8e02ff */
[----:B----4-:R-:W-:Y:S02]  /*9b80*/  IMAD R4, R4, UR4, RZ ;  /* 0x0000000404047c24 */ /* 0x010fe4000f8e02ff */
[----:B-----5:R-:W-:Y:S02]  /*9b90*/  IMAD R5, R5, UR4, RZ ;  /* 0x0000000405057c24 */ /* 0x020fe4000f8e02ff */
[----:B------:R-:W-:-:S02]  /*9ba0*/  IMAD R6, R6, UR4, RZ ;  /* 0x0000000406067c24 */ /* 0x000fc4000f8e02ff */
[----:B------:R-:W-:Y:S02]  /*9bb0*/  IMAD R7, R7, UR4, RZ ;  /* 0x0000000407077c24 */ /* 0x000fe4000f8e02ff */
[----:B------:R-:W-:Y:S02]  /*9bc0*/  IMAD R8, R8, UR4, RZ ;  /* 0x0000000408087c24 */ /* 0x000fe4000f8e02ff */
[----:B------:R-:W-:Y:S02]  /*9bd0*/  IMAD R11, R11, UR4, RZ ;  /* 0x000000040b0b7c24 */ /* 0x000fe4000f8e02ff */
[----:B------:R-:W-:Y:S02]  /*9be0*/  IMAD R10, R10, UR4, RZ ;  /* 0x000000040a0a7c24 */ /* 0x000fe4000f8e02ff */
[----:B------:R-:W-:Y:S02]  /*9bf0*/  IMAD R9, R9, UR4, RZ ;  /* 0x0000000409097c24 */ /* 0x000fe4000f8e02ff */
        /* <DEDUP_REMOVED lines=19> */
[----:B--2---:R-:W-:-:S05]  /*9d30*/  IMAD R2, R2, UR4, RZ ;  /* 0x0000000402027c24 */ /* 0x004fca000f8e02ff */
[----:B------:R0:W-:Y:S04]  /*9d40*/  STL [R1+0x124], R2 ;  /* 0x0001240201007387 */ /* 0x0001e80000100800 */
[----:B0-----:R-:W2:Y:S04]  /*9d50*/  LDL.LU R2, [R1+0x6f4] ;  /* 0x0006f40001027983 */ /* 0x001ea80000300800 */
[----:B------:R0:W-:Y:S04]  /*9d60*/  STL [R1+0x120], R3 ;  /* 0x0001200301007387 */ /* 0x0001e80000100800 */
[----:B0-----:R-:W3:Y:S04]  /*9d70*/  LDL.LU R3, [R1+0x6f0] ;  /* 0x0006f00001037983 */ /* 0x001ee80000300800 */
[----:B------:R0:W-:Y:S04]  /*9d80*/  STL [R1+0x118], R4 ;  /* 0x0001180401007387 */ /* 0x0001e80000100800 */
[----:B0-----:R-:W4:Y:S04]  /*9d90*/  LDL.LU R4, [R1+0x6ec] ;  /* 0x0006ec0001047983 */ /* 0x001f280000300800 */
[----:B------:R0:W-:Y:S04]  /*9da0*/  STL [R1+0x114], R5 ;  /* 0x0001140501007387 */ /* 0x0001e80000100800 */
[----:B0-----:R-:W5:Y:S04]  /*9db0*/  LDL.LU R5, [R1+0x6e8] ;  /* 0x0006e80001057983 */ /* 0x001f680000300800 */
        /* <DEDUP_REMOVED lines=48> */
[----:B------:R0:W-:Y:S04]  /*a0c0*/  STL [R1], R19 ;  /* 0x0000001301007387 */ /* 0x0001e80000100800 */
[----:B0-----:R-:W3:Y:S01]  /*a0d0*/  LDL.LU R19, [R1+0x684] ;  /* 0x0006840001137983 */ /* 0x001ee20000300800 */
[----:B----4-:R-:W-:-:S02]  /*a0e0*/  IMAD R28, R28, UR4, RZ ;  /* 0x000000041c1c7c24 */ /* 0x010fc4000f8e02ff */
[----:B-----5:R-:W-:Y:S02]  /*a0f0*/  IMAD R27, R27, UR4, RZ ;  /* 0x000000041b1b7c24 */ /* 0x020fe4000f8e02ff */
[----:B--2---:R-:W-:Y:S02]  /*a100*/  IMAD R26, R26, UR4, RZ ;  /* 0x000000041a1a7c24 */ /* 0x004fe4000f8e02ff */
[----:B---3--:R-:W-:Y:S02]  /*a110*/  IMAD R25, R25, UR4, RZ ;  /* 0x0000000419197c24 */ /* 0x008fe4000f8e02ff */
[----:B------:R-:W-:Y:S02]  /*a120*/  IMAD R24, R24, UR4, RZ ;  /* 0x0000000418187c24 */ /* 0x000fe4000f8e02ff */
[----:B------:R-:W-:Y:S02]  /*a130*/  IMAD R23, R23, UR4, RZ ;  /* 0x0000000417177c24 */ /* 0x000fe4000f8e02ff */
[----:B------:R-:W-:-:S02]  /*a140*/  IMAD R22, R22, UR4, RZ ;  /* 0x0000000416167c24 */ /* 0x000fc4000f8e02ff */
[----:B------:R-:W-:Y:S02]  /*a150*/  IMAD R21, R21, UR4, RZ ;  /* 0x0000000415157c24 */ /* 0x000fe4000f8e02ff */
[----:B------:R-:W-:Y:S02]  /*a160*/  IMAD R20, R20, UR4, RZ ;  /* 0x0000000414147c24 */ /* 0x000fe4000f8e02ff */
[----:B------:R-:W-:Y:S02]  /*a170*/  IMAD R12, R12, UR4, RZ ;  /* 0x000000040c0c7c24 */ /* 0x000fe4000f8e02ff */
[----:B------:R-:W-:Y:S02]  /*a180*/  IMAD R0, R0, UR4, RZ ;  /* 0x0000000400007c24 */ /* 0x000fe4000f8e02ff */
[----:B------:R-:W-:-:S05]  /*a190*/  IMAD R19, R19, UR4, RZ ;  /* 0x0000000413137c24 */ /* 0x000fca000f8e02ff */
[----:B------:R-:W-:Y:S04]  /*a1a0*/  STL [R1+0x64c], R19 ;  /* 0x00064c1301007387 */ /* 0x000fe80000100800 */
[----:B------:R-:W-:Y:S04]  /*a1b0*/  STL [R1+0x650], R0 ;  /* 0x0006500001007387 */ /* 0x000fe80000100800 */
[----:B------:R-:W-:Y:S04]  /*a1c0*/  STL [R1+0x654], R12 ;  /* 0x0006540c01007387 */ /* 0x000fe80000100800 */
[----:B------:R-:W-:Y:S04]  /*a1d0*/  STL [R1+0x658], R20 ;  /* 0x0006581401007387 */ /* 0x000fe80000100800 */
[----:B------:R-:W-:Y:S04]  /*a1e0*/  STL [R1+0x65c], R21 ;  /* 0x00065c1501007387 */ /* 0x000fe80000100800 */
[----:B------:R-:W-:Y:S04]  /*a1f0*/  STL [R1+0x660], R22 ;  /* 0x0006601601007387 */ /* 0x000fe80000100800 */
        /* <DEDUP_REMOVED lines=11> */
[----:B0-----:R-:W3:Y:S01]  /*a2b0*/  LDL.LU R28, [R1+0x8] ;  /* 0x00000800011c7983 */ /* 0x001ee20000300800 */
[----:B------:R-:W-:-:S02]  /*a2c0*/  IMAD R29, R29, UR4, RZ ;  /* 0x000000041d1d7c24 */ /* 0x000fc4000f8e02ff */
[----:B------:R-:W-:-:S03]  /*a2d0*/  IMAD R13, R13, UR4, RZ ;  /* 0x000000040d0d7c24 */ /* 0x000fc6000f8e02ff */
[----:B------:R-:W-:Y:S04]  /*a2e0*/  STL [R1+0x67c], R29 ;  /* 0x00067c1d01007387 */ /* 0x000fe80000100800 */
[----:B------:R-:W-:Y:S04]  /*a2f0*/  STL [R1+0x680], R13 ;  /* 0x0006800d01007387 */ /* 0x000fe80000100800 */
[----:B------:R-:W4:Y:S01]  /*a300*/  LDL.LU R22, [R1+0x20] ;  /* 0x0000200001167983 */ /* 0x000f220000300800 */
[----:B------:R-:W-:Y:S02]  /*a310*/  LEA R12, P4, R8, UR10, 0x1 ;  /* 0x0000000a080c7c11 */ /* 0x000fe4000f8808ff */
[----:B------:R-:W-:-:S03]  /*a320*/  LEA R0, P5, R7, UR10, 0x1 ;  /* 0x0000000a07007c11 */ /* 0x000fc6000f8a08ff */
[----:B------:R0:W-:Y:S04]  /*a330*/  STL [R1+0x3a8], R12 ;  /* 0x0003a80c01007387 */ /* 0x0001e80000100800 */
[----:B------:R1:W-:Y:S04]  /*a340*/  STL [R1+0x3ac], R0 ;  /* 0x0003ac0001007387 */ /* 0x0003e80000100800 */
[----:B------:R-:W4:Y:S01]  /*a350*/  LDL.LU R21, [R1+0x28] ;  /* 0x0000280001157983 */ /* 0x000f220000300800 */
[----:B0-----:R-:W-:Y:S02]  /*a360*/  LEA R12, P3, R6, UR10, 0x1 ;  /* 0x0000000a060c7c11 */ /* 0x001fe4000f8608ff */
[----:B-1----:R-:W-:-:S03]  /*a370*/  LEA R0, P1, R5, UR10, 0x1 ;  /* 0x0000000a05007c11 */ /* 0x002fc6000f8208ff */
[----:B------:R0:W-:Y:S04]  /*a380*/  STL [R1+0x3b0], R12 ;  /* 0x0003b00c01007387 */ /* 0x0001e80000100800 */
[----:B------:R1:W-:Y:S04]  /*a390*/  STL [R1+0x3b4], R0 ;  /* 0x0003b40001007387 */ /* 0x0003e80000100800 */
[----:B------:R-:W4:Y:S01]  /*a3a0*/  LDL.LU R20, [R1+0x2c] ;  /* 0x00002c0001147983 */ /* 0x000f220000300800 */
[----:B0-----:R-:W-:Y:S02]  /*a3b0*/  LEA R12, P2, R4, UR10, 0x1 ;  /* 0x0000000a040c7c11 */ /* 0x001fe4000f8408ff */
[----:B-1----:R-:W-:-:S03]  /*a3c0*/  LEA.HI.X.SX32 R0, R8, UR11, 0x1, P4 ;  /* 0x0000000b08007c11 */ /* 0x002fc6000a0f0eff */
[----:B------:R0:W-:Y:S04]  /*a3d0*/  STL [R1+0x3b8], R12 ;  /* 0x0003b80c01007387 */ /* 0x0001e80000100800 */
[----:B------:R1:W-:Y:S04]  /*a3e0*/  STL [R1+0x3a0], R0 ;  /* 0x0003a00001007387 */ /* 0x0003e80000100800 */
[----:B------:R-:W4:Y:S01]  /*a3f0*/  LDL.LU R8, [R1+0x30] ;  /* 0x0000300001087983 */ /* 0x000f220000300800 */
[----:B0-----:R-:W-:Y:S02]  /*a400*/  LEA R12, P4, R3, UR10, 0x1 ;  /* 0x0000000a030c7c11 */ /* 0x001fe4000f8808ff */
[----:B-1----:R-:W-:-:S03]  /*a410*/  LEA.HI.X.SX32 R0, R7, UR11, 0x1, P5 ;  /* 0x0000000b07007c11 */ /* 0x002fc6000a8f0eff */
[----:B------:R0:W-:Y:S04]  /*a420*/  STL [R1+0x3bc], R12 ;  /* 0x0003bc0c01007387 */ /* 0x0001e80000100800 */
[----:B------:R1:W-:Y:S04]  /*a430*/  STL [R1+0x398], R0 ;  /* 0x0003980001007387 */ /* 0x0003e80000100800 */
[----:B0-----:R-:W4:Y:S01]  /*a440*/  LDL.LU R12, [R1+0x34] ;  /* 0x00003400010c7983 */ /* 0x001f220000300800 */
[----:B------:R-:W-:Y:S02]  /*a450*/  LEA R7, P5, R2, UR10, 0x1 ;  /* 0x0000000a02077c11 */ /* 0x000fe4000f8a08ff */
[----:B-1----:R-:W-:-:S03]  /*a460*/  LEA.HI.X.SX32 R0, R6, UR11, 0x1, P3 ;  /* 0x0000000b06007c11 */ /* 0x002fc600098f0eff */
[----:B------:R-:W-:Y:S01]  /*a470*/  STL [R1+0x3c0], R7 ;  /* 0x0003c00701007387 */ /* 0x000fe20000100800 */
[----:B------:R-:W-:-:S03]  /*a480*/  LEA.HI.X.SX32 R5, R5, UR11, 0x1, P1 ;  /* 0x0000000b05057c11 */ /* 0x000fc600088f0eff */
[----:B------:R0:W-:Y:S04]  /*a490*/  STL [R1+0x390], R0 ;  /* 0x0003900001007387 */ /* 0x0001e80000100800 */
[----:B0-----:R-:W4:Y:S01]  /*a4a0*/  LDL.LU R0, [R1+0x38] ;  /* 0x0000380001007983 */ /* 0x001f220000300800 */
[----:B------:R-:W-:Y:S02]  /*a4b0*/  LEA.HI.X.SX32 R3, R3, UR11, 0x1, P4 ;  /* 0x0000000b03037c11 */ /* 0x000fe4000a0f0eff */
[----:B---3--:R-:W-:-:S05]  /*a4c0*/  LEA R6, P3, R28, UR10, 0x1 ;  /* 0x0000000a1c067c11 */ /* 0x008fca000f8608ff */
[----:B------:R2:W-:Y:S04]  /*a4d0*/  STL [R1+0x3c4], R6 ;  /* 0x0003c40601007387 */ /* 0x0005e80000100800 */
[----:B------:R0:W-:Y:S04]  /*a4e0*/  STL [R1+0x388], R5 ;  /* 0x0003880501007387 */ /* 0x0001e80000100800 */
[----:B------:R-:W3:Y:S01]  /*a4f0*/  LDL.LU R19, [R1+0x3c] ;  /* 0x00003c0001137983 */ /* 0x000ee20000300800 */
[----:B--2---:R-:W-:Y:S02]  /*a500*/  LEA R6, P1, R27, UR10, 0x1 ;  /* 0x0000000a1b067c11 */ /* 0x004fe4000f8208ff */
[----:B0-----:R-:W-:-:S03]  /*a510*/  LEA.HI.X.SX32 R5, R4, UR11, 0x1, P2 ;  /* 0x0000000b04057c11 */ /* 0x001fc600090f0eff */
[----:B------:R-:W-:Y:S01]  /*a520*/  STL [R1+0x3c8], R6 ;  /* 0x0003c80601007387 */ /* 0x000fe20000100800 */
[----:B-----5:R-:W-:-:S03]  /*a530*/  LEA R4, P2, R26, UR10, 0x1 ;  /* 0x0000000a1a047c11 */ /* 0x020fc6000f8408ff */
[----:B------:R-:W-:Y:S04]  /*a540*/  STL [R1+0x380], R5 ;  /* 0x0003800501007387 */ /* 0x000fe80000100800 */
[----:B------:R-:W2:Y:S04]  /*a550*/  LDL.LU R13, [R1+0x40] ;  /* 0x00004000010d7983 */ /* 0x000ea80000300800 */
[----:B------:R4:W-:Y:S04]  /*a560*/  STL [R1+0x3cc], R4 ;  /* 0x0003cc0401007387 */ /* 0x0009e80000100800 */
[----:B------:R0:W-:Y:S04]  /*a570*/  STL [R1+0x378], R3 ;  /* 0x0003780301007387 */ /* 0x0001e80000100800 */
[----:B------:R-:W5:Y:S01]  /*a580*/  LDL.LU R29, [R1+0x48] ;  /* 0x00004800011d7983 */ /* 0x000f620000300800 */
[----:B----4-:R-:W-:-:S02]  /*a590*/  LEA R4, P4, R25, UR10, 0x1 ;  /* 0x0000000a19047c11 */ /* 0x010fc4000f8808ff */
[----:B0-----:R-:W-:-:S03]  /*a5a0*/  LEA.HI.X.SX32 R3, R2, UR11, 0x1, P5 ;  /* 0x0000000b02037c11 */ /* 0x001fc6000a8f0eff */
[----:B------:R-:W-:Y:S04]  /*a5b0*/  STL [R1+0x3d0], R4 ;  /* 0x0003d00401007387 */ /* 0x000fe80000100800 */
[----:B------:R0:W-:Y:S01]  /*a5c0*/  STL [R1+0x370], R3 ;  /* 0x0003700301007387 */ /* 0x0001e20000100800 */
[----:B------:R-:W-:Y:S02]  /*a5d0*/  LEA R2, P5, R24, UR10, 0x1 ;  /* 0x0000000a18027c11 */ /* 0x000fe4000f8a08ff */
[----:B0-----:R-:W-:Y:S02]  /*a5e0*/  LEA.HI.X.SX32 R3, R28, UR11, 0x1, P3 ;  /* 0x0000000b1c037c11 */ /* 0x001fe400098f0eff */
[----:B------:R-:W4:Y:S04]  /*a5f0*/  LDL.LU R28, [R1+0x4c] ;  /* 0x00004c00011c7983 */ /* 0x000f280000300800 */
[----:B------:R0:W-:Y:S04]  /*a600*/  STL [R1+0x3d4], R2 ;  /* 0x0003d40201007387 */ /* 0x0001e80000100800 */
[----:B------:R1:W-:Y:S01]  /*a610*/  STL [R1+0x368], R3 ;  /* 0x0003680301007387 */ /* 0x0003e20000100800 */
[----:B0-----:R-:W-:-:S02]  /*a620*/  LEA R2, P3, R23, UR10, 0x1 ;  /* 0x0000000a17027c11 */ /* 0x001fc4000f8608ff */
[----:B-1----:R-:W-:Y:S02]  /*a630*/  LEA.HI.X.SX32 R3, R27, UR11, 0x1, P1 ;  /* 0x0000000b1b037c11 */ /* 0x002fe400088f0eff */
[----:B------:R-:W4:Y:S04]  /*a640*/  LDL.LU R27, [R1+0x54] ;  /* 0x00005400011b7983 */ /* 0x000f280000300800 */
[----:B------:R-:W-:Y:S04]  /*a650*/  STL [R1+0x3d8], R2 ;  /* 0x0003d80201007387 */ /* 0x000fe80000100800 */
[----:B------:R0:W-:Y:S02]  /*a660*/  STL [R1+0x360], R3 ;  /* 0x0003600301007387 */ /* 0x0001e40000100800 */
[----:B0-----:R-:W-:-:S02]  /*a670*/  LEA.HI.X.SX32 R3, R26, UR11, 0x1, P2 ;  /* 0x0000000b1a037c11 */ /* 0x001fc400090f0eff */
[----:B------:R-:W4:Y:S01]  /*a680*/  LDL.LU R26, [R1+0x5c] ;  /* 0x00005c00011a7983 */ /* 0x000f220000300800 */
[----:B------:R-:W-:-:S05]  /*a690*/  LEA R2, P1, R22, UR10, 0x1 ;  /* 0x0000000a16027c11 */ /* 0x000fca000f8208ff */
[----:B------:R-:W-:Y:S04]  /*a6a0*/  STL [R1+0x3dc], R2 ;  /* 0x0003dc0201007387 */ /* 0x000fe80000100800 */
[----:B------:R0:W-:Y:S02]  /*a6b0*/  STL [R1+0x358], R3 ;  /* 0x0003580301007387 */ /* 0x0001e40000100800 */
[----:B0-----:R-:W-:Y:S02]  /*a6c0*/  LEA.HI.X.SX32 R3, R25, UR11, 0x1, P4 ;  /* 0x0000000b19037c11 */ /* 0x001fe4000a0f0eff */
        /* <DEDUP_REMOVED lines=12> */
[----:B------:R0:W-:Y:S04]  /*a790*/  STL [R1+0x3e8], R2 ;  /* 0x0003e80201007387 */ /* 0x0001e80000100800 */
[----:B------:R1:W-:Y:S01]  /*a7a0*/  STL [R1+0x340], R3 ;  /* 0x0003400301007387 */ /* 0x0003e20000100800 */
[----:B0-----:R-:W-:Y:S02]  /*a7b0*/  LEA R2, P3, R12, UR10, 0x1 ;  /* 0x0000000a0c027c11 */ /* 0x001fe4000f8608ff */
        /* <DEDUP_REMOVED lines=11> */
[----:B---3--:R-:W-:-:S05]  /*a870*/  LEA R2, P2, R19, UR10, 0x1 ;  /* 0x0000000a13027c11 */ /* 0x008fca000f8408ff */
[----:B------:R2:W-:Y:S04]  /*a880*/  STL [R1+0x3f4], R2 ;  /* 0x0003f40201007387 */ /* 0x0005e80000100800 */
[----:B------:R0:W-:Y:S01]  /*a890*/  STL [R1+0x328], R3 ;  /* 0x0003280301007387 */ /* 0x0001e20000100800 */
[----:B--2---:R-:W-:Y:S02]  /*a8a0*/  LEA R2, P4, R13, UR10, 0x1 ;  /* 0x0000000a0d027c11 */ /* 0x004fe4000f8808ff */
[----:B0-----:R-:W-:Y:S02]  /*a8b0*/  LEA.HI.X.SX32 R3, R8, UR11, 0x1, P5 ;  /* 0x0000000b08037c11 */ /* 0x001fe4000a8f0eff */
[----:B------:R-:W2:Y:S04]  /*a8c0*/  LDL.LU R8, [R1+0x94] ;  /* 0x0000940001087983 */ /* 0x000ea80000300800 */
[----:B------:R5:W-:Y:S04]  /*a8d0*/  STL [R1+0x3f8], R2 ;  /* 0x0003f80201007387 */ /* 0x000be80000100800 */
[----:B------:R0:W-:Y:S01]  /*a8e0*/  STL [R1+0x320], R3 ;  /* 0x0003200301007387 */ /* 0x0001e20000100800 */
[----:B-----5:R-:W-:-:S02]  /*a8f0*/  LEA R2, P5, R29, UR10, 0x1 ;  /* 0x0000000a1d027c11 */ /* 0x020fc4000f8a08ff */
[----:B0-----:R-:W-:Y:S02]  /*a900*/  LEA.HI.X.SX32 R3, R12, UR11, 0x1, P3 ;  /* 0x0000000b0c037c11 */ /* 0x001fe400098f0eff */
[----:B------:R-:W3:Y:S04]  /*a910*/  LDL.LU R12, [R1+0x98] ;  /* 0x00009800010c7983 */ /* 0x000ee80000300800 */
[----:B------:R-:W-:Y:S04]  /*a920*/  STL [R1+0x3fc], R2 ;  /* 0x0003fc0201007387 */ /* 0x000fe80000100800 */
[----:B------:R0:W-:Y:S02]  /*a930*/  STL [R1+0x318], R3 ;  /* 0x0003180301007387 */ /* 0x0001e40000100800 */
[----:B0-----:R-:W-:-:S02]  /*a940*/  LEA.HI.X.SX32 R3, R0, UR11, 0x1, P1 ;  /* 0x0000000b00037c11 */ /* 0x001fc400088f0eff */
[----:B------:R-:W5:Y:S01]  /*a950*/  LDL.LU R0, [R1+0x9c] ;  /* 0x00009c0001007983 */ /* 0x000f620000300800 */
[----:B----4-:R-:W-:-:S05]  /*a960*/  LEA R2, P3, R28, UR10, 0x1 ;  /* 0x0000000a1c027c11 */ /* 0x010fca000f8608ff */
[----:B------:R0:W-:Y:S04]  /*a970*/  STL [R1+0x400], R2 ;  /* 0x0004000201007387 */ /* 0x0001e80000100800 */
[----:B------:R1:W-:Y:S01]  /*a980*/  STL [R1+0x310], R3 ;  /* 0x0003100301007387 */ /* 0x0003e20000100800 */
[----:B0-----:R-:W-:Y:S02]  /*a990*/  LEA R2, P1, R27, UR10, 0x1 ;  /* 0x0000000a1b027c11 */ /* 0x001fe4000f8208ff */
[----:B-1----:R-:W-:Y:S02]  /*a9a0*/  LEA.HI.X.SX32 R3, R19, UR11, 0x1, P2 ;  /* 0x0000000b13037c11 */ /* 0x002fe400090f0eff */
        /* <DEDUP_REMOVED lines=40> */
[----:B--2---:R-:W-:-:S05]  /*ac30*/  LEA R2, P5, R8, UR10, 0x1 ;  /* 0x0000000a08027c11 */ /* 0x004fca000f8a08ff */
[----:B------:R-:W-:Y:S04]  /*ac40*/  STL [R1+0x424], R2 ;  /* 0x0004240201007387 */ /* 0x000fe80000100800 */
[----:B------:R0:W-:Y:S02]  /*ac50*/  STL [R1+0x2c8], R3 ;  /* 0x0002c80301007387 */ /* 0x0001e40000100800 */
[----:B0-----:R-:W-:Y:S02]  /*ac60*/  LEA.HI.X.SX32 R3, R22, UR11, 0x1, P1 ;  /* 0x0000000b16037c11 */ /* 0x001fe400088f0eff */
[----:B---3--:R-:W-:Y:S01]  /*ac70*/  LEA R2, P3, R12, UR10, 0x1 ;  /* 0x0000000a0c027c11 */ /* 0x008fe2000f8608ff */
[----:B------:R-:W2:Y:S04]  /*ac80*/  LDL.LU R22, [R1+0xdc] ;  /* 0x0000dc0001167983 */ /* 0x000ea80000300800 */
[----:B------:R-:W-:Y:S04]  /*ac90*/  STL [R1+0x428], R2 ;  /* 0x0004280201007387 */ /* 0x000fe80000100800 */
[----:B------:R0:W-:Y:S02]  /*aca0*/  STL [R1+0x2c0], R3 ;  /* 0x0002c00301007387 */ /* 0x0001e40000100800 */
[----:B0-----:R-:W-:-:S02]  /*acb0*/  LEA.HI.X.SX32 R3, R21, UR11, 0x1, P2 ;  /* 0x0000000b15037c11 */ /* 0x001fc400090f0eff */
[----:B------:R-:W3:Y:S01]  /*acc0*/  LDL.LU R21, [R1+0xe0] ;  /* 0x0000e00001157983 */ /* 0x000ee20000300800 */
[----:B-----5:R-:W-:-:S05]  /*acd0*/  LEA R2, P1, R0, UR10, 0x1 ;  /* 0x0000000a00027c11 */ /* 0x020fca000f8208ff */
[----:B------:R-:W-:Y:S04]  /*ace0*/  STL [R1+0x42c], R2 ;  /* 0x00042c0201007387 */ /* 0x000fe80000100800 */
[----:B------:R0:W-:Y:S02]  /*acf0*/  STL [R1+0x2a8], R3 ;  /* 0x0002a80301007387 */ /* 0x0001e40000100800 */
[----:B0-----:R-:W-:Y:S02]  /*ad00*/  LEA.HI.X.SX32 R3, R20, UR11, 0x1, P4 ;  /* 0x0000000b14037c11 */ /* 0x001fe4000a0f0eff */
[----:B------:R-:W5:Y:S01]  /*ad10*/  LDL.LU R20, [R1+0xe8] ;  /* 0x0000e80001147983 */ /* 0x000f620000300800 */
[----:B----4-:R-:W-:-:S05]  /*ad20*/  LEA R2, P2, R19, UR10, 0x1 ;  /* 0x0000000a13027c11 */ /* 0x010fca000f8408ff */
[----:B------:R0:W-:Y:S04]  /*ad30*/  STL [R1+0x430], R2 ;  /* 0x0004300201007387 */ /* 0x0001e80000100800 */
[----:B------:R1:W-:Y:S04]  /*ad40*/  STL [R1+0x2a0], R3 ;  /* 0x0002a00301007387 */ /* 0x0003e80000100800 */
[----:B------:R-:W4:Y:S01]  /*ad50*/  LDL.LU R7, [R1+0xec] ;  /* 0x0000ec0001077983 */ /* 0x000f220000300800 */
[----:B0-----:R-:W-:Y:S02]  /*ad60*/  LEA R2, P4, R13, UR10, 0x1 ;  /* 0x0000000a0d027c11 */ /* 0x001fe4000f8808ff */
[----:B-1----:R-:W-:-:S03]  /*ad70*/  LEA.HI.X.SX32 R3, R8, UR11, 0x1, P5 ;  /* 0x0000000b08037c11 */ /* 0x002fc6000a8f0eff */
[----:B------:R-:W-:Y:S04]  /*ad80*/  STL [R1+0x434], R2 ;  /* 0x0004340201007387 */ /* 0x000fe80000100800 */
[----:B------:R0:W-:Y:S02]  /*ad90*/  STL [R1+0x298], R3 ;  /* 0x0002980301007387 */ /* 0x0001e40000100800 */
[----:B0-----:R-:W-:Y:S02]  /*ada0*/  LEA.HI.X.SX32 R3, R12, UR11, 0x1, P3 ;  /* 0x0000000b0c037c11 */ /* 0x001fe400098f0eff */
[----:B------:R-:W-:Y:S01]  /*adb0*/  LEA R2, P5, R29, UR10, 0x1 ;  /* 0x0000000a1d027c11 */ /* 0x000fe2000f8a08ff */
        /* <DEDUP_REMOVED lines=12> */
[----:B------:R0:W-:Y:S04]  /*ae80*/  STL [R1+0x280], R3 ;  /* 0x0002800301007387 */ /* 0x0001e80000100800 */
[----:B------:R-:W4:Y:S01]  /*ae90*/  LDL.LU R8, [R1+0x110] ;  /* 0x0001100001087983 */ /* 0x000f220000300800 */
[----:B0-----:R-:W-:Y:S02]  /*aea0*/  LEA.HI.X.SX32 R3, R13, UR11, 0x1, P4 ;  /* 0x0000000b0d037c11 */ /* 0x001fe4000a0f0eff */
        /* <DEDUP_REMOVED lines=20> */
[----:B--2---:R-:W-:-:S05]  /*aff0*/  LEA R2, P1, R22, UR10, 0x1 ;  /* 0x0000000a16027c11 */ /* 0x004fca000f8208ff */
[----:B------:R-:W-:Y:S04]  /*b000*/  STL [R1+0x454], R2 ;  /* 0x0004540201007387 */ /* 0x000fe80000100800 */
[----:B------:R0:W-:Y:S04]  /*b010*/  STL [R1+0x258], R3 ;  /* 0x0002580301007387 */ /* 0x0001e80000100800 */
[----:B------:R-:W2:Y:S01]  /*b020*/  LDL.LU R26, [R1+0x148] ;  /* 0x00014800011a7983 */ /* 0x000ea20000300800 */
[----:B0-----:R-:W-:Y:S02]  /*b030*/  LEA.HI.X.SX32 R3, R25, UR11, 0x1, P4 ;  /* 0x0000000b19037c11 */ /* 0x001fe4000a0f0eff */
[----:B---3--:R-:W-:-:S05]  /*b040*/  LEA R2, P2, R21, UR10, 0x1 ;  /* 0x0000000a15027c11 */ /* 0x008fca000f8408ff */
[----:B------:R-:W-:Y:S04]  /*b050*/  STL [R1+0x458], R2 ;  /* 0x0004580201007387 */ /* 0x000fe80000100800 */
[----:B------:R0:W-:Y:S04]  /*b060*/  STL [R1+0x250], R3 ;  /* 0x0002500301007387 */ /* 0x0001e80000100800 */
[----:B------:R-:W3:Y:S01]  /*b070*/  LDL.LU R25, [R1+0x14c] ;  /* 0x00014c0001197983 */ /* 0x000ee20000300800 */
[----:B0-----:R-:W-:Y:S02]  /*b080*/  LEA.HI.X.SX32 R3, R24, UR11, 0x1, P5 ;  /* 0x0000000b18037c11 */ /* 0x001fe4000a8f0eff */
[----:B-----5:R-:W-:-:S05]  /*b090*/  LEA R2, P4, R20, UR10, 0x1 ;  /* 0x0000000a14027c11 */ /* 0x020fca000f8808ff */
[----:B------:R4:W-:Y:S04]  /*b0a0*/  STL [R1+0x45c], R2 ;  /* 0x00045c0201007387 */ /* 0x0009e80000100800 */
[----:B------:R0:W-:Y:S04]  /*b0b0*/  STL [R1+0x248], R3 ;  /* 0x0002480301007387 */ /* 0x0001e80000100800 */
[----:B------:R-:W5:Y:S01]  /*b0c0*/  LDL.LU R24, [R1+0x150] ;  /* 0x0001500001187983 */ /* 0x000f620000300800 */
[----:B----4-:R-:W-:Y:S02]  /*b0d0*/  LEA R2, P5, R7, UR10, 0x1 ;  /* 0x0000000a07027c11 */ /* 0x010fe4000f8a08ff */
[----:B0-----:R-:W-:-:S03]  /*b0e0*/  LEA.HI.X.SX32 R3, R23, UR11, 0x1, P3 ;  /* 0x0000000b17037c11 */ /* 0x001fc600098f0eff */
[----:B------:R0:W-:Y:S04]  /*b0f0*/  STL [R1+0x460], R2 ;  /* 0x0004600201007387 */ /* 0x0001e80000100800 */
[----:B------:R-:W4:Y:S04]  /*b100*/  LDL.LU R23, [R1+0x154] ;  /* 0x0001540001177983 */ /* 0x000f280000300800 */
[----:B------:R1:W-:Y:S01]  /*b110*/  STL [R1+0x240], R3 ;  /* 0x0002400301007387 */ /* 0x0003e20000100800 */
[----:B0-----:R-:W-:Y:S02]  /*b120*/  LEA R2, P3, R12, UR10, 0x1 ;  /* 0x0000000a0c027c11 */ /* 0x001fe4000f8608ff */
[----:B-1----:R-:W-:-:S03]  /*b130*/  LEA.HI.X.SX32 R3, R22, UR11, 0x1, P1 ;  /* 0x0000000b16037c11 */ /* 0x002fc600088f0eff */
        /* <DEDUP_REMOVED lines=11> */
[----:B------:R-:W4:Y:S01]  /*b1f0*/  LDL.LU R20, [R1+0x16c] ;  /* 0x00016c0001147983 */ /* 0x000f220000300800 */
[----:B------:R-:W-:Y:S02]  /*b200*/  LEA.HI.X.SX32 R4, R7, UR11, 0x1, P5 ;  /* 0x0000000b07047c11 */ /* 0x000fe4000a8f0eff */
[----:B0-----:R-:W-:Y:S01]  /*b210*/  LEA R2, P4, R8, UR10, 0x1 ;  /* 0x0000000a08027c11 */ /* 0x001fe2000f8808ff */
[----:B------:R-:W-:Y:S04]  /*b220*/  STL [R1+0x228], R3 ;  /* 0x0002280301007387 */ /* 0x000fe80000100800 */
[----:B------:R0:W-:Y:S04]  /*b230*/  STL [R1+0x470], R2 ;  /* 0x0004700201007387 */ /* 0x0001e80000100800 */
[----:B------:R-:W-:Y:S01]  /*b240*/  STL [R1+0x220], R4 ;  /* 0x0002200401007387 */ /* 0x000fe20000100800 */
[----:B0-----:R-:W-:-:S03]  /*b250*/  LEA.HI.X.SX32 R2, R12, UR11, 0x1, P3 ;  /* 0x0000000b0c027c11 */ /* 0x001fc600098f0eff */
        /* <DEDUP_REMOVED lines=10> */
[----:B------:R-:W-:Y:S01]  /*b300*/  LEA R3, P1, R28, UR10, 0x1 ;  /* 0x0000000a1c037c11 */ /* 0x000fe2000f8208ff */
[----:B------:R-:W4:Y:S04]  /*b310*/  LDL.LU R19, [R1+0x184] ;  /* 0x0001840001137983 */ /* 0x000f280000300800 */
[----:B------:R-:W-:Y:S04]  /*b320*/  STL [R1+0x47c], R3 ;  /* 0x00047c0301007387 */ /* 0x000fe80000100800 */
[----:B------:R0:W-:Y:S04]  /*b330*/  STL [R1+0x208], R2 ;  /* 0x0002080201007387 */ /* 0x0001e80000100800 */
[----:B------:R-:W4:Y:S01]  /*b340*/  LDL.LU R7, [R1+0x180] ;  /* 0x0001800001077983 */ /* 0x000f220000300800 */
[----:B0-----:R-:W-:-:S02]  /*b350*/  LEA.HI.X.SX32 R2, R8, UR11, 0x1, P4 ;  /* 0x0000000b08027c11 */ /* 0x001fc4000a0f0eff */
[----:B------:R-:W-:-:S05]  /*b360*/  LEA R3, P2, R27, UR10, 0x1 ;  /* 0x0000000a1b037c11 */ /* 0x000fca000f8408ff */
[----:B------:R-:W-:Y:S04]  /*b370*/  STL [R1+0x480], R3 ;  /* 0x0004800301007387 */ /* 0x000fe80000100800 */
[----:B------:R0:W-:Y:S04]  /*b380*/  STL [R1+0x200], R2 ;  /* 0x0002000201007387 */ /* 0x0001e80000100800 */
[----:B------:R-:W4:Y:S01]  /*b390*/  LDL.LU R8, [R1+0x17c] ;  /* 0x00017c0001087983 */ /* 0x000f220000300800 */
[----:B0-----:R-:W-:Y:S02]  /*b3a0*/  LEA.HI.X.SX32 R2, R13, UR11, 0x1, P5 ;  /* 0x0000000b0d027c11 */ /* 0x001fe4000a8f0eff */
[----:B--2---:R-:W-:-:S05]  /*b3b0*/  LEA R3, P4, R26, UR10, 0x1 ;  /* 0x0000000a1a037c11 */ /* 0x004fca000f8808ff */
[----:B------:R0:W-:Y:S04]  /*b3c0*/  STL [R1+0x484], R3 ;  /* 0x0004840301007387 */ /* 0x0001e80000100800 */
[----:B------:R5:W-:Y:S01]  /*b3d0*/  STL [R1+0x1f8], R2 ;  /* 0x0001f80201007387 */ /* 0x000be20000100800 */
[----:B---3--:R-:W-:Y:S02]  /*b3e0*/  LEA R4, P5, R25, UR10, 0x1 ;  /* 0x0000000a19047c11 */ /* 0x008fe4000f8a08ff */
[----:B0-----:R-:W-:-:S03]  /*b3f0*/  LEA.HI.X.SX32 R3, R29, UR11, 0x1, P3 ;  /* 0x0000000b1d037c11 */ /* 0x001fc600098f0eff */
[----:B------:R-:W-:Y:S04]  /*b400*/  STL [R1+0x488], R4 ;  /* 0x0004880401007387 */ /* 0x000fe80000100800 */
[----:B------:R-:W2:Y:S04]  /*b410*/  LDL.LU R13, [R1+0x170] ;  /* 0x00017000010d7983 */ /* 0x000ea80000300800 */
[----:B------:R0:W-:Y:S01]  /*b420*/  STL [R1+0x1f0], R3 ;  /* 0x0001f00301007387 */ /* 0x0001e20000100800 */
[----:B-----5:R-:W-:-:S05]  /*b430*/  LEA R2, P3, R24, UR10, 0x1 ;  /* 0x0000000a18027c11 */ /* 0x020fca000f8608ff */
[----:B------:R4:W-:Y:S04]  /*b440*/  STL [R1+0x48c], R2 ;  /* 0x00048c0201007387 */ /* 0x0009e80000100800 */
[----:B------:R-:W3:Y:S01]  /*b450*/  LDL.LU R29, [R1+0x168] ;  /* 0x00016800011d7983 */ /* 0x000ee20000300800 */
[----:B0-----:R-:W-:Y:S02]  /*b460*/  LEA.HI.X.SX32 R3, R28, UR11, 0x1, P1 ;  /* 0x0000000b1c037c11 */ /* 0x001fe400088f0eff */
[----:B----4-:R-:W-:-:S03]  /*b470*/  LEA R2, P1, R23, UR10, 0x1 ;  /* 0x0000000a17027c11 */ /* 0x010fc6000f8208ff */
[----:B------:R0:W-:Y:S04]  /*b480*/  STL [R1+0x1e8], R3 ;  /* 0x0001e80301007387 */ /* 0x0001e80000100800 */
[----:B------:R1:W-:Y:S04]  /*b490*/  STL [R1+0x490], R2 ;  /* 0x0004900201007387 */ /* 0x0003e80000100800 */
[----:B------:R-:W4:Y:S01]  /*b4a0*/  LDL.LU R28, [R1+0x164] ;  /* 0x00016400011c7983 */ /* 0x000f220000300800 */
[----:B0-----:R-:W-:-:S05]  /*b4b0*/  LEA.HI.X.SX32 R3, R27, UR11, 0x1, P2 ;  /* 0x0000000b1b037c11 */ /* 0x001fca00090f0eff */
[----:B------:R0:W-:Y:S01]  /*b4c0*/  STL [R1+0x1e0], R3 ;  /* 0x0001e00301007387 */ /* 0x0001e20000100800 */
[----:B-1----:R-:W-:Y:S02]  /*b4d0*/  LEA R2, P2, R22, UR10, 0x1 ;  /* 0x0000000a16027c11 */ /* 0x002fe4000f8408ff */
[----:B0-----:R-:W-:-:S03]  /*b4e0*/  LEA.HI.X.SX32 R3, R26, UR11, 0x1, P4 ;  /* 0x0000000b1a037c11 */ /* 0x001fc6000a0f0eff */
[----:B------:R0:W-:Y:S04]  /*b4f0*/  STL [R1+0x494], R2 ;  /* 0x0004940201007387 */ /* 0x0001e80000100800 */
[----:B------:R-:W5:Y:S04]  /*b500*/  LDL.LU R27, [R1+0x158] ;  /* 0x00015800011b7983 */ /* 0x000f680000300800 */
[----:B------:R1:W-:Y:S01]  /*b510*/  STL [R1+0x1d8], R3 ;  /* 0x0001d80301007387 */ /* 0x0003e20000100800 */
[----:B0-----:R-:W-:-:S05]  /*b520*/  LEA R2, P4, R21, UR10, 0x1 ;  /* 0x0000000a15027c11 */ /* 0x001fca000f8808ff */
[----:B------:R0:W-:Y:S04]  /*b530*/  STL [R1+0x498], R2 ;  /* 0x0004980201007387 */ /* 0x0001e80000100800 */
[----:B------:R-:W5:Y:S01]  /*b540*/  LDL.LU R26, [R1+0x144] ;  /* 0x00014400011a7983 */ /* 0x000f620000300800 */
[----:B-1----:R-:W-:-:S05]  /*b550*/  LEA.HI.X.SX32 R3, R25, UR11, 0x1, P5 ;  /* 0x0000000b19037c11 */ /* 0x002fca000a8f0eff */
[----:B------:R1:W-:Y:S01]  /*b560*/  STL [R1+0x1d0], R3 ;  /* 0x0001d00301007387 */ /* 0x0003e20000100800 */
[----:B0-----:R-:W-:-:S05]  /*b570*/  LEA R2, P5, R20, UR10, 0x1 ;  /* 0x0000000a14027c11 */ /* 0x001fca000f8a08ff */
[----:B------:R0:W-:Y:S04]  /*b580*/  STL [R1+0x49c], R2 ;  /* 0x00049c0201007387 */ /* 0x0001e80000100800 */
[----:B------:R-:W5:Y:S01]  /*b590*/  LDL.LU R25, [R1+0x134] ;  /* 0x0001340001197983 */ /* 0x000f620000300800 */
[----:B-1----:R-:W-:-:S05]  /*b5a0*/  LEA.HI.X.SX32 R3, R24, UR11, 0x1, P3 ;  /* 0x0000000b18037c11 */ /* 0x002fca00098f0eff */
[----:B------:R1:W-:Y:S04]  /*b5b0*/  STL [R1+0x1c8], R3 ;  /* 0x0001c80301007387 */ /* 0x0003e80000100800 */
[----:B------:R-:W5:Y:S01]  /*b5c0*/  LDL.LU R24, [R1+0x130] ;  /* 0x0001300001187983 */ /* 0x000f620000300800 */
[----:B0-----:R-:W-:Y:S02]  /*b5d0*/  LEA R2, P3, R12, UR10, 0x1 ;  /* 0x0000000a0c027c11 */ /* 0x001fe4000f8608ff */
[----:B-1----:R-:W-:-:S03]  /*b5e0*/  LEA.HI.X.SX32 R3, R23, UR11, 0x1, P1 ;  /* 0x0000000b17037c11 */ /* 0x002fc600088f0eff */
[----:B------:R-:W-:Y:S04]  /*b5f0*/  STL [R1+0x4a0], R2 ;  /* 0x0004a00201007387 */ /* 0x000fe80000100800 */
[----:B------:R0:W-:Y:S04]  /*b600*/  STL [R1+0x1c0], R3 ;  /* 0x0001c00301007387 */ /* 0x0001e80000100800 */
[----:B------:R-:W5:Y:S01]  /*b610*/  LDL.LU R23, [R1+0x12c] ;  /* 0x00012c0001177983 */ /* 0x000f620000300800 */
[----:B0-----:R-:W-:Y:S02]  /*b620*/  LEA.HI.X.SX32 R3, R22, UR11, 0x1, P2 ;  /* 0x0000000b16037c11 */ /* 0x001fe400090f0eff */
[----:B------:R-:W-:-:S05]  /*b630*/  LEA R2, P1, R0, UR10, 0x1 ;  /* 0x0000000a00027c11 */ /* 0x000fca000f8208ff */
[----:B------:R0:W-:Y:S04]  /*b640*/  STL [R1+0x4a4], R2 ;  /* 0x0004a40201007387 */ /* 0x0001e80000100800 */
[----:B------:R1:W-:Y:S04]  /*b650*/  STL [R1+0x1b8], R3 ;  /* 0x0001b80301007387 */ /* 0x0003e80000100800 */
[----:B------:R-:W5:Y:S01]  /*b660*/  LDL.LU R22, [R1+0x128] ;  /* 0x0001280001167983 */ /* 0x000f620000300800 */
[----:B0-----:R-:W-:Y:S02]  /*b670*/  LEA R2, P2, R19, UR10, 0x1 ;  /* 0x0000000a13027c11 */ /* 0x001fe4000f8408ff */
[----:B-1----:R-:W-:-:S03]  /*b680*/  LEA.HI.X.SX32 R3, R21, UR11, 0x1, P4 ;  /* 0x0000000b15037c11 */ /* 0x002fc6000a0f0eff */
[----:B------:R0:W-:Y:S04]  /*b690*/  STL [R1+0x4a8], R2 ;  /* 0x0004a80201007387 */ /* 0x0001e80000100800 */
[----:B------:R-:W5:Y:S01]  /*b6a0*/  LDL.LU R21, [R1+0x124] ;  /* 0x0001240001157983 */ /* 0x000f620000300800 */
[----:B0-----:R-:W-:-:S03]  /*b6b0*/  LEA R2, P4, R7, UR10, 0x1 ;  /* 0x0000000a07027c11 */ /* 0x001fc6000f8808ff */
[----:B------:R0:W-:Y:S04]  /*b6c0*/  STL [R1+0x1b0], R3 ;  /* 0x0001b00301007387 */ /* 0x0001e80000100800 */
[----:B------:R1:W-:Y:S01]  /*b6d0*/  STL [R1+0x4ac], R2 ;  /* 0x0004ac0201007387 */ /* 0x0003e20000100800 */
[----:B0-----:R-:W-:-:S03]  /*b6e0*/  LEA.HI.X.SX32 R3, R20, UR11, 0x1, P5 ;  /* 0x0000000b14037c11 */ /* 0x001fc6000a8f0eff */
[----:B------:R-:W5:Y:S04]  /*b6f0*/  LDL.LU R20, [R1+0x120] ;  /* 0x0001200001147983 */ /* 0x000f680000300800 */
[----:B------:R0:W-:Y:S01]  /*b700*/  STL [R1+0x1a8], R3 ;  /* 0x0001a80301007387 */ /* 0x0001e20000100800 */
[----:B-1----:R-:W-:-:S05]  /*b710*/  LEA R2, P5, R8, UR10, 0x1 ;  /* 0x0000000a08027c11 */ /* 0x002fca000f8a08ff */
[----:B------:R-:W-:Y:S01]  /*b720*/  STL [R1+0x4b0], R2 ;  /* 0x0004b00201007387 */ /* 0x000fe20000100800 */
[----:B0-----:R-:W-:-:S03]  /*b730*/  LEA.HI.X.SX32 R3, R12, UR11, 0x1, P3 ;  /* 0x0000000b0c037c11 */ /* 0x001fc600098f0eff */
[----:B------:R-:W5:Y:S04]  /*b740*/  LDL.LU R12, [R1+0x118] ;  /* 0x00011800010c7983 */ /* 0x000f680000300800 */
[----:B------:R0:W-:Y:S02]  /*b750*/  STL [R1+0x1a0], R3 ;  /* 0x0001a00301007387 */ /* 0x0001e40000100800 */
[----:B0-----:R-:W-:Y:S02]  /*b760*/  LEA.HI.X.SX32 R3, R0, UR11, 0x1, P1 ;  /* 0x0000000b00037c11 */ /* 0x001fe400088f0eff */
[----:B------:R-:W5:Y:S01]  /*b770*/  LDL.LU R0, [R1+0x114] ;  /* 0x0001140001007983 */ /* 0x000f620000300800 */
[----:B------:R-:W-:Y:S02]  /*b780*/  LEA.HI.X.SX32 R4, R7, UR11, 0x1, P4 ;  /* 0x0000000b07047c11 */ /* 0x000fe4000a0f0eff */
[----:B--2---:R-:W-:-:S05]  /*b790*/  LEA R2, P3, R13, UR10, 0x1 ;  /* 0x0000000a0d027c11 */ /* 0x004fca000f8608ff */
[----:B------:R-:W-:Y:S04]  /*b7a0*/  STL [R1+0x4b4], R2 ;  /* 0x0004b40201007387 */ /* 0x000fe80000100800 */
[----:B------:R0:W-:Y:S02]  /*b7b0*/  STL [R1+0x198], R3 ;  /* 0x0001980301007387 */ /* 0x0001e40000100800 */
[----:B0-----:R-:W-:Y:S02]  /*b7c0*/  LEA.HI.X.SX32 R3, R19, UR11, 0x1, P2 ;  /* 0x0000000b13037c11 */ /* 0x001fe400090f0eff */
[----:B------:R-:W2:Y:S01]  /*b7d0*/  LDL.LU R19, [R1+0x10c] ;  /* 0x00010c0001137983 */ /* 0x000ea20000300800 */
[----:B---3--:R-:W-:-:S05]  /*b7e0*/  LEA R2, P1, R29, UR10, 0x1 ;  /* 0x0000000a1d027c11 */ /* 0x008fca000f8208ff */
[----:B------:R4:W-:Y:S04]  /*b7f0*/  STL [R1+0x4b8], R2 ;  /* 0x0004b80201007387 */ /* 0x0009e80000100800 */
[----:B------:R-:W-:Y:S04]  /*b800*/  STL [R1+0x19c], R3 ;  /* 0x00019c0301007387 */ /* 0x000fe80000100800 */
[----:B------:R-:W3:Y:S01]  /*b810*/  LDL.LU R6, [R1+0x104] ;  /* 0x0001040001067983 */ /* 0x000ee20000300800 */
[----:B----4-:R-:W-:-:S05]  /*b820*/  LEA R2, P2, R28, UR10, 0x1 ;  /* 0x0000000a1c027c11 */ /* 0x010fca000f8408ff */
[----:B------:R0:W-:Y:S04]  /*b830*/  STL [R1+0x4bc], R2 ;  /* 0x0004bc0201007387 */ /* 0x0001e80000100800 */
[----:B------:R1:W-:Y:S04]  /*b840*/  STL [R1+0x1a4], R4 ;  /* 0x0001a40401007387 */ /* 0x0003e80000100800 */
[----:B------:R-:W4:Y:S01]  /*b850*/  LDL.LU R7, [R1+0x100] ;  /* 0x0001000001077983 */ /* 0x000f220000300800 */
[----:B0-----:R-:W-:Y:S02]  /*b860*/  LEA.HI.X.SX32 R2, R8, UR11, 0x1, P5 ;  /* 0x0000000b08027c11 */ /* 0x001fe4000a8f0eff */
[----:B-----5:R-:W-:-:S05]  /*b870*/  LEA R3, P4, R27, UR10, 0x1 ;  /* 0x0000000a1b037c11 */ /* 0x020fca000f8808ff */
[----:B------:R0:W-:Y:S04]  /*b880*/  STL [R1+0x4c0], R3 ;  /* 0x0004c00301007387 */ /* 0x0001e80000100800 */
[----:B------:R-:W-:Y:S01]  /*b890*/  STL [R1+0x1ac], R2 ;  /* 0x0001ac0201007387 */ /* 0x000fe20000100800 */
[----:B-1----:R-:W-:-:S05]  /*b8a0*/  LEA R4, P5, R26, UR10, 0x1 ;  /* 0x0000000a1a047c11 */ /* 0x002fca000f8a08ff */
[----:B------:R1:W-:Y:S04]  /*b8b0*/  STL [R1+0x4c4], R4 ;  /* 0x0004c40401007387 */ /* 0x0003e80000100800 */
[----:B------:R-:W5:Y:S01]  /*b8c0*/  LDL.LU R8, [R1+0xfc] ;  /* 0x0000fc0001087983 */ /* 0x000f620000300800 */
[----:B0-----:R-:W-:Y:S02]  /*b8d0*/  LEA.HI.X.SX32 R3, R13, UR11, 0x1, P3 ;  /* 0x0000000b0d037c11 */ /* 0x001fe400098f0eff */
[----:B-1----:R-:W-:-:S03]  /*b8e0*/  LEA.HI.X.SX32 R4, R29, UR11, 0x1, P1 ;  /* 0x0000000b1d047c11 */ /* 0x002fc600088f0eff */
[----:B------:R0:W-:Y:S01]  /*b8f0*/  STL [R1+0x1b4], R3 ;  /* 0x0001b40301007387 */ /* 0x0001e20000100800 */
[----:B------:R-:W-:-:S05]  /*b900*/  LEA R2, P3, R25, UR10, 0x1 ;  /* 0x0000000a19027c11 */ /* 0x000fca000f8608ff */
[----:B------:R1:W-:Y:S04]  /*b910*/  STL [R1+0x4c8], R2 ;  /* 0x0004c80201007387 */ /* 0x0003e80000100800 */
[----:B------:R1:W-:Y:S04]  /*b920*/  STL [R1+0x1bc], R4 ;  /* 0x0001bc0401007387 */ /* 0x0003e80000100800 */
[----:B------:R-:W5:Y:S01]  /*b930*/  LDL.LU R13, [R1+0xf0] ;  /* 0x0000f000010d7983 */ /* 0x000f620000300800 */
[----:B0-----:R-:W-:Y:S02]  /*b940*/  LEA R3, P1, R24, UR10, 0x1 ;  /* 0x0000000a18037c11 */ /* 0x001fe4000f8208ff */
[----:B-1----:R-:W-:-:S03]  /*b950*/  LEA.HI.X.SX32 R2, R28, UR11, 0x1, P2 ;  /* 0x0000000b1c027c11 */ /* 0x002fc600090f0eff */
[----:B------:R0:W-:Y:S04]  /*b960*/  STL [R1+0x4cc], R3 ;  /* 0x0004cc0301007387 */ /* 0x0001e80000100800 */
[----:B------:R-:W-:Y:S01]  /*b970*/  STL [R1+0x1c4], R2 ;  /* 0x0001c40201007387 */ /* 0x000fe20000100800 */
[----:B------:R-:W-:-:S05]  /*b980*/  LEA R4, P2, R23, UR10, 0x1 ;  /* 0x0000000a17047c11 */ /* 0x000fca000f8408ff */
[----:B------:R1:W-:Y:S04]  /*b990*/  STL [R1+0x4d0], R4 ;  /* 0x0004d00401007387 */ /* 0x0003e80000100800 */
[----:B------:R-:W5:Y:S01]  /*b9a0*/  LDL.LU R29, [R1+0xe4] ;  /* 0x0000e400011d7983 */ /* 0x000f620000300800 */
[----:B0-----:R-:W-:Y:S02]  /*b9b0*/  LEA.HI.X.SX32 R3, R27, UR11, 0x1, P4 ;  /* 0x0000000b1b037c11 */ /* 0x001fe4000a0f0eff */
[----:B-1----:R-:W-:-:S03]  /*b9c0*/  LEA.HI.X.SX32 R4, R26, UR11, 0x1, P5 ;  /* 0x0000000b1a047c11 */ /* 0x002fc6000a8f0eff */
[----:B------:R-:W-:Y:S01]  /*b9d0*/  STL [R1+0x1cc], R3 ;  /* 0x0001cc0301007387 */ /* 0x000fe20000100800 */
[----:B------:R-:W-:-:S05]  /*b9e0*/  LEA R2, P4, R22, UR10, 0x1 ;  /* 0x0000000a16027c11 */ /* 0x000fca000f8808ff */
[----:B------:R0:W-:Y:S04]  /*b9f0*/  STL [R1+0x4d4], R2 ;  /* 0x0004d40201007387 */ /* 0x0001e80000100800 */
[----:B------:R1:W-:Y:S04]  /*ba00*/  STL [R1+0x1d4], R4 ;  /* 0x0001d40401007387 */ /* 0x0003e80000100800 */
[----:B------:R-:W5:Y:S01]  /*ba10*/  LDL.LU R28, [R1+0xd8] ;  /* 0x0000d800011c7983 */ /* 0x000f620000300800 */
[----:B0-----:R-:W-:Y:S02]  /*ba20*/  LEA.HI.X.SX32 R2, R25, UR11, 0x1, P3 ;  /* 0x0000000b19027c11 */ /* 0x001fe400098f0eff */
[----:B------:R-:W-:-:S05]  /*ba30*/  LEA R3, P5, R21, UR10, 0x1 ;  /* 0x0000000a15037c11 */ /* 0x000fca000f8a08ff */
[----:B------:R0:W-:Y:S04]  /*ba40*/  STL [R1+0x4d8], R3 ;  /* 0x0004d80301007387 */ /* 0x0001e80000100800 */
[----:B------:R-:W-:Y:S01]  /*ba50*/  STL [R1+0x1dc], R2 ;  /* 0x0001dc0201007387 */ /* 0x000fe20000100800 */
[----:B-1----:R-:W-:-:S05]  /*ba60*/  LEA R4, P3, R20, UR10, 0x1 ;  /* 0x0000000a14047c11 */ /* 0x002fca000f8608ff */
[----:B------:R1:W-:Y:S04]  /*ba70*/  STL [R1+0x4dc], R4 ;  /* 0x0004dc0401007387 */ /* 0x0003e80000100800 */
[----:B------:R-:W5:Y:S01]  /*ba80*/  LDL.LU R27, [R1+0xd0] ;  /* 0x0000d000011b7983 */ /* 0x000f620000300800 */
[----:B0-----:R-:W-:Y:S02]  /*ba90*/  LEA.HI.X.SX32 R3, R24, UR11, 0x1, P1 ;  /* 0x0000000b18037c11 */ /* 0x001fe400088f0eff */
[----:B-1----:R-:W-:Y:S02]  /*baa0*/  LEA.HI.X.SX32 R4, R23, UR11, 0x1, P2 ;  /* 0x0000000b17047c11 */ /* 0x002fe400090f0eff */
[----:B------:R-:W-:Y:S01]  /*bab0*/  LEA R2, P1, R12, UR10, 0x1 ;  /* 0x0000000a0c027c11 */ /* 0x000fe2000f8208ff */
[----:B------:R0:W-:Y:S04]  /*bac0*/  STL [R1+0x1e4], R3 ;  /* 0x0001e40301007387 */ /* 0x0001e80000100800 */
[----:B------:R1:W-:Y:S04]  /*bad0*/  STL [R1+0x4e0], R2 ;  /* 0x0004e00201007387 */ /* 0x0003e80000100800 */
[----:B------:R-:W-:Y:S04]  /*bae0*/  STL [R1+0x1ec], R4 ;  /* 0x0001ec0401007387 */ /* 0x000fe80000100800 */
[----:B------:R-:W5:Y:S01]  /*baf0*/  LDL.LU R26, [R1+0xcc] ;  /* 0x0000cc00011a7983 */ /* 0x000f620000300800 */
[----:B0-----:R-:W-:-:S02]  /*bb00*/  LEA R3, P2, R0, UR10, 0x1 ;  /* 0x0000000a00037c11 */ /* 0x001fc4000f8408ff */
[----:B-1----:R-:W-:-:S03]  /*bb10*/  LEA.HI.X.SX32 R2, R22, UR11, 0x1, P4 ;  /* 0x0000000b16027c11 */ /* 0x002fc6000a0f0eff */
[----:B------:R-:W-:Y:S04]  /*bb20*/  STL [R1+0x4e4], R3 ;  /* 0x0004e40301007387 */ /* 0x000fe80000100800 */
[----:B------:R0:W-:Y:S02]  /*bb30*/  STL [R1+0x1f4], R2 ;  /* 0x0001f40201007387 */ /* 0x0001e40000100800 */
[----:B0-----:R-:W-:Y:S02]  /*bb40*/  LEA.HI.X.SX32 R2, R21, UR11, 0x1, P5 ;  /* 0x0000000b15027c11 */ /* 0x001fe4000a8f0eff */
[----:B--2---:R-:W-:-:S05]  /*bb50*/  LEA R4, P4, R19, UR10, 0x1 ;  /* 0x0000000a13047c11 */ /* 0x004fca000f8808ff */
[----:B------:R-:W-:Y:S04]  /*bb60*/  STL [R1+0x4e8], R4 ;  /* 0x0004e80401007387 */ /* 0x000fe80000100800 */
[----:B------:R-:W2:Y:S01]  /*bb70*/  LDL.LU R25, [R1+0xc0] ;  /* 0x0000c00001197983 */ /* 0x000ea20000300800 */
[----:B---3--:R-:W-:-:S03]  /*bb80*/  LEA R3, P5, R6, UR10, 0x1 ;  /* 0x0000000a06037c11 */ /* 0x008fc6000f8a08ff */
[----:B------:R0:W-:Y:S04]  /*bb90*/  STL [R1+0x1fc], R2 ;  /* 0x0001fc0201007387 */ /* 0x0001e80000100800 */
[----:B------:R4:W-:Y:S04]  /*bba0*/  STL [R1+0x4ec], R3 ;  /* 0x0004ec0301007387 */ /* 0x0009e80000100800 */
[----:B------:R-:W3:Y:S01]  /*bbb0*/  LDL.LU R24, [R1+0xb8] ;  /* 0x0000b80001187983 */ /* 0x000ee20000300800 */
[----:B0-----:R-:W-:-:S05]  /*bbc0*/  LEA.HI.X.SX32 R2, R20, UR11, 0x1, P3 ;  /* 0x0000000b14027c11 */ /* 0x001fca00098f0eff */
[----:B------:R0:W-:Y:S01]  /*bbd0*/  STL [R1+0x204], R2 ;  /* 0x0002040201007387 */ /* 0x0001e20000100800 */
[----:B----4-:R-:W-:-:S03]  /*bbe0*/  LEA R3, P3, R7, UR10, 0x1 ;  /* 0x0000000a07037c11 */ /* 0x010fc6000f8608ff */
[----:B------:R-:W4:Y:S04]  /*bbf0*/  LDL.LU R23, [R1+0xa8] ;  /* 0x0000a80001177983 */ /* 0x000f280000300800 */
[----:B------:R-:W-:Y:S01]  /*bc00*/  STL [R1+0x4f0], R3 ;  /* 0x0004f00301007387 */ /* 0x000fe20000100800 */
[----:B0-----:R-:W-:-:S03]  /*bc10*/  LEA.HI.X.SX32 R2, R12, UR11, 0x1, P1 ;  /* 0x0000000b0c027c11 */ /* 0x001fc600088f0eff */
[----:B------:R-:W4:Y:S04]  /*bc20*/  LDL.LU R22, [R1+0x8c] ;  /* 0x00008c0001167983 */ /* 0x000f280000300800 */
[----:B------:R0:W-:Y:S04]  /*bc30*/  STL [R1+0x20c], R2 ;  /* 0x00020c0201007387 */ /* 0x0001e80000100800 */
[----:B------:R-:W4:Y:S01]  /*bc40*/  LDL.LU R21, [R1+0x88] ;  /* 0x0000880001157983 */ /* 0x000f220000300800 */
[----:B0-----:R-:W-:Y:S02]  /*bc50*/  LEA.HI.X.SX32 R2, R0, UR11, 0x1, P2 ;  /* 0x0000000b00027c11 */ /* 0x001fe400090f0eff */
[----:B-----5:R-:W-:-:S05]  /*bc60*/  LEA R3, P1, R8, UR10, 0x1 ;  /* 0x0000000a08037c11 */ /* 0x020fca000f8208ff */
[----:B------:R0:W-:Y:S04]  /*bc70*/  STL [R1+0x4f4], R3 ;  /* 0x0004f40301007387 */ /* 0x0001e80000100800 */
[----:B------:R-:W5:Y:S04]  /*bc80*/  LDL.LU R20, [R1+0x84] ;  /* 0x0000840001147983 */ /* 0x000f680000300800 */
[----:B------:R-:W-:Y:S04]  /*bc90*/  STL [R1+0x214], R2 ;  /* 0x0002140201007387 */ /* 0x000fe80000100800 */
[----:B------:R-:W5:Y:S01]  /*bca0*/  LDL.LU R12, [R1+0x80] ;  /* 0x00008000010c7983 */ /* 0x000f620000300800 */
[----:B0-----:R-:W-:-:S02]  /*bcb0*/  LEA.HI.X.SX32 R3, R19, UR11, 0x1, P4 ;  /* 0x0000000b13037c11 */ /* 0x001fc4000a0f0eff */
[----:B------:R-:W-:-:S05]  /*bcc0*/  LEA R0, P2, R13, UR10, 0x1 ;  /* 0x0000000a0d007c11 */ /* 0x000fca000f8408ff */
[----:B------:R0:W-:Y:S04]  /*bcd0*/  STL [R1+0x4f8], R0 ;  /* 0x0004f80001007387 */ /* 0x0001e80000100800 */
[----:B0-----:R-:W5:Y:S04]  /*bce0*/  LDL.LU R0, [R1+0x6c] ;  /* 0x00006c0001007983 */ /* 0x001f680000300800 */
[----:B------:R0:W-:Y:S04]  /*bcf0*/  STL [R1+0x21c], R3 ;  /* 0x00021c0301007387 */ /* 0x0001e80000100800 */
[----:B------:R-:W5:Y:S01]  /*bd00*/  LDL.LU R19, [R1+0x68] ;  /* 0x0000680001137983 */ /* 0x000f620000300800 */
[----:B------:R-:W-:-:S05]  /*bd10*/  LEA R2, P4, R29, UR10, 0x1 ;  /* 0x0000000a1d027c11 */ /* 0x000fca000f8808ff */
[----:B------:R1:W-:Y:S01]  /*bd20*/  STL [R1+0x4fc], R2 ;  /* 0x0004fc0201007387 */ /* 0x0003e20000100800 */
[----:B0-----:R-:W-:-:S03]  /*bd30*/  LEA.HI.X.SX32 R3, R6, UR11, 0x1, P5 ;  /* 0x0000000b06037c11 */ /* 0x001fc6000a8f0eff */
[----:B-1----:R-:W5:Y:S04]  /*bd40*/  LDL.LU R2, [R1+0x64] ;  /* 0x0000640001027983 */ /* 0x002f680000300800 */
[----:B------:R0:W-:Y:S01]  /*bd50*/  STL [R1+0x224], R3 ;  /* 0x0002240301007387 */ /* 0x0001e20000100800 */
[----:B------:R-:W-:-:S03]  /*bd60*/  LEA R4, P5, R28, UR10, 0x1 ;  /* 0x0000000a1c047c11 */ /* 0x000fc6000f8a08ff */
[----:B0-----:R-:W5:Y:S01]  /*bd70*/  LDL.LU R3, [R1+0x58] ;  /* 0x0000580001037983 */ /* 0x001f620000300800 */
[----:B------:R-:W-:-:S03]  /*bd80*/  LEA.HI.X.SX32 R5, R7, UR11, 0x1, P3 ;  /* 0x0000000b07057c11 */ /* 0x000fc600098f0eff */
[----:B------:R0:W-:Y:S04]  /*bd90*/  STL [R1+0x500], R4 ;  /* 0x0005000401007387 */ /* 0x0001e80000100800 */
[----:B0-----:R-:W5:Y:S04]  /*bda0*/  LDL.LU R4, [R1+0x50] ;  /* 0x0000500001047983 */ /* 0x001f680000300800 */
[----:B------:R0:W-:Y:S04]  /*bdb0*/  STL [R1+0x22c], R5 ;  /* 0x00022c0501007387 */ /* 0x0001e80000100800 */
[----:B0-----:R-:W5:Y:S01]  /*bdc0*/  LDL.LU R5, [R1+0x44] ;  /* 0x0000440001057983 */ /* 0x001f620000300800 */
[----:B------:R-:W-:-:S05]  /*bdd0*/  LEA R6, P3, R27, UR10, 0x1 ;  /* 0x0000000a1b067c11 */ /* 0x000fca000f8608ff */
[----:B------:R0:W-:Y:S04]  /*bde0*/  STL [R1+0x504], R6 ;  /* 0x0005040601007387 */ /* 0x0001e80000100800 */
[----:B0-----:R-:W5:Y:S01]  /*bdf0*/  LDL.LU R6, [R1+0x24] ;  /* 0x0000240001067983 */ /* 0x001f620000300800 */
[----:B------:R-:W-:Y:S02]  /*be00*/  LEA.HI.X.SX32 R7, R8, UR11, 0x1, P1 ;  /* 0x0000000b08077c11 */ /* 0x000fe400088f0eff */
[----:B------:R-:W-:Y:S02]  /*be10*/  LEA.HI.X.SX32 R13, R13, UR11, 0x1, P2 ;  /* 0x0000000b0d0d7c11 */ /* 0x000fe400090f0eff */
[----:B------:R-:W-:Y:S01]  /*be20*/  LEA R8, P1, R26, UR10, 0x1 ;  /* 0x0000000a1a087c11 */ /* 0x000fe2000f8208ff */
[----:B------:R0:W-:Y:S01]  /*be30*/  STL [R1+0x234], R7 ;  /* 0x0002340701007387 */ /* 0x0001e20000100800 */
[----:B------:R-:W-:-:S03]  /*be40*/  LEA.HI.X.SX32 R29, R29, UR11, 0x1, P4 ;  /* 0x0000000b1d1d7c11 */ /* 0x000fc6000a0f0eff */
[----:B0-----:R-:W5:Y:S04]  /*be50*/  LDL.LU R7, [R1+0x4] ;  /* 0x0000040001077983 */ /* 0x001f680000300800 */
[----:B------:R0:W-:Y:S04]  /*be60*/  STL [R1+0x508], R8 ;  /* 0x0005080801007387 */ /* 0x0001e80000100800 */
[----:B0-----:R-:W5:Y:S04]  /*be70*/  LDL.LU R8, [R1] ;  /* 0x0000000001087983 */ /* 0x001f680000300800 */
[----:B------:R2:W-:Y:S01]  /*be80*/  STL [R1+0x23c], R13 ;  /* 0x00023c0d01007387 */ /* 0x0005e20000100800 */
[----:B------:R-:W-:-:S02]  /*be90*/  LEA.HI.X.SX32 R28, R28, UR11, 0x1, P5 ;  /* 0x0000000b1c1c7c11 */ /* 0x000fc4000a8f0eff */
[----:B------:R-:W-:Y:S02]  /*bea0*/  LEA.HI.X.SX32 R27, R27, UR11, 0x1, P3 ;  /* 0x0000000b1b1b7c11 */ /* 0x000fe400098f0eff */
[----:B------:R-:W-:Y:S02]  /*beb0*/  LEA.HI.X.SX32 R26, R26, UR11, 0x1, P1 ;  /* 0x0000000b1a1a7c11 */ /* 0x000fe400088f0eff */
[----:B--2---:R-:W-:-:S05]  /*bec0*/  LEA R13, P2, R25, UR10, 0x1 ;  /* 0x0000000a190d7c11 */ /* 0x004fca000f8408ff */
[----:B------:R0:W-:Y:S04]  /*bed0*/  STL [R1+0x50c], R13 ;  /* 0x00050c0d01007387 */ /* 0x0001e80000100800 */
[----:B0-----:R-:W2:Y:S04]  /*bee0*/  LDL.LU R13, [R1+0x680] ;  /* 0x00068000010d7983 */ /* 0x001ea80000300800 */
[----:B------:R3:W-:Y:S02]  /*bef0*/  STL [R1+0x244], R29 ;  /* 0x0002441d01007387 */ /* 0x0007e40000100800 */
[----:B---3--:R-:W-:-:S05]  /*bf00*/  LEA R29, P4, R24, UR10, 0x1 ;  /* 0x0000000a181d7c11 */ /* 0x008fca000f8808ff */
[----:B------:R0:W-:Y:S04]  /*bf10*/  STL [R1+0x510], R29 ;  /* 0x0005101d01007387 */ /* 0x0001e80000100800 */
[----:B0-----:R-:W3:Y:S04]  /*bf20*/  LDL.LU R29, [R1+0x67c] ;  /* 0x00067c00011d7983 */ /* 0x001ee80000300800 */
[----:B------:R4:W-:Y:S02]  /*bf30*/  STL [R1+0x24c], R28 ;  /* 0x00024c1c01007387 */ /* 0x0009e40000100800 */
[----:B----4-:R-:W-:-:S05]  /*bf40*/  LEA R28, P5, R23, UR10, 0x1 ;  /* 0x0000000a171c7c11 */ /* 0x010fca000f8a08ff */
[----:B------:R0:W-:Y:S04]  /*bf50*/  STL [R1+0x514], R28 ;  /* 0x0005141c01007387 */ /* 0x0001e80000100800 */
[----:B0-----:R-:W4:Y:S04]  /*bf60*/  LDL.LU R28, [R1+0x678] ;  /* 0x00067800011c7983 */ /* 0x001f280000300800 */
[----:B------:R0:W-:Y:S02]  /*bf70*/  STL [R1+0x254], R27 ;  /* 0x0002541b01007387 */ /* 0x0001e40000100800 */
[----:B0-----:R-:W-:-:S05]  /*bf80*/  LEA R27, P3, R22, UR10, 0x1 ;  /* 0x0000000a161b7c11 */ /* 0x001fca000f8608ff */
[----:B------:R0:W-:Y:S01]  /*bf90*/  STL [R1+0x518], R27 ;  /* 0x0005181b01007387 */ /* 0x0001e20000100800 */
[----:B------:R-:W-:-:S03]  /*bfa0*/  LEA.HI.X.SX32 R25, R25, UR11, 0x1, P2 ;  /* 0x0000000b19197c11 */ /* 0x000fc600090f0eff */
[----:B0-----:R-:W2:Y:S04]  /*bfb0*/  LDL.LU R27, [R1+0x674] ;  /* 0x00067400011b7983 */ /* 0x001ea80000300800 */
[----:B------:R0:W-:Y:S02]  /*bfc0*/  STL [R1+0x25c], R26 ;  /* 0x00025c1a01007387 */ /* 0x0001e40000100800 */
[----:B0-----:R-:W-:-:S05]  /*bfd0*/  LEA R26, P1, R21, UR10, 0x1 ;  /* 0x0000000a151a7c11 */ /* 0x001fca000f8208ff */
[----:B------:R0:W-:Y:S01]  /*bfe0*/  STL [R1+0x51c], R26 ;  /* 0x00051c1a01007387 */ /* 0x0001e20000100800 */
[----:B------:R-:W-:-:S03]  /*bff0*/  LEA.HI.X.SX32 R24, R24, UR11, 0x1, P4 ;  /* 0x0000000b18187c11 */ /* 0x000fc6000a0f0eff */
[----:B0-----:R-:W3:Y:S04]  /*c000*/  LDL.LU R26, [R1+0x670] ;  /* 0x00067000011a7983 */ /* 0x001ee80000300800 */
[----:B------:R5:W-:Y:S02]  /*c010*/  STL [R1+0x264], R25 ;  /* 0x0002641901007387 */ /* 0x000be40000100800 */
[----:B-----5:R-:W-:-:S05]  /*c020*/  LEA R25, P2, R20, UR10, 0x1 ;  /* 0x0000000a14197c11 */ /* 0x020fca000f8408ff */
[----:B------:R0:W-:Y:S01]  /*c030*/  STL [R1+0x520], R25 ;  /* 0x0005201901007387 */ /* 0x0001e20000100800 */
[----:B------:R-:W-:-:S03]  /*c040*/  LEA.HI.X.SX32 R23, R23, UR11, 0x1, P5 ;  /* 0x0000000b17177c11 */ /* 0x000fc6000a8f0eff */
[----:B0-----:R-:W5:Y:S04]  /*c050*/  LDL.LU R25, [R1+0x66c] ;  /* 0x00066c0001197983 */ /* 0x001f680000300800 */
[----:B------:R0:W-:Y:S02]  /*c060*/  STL [R1+0x26c], R24 ;  /* 0x00026c1801007387 */ /* 0x0001e40000100800 */
[----:B0-----:R-:W-:-:S05]  /*c070*/  LEA R24, P4, R12, UR10, 0x1 ;  /* 0x0000000a0c187c11 */ /* 0x001fca000f8808ff */
[----:B------:R0:W-:Y:S01]  /*c080*/  STL [R1+0x524], R24 ;  /* 0x0005241801007387 */ /* 0x0001e20000100800 */
[----:B------:R-:W-:-:S03]  /*c090*/  LEA.HI.X.SX32 R22, R22, UR11, 0x1, P3 ;  /* 0x0000000b16167c11 */ /* 0x000fc600098f0eff */
        /* <DEDUP_REMOVED lines=12> */
[----:B0-----:R-:W-:-:S05]  /*c160*/  LEA R21, P1, R2, UR10, 0x1 ;  /* 0x0000000a02157c11 */ /* 0x001fca000f8208ff */
        /* <DEDUP_REMOVED lines=15> */
[----:B------:R0:W-:Y:S04]  /*c260*/  STL [R1+0x53c], R0 ;  /* 0x00053c0001007387 */ /* 0x0001e80000100800 */
[----:B0-----:R-:W3:Y:S04]  /*c270*/  LDL.LU R0, [R1+0x650] ;  /* 0x0006500001007983 */ /* 0x001ee80000300800 */
[----:B------:R0:W-:Y:S02]  /*c280*/  STL [R1+0x2a4], R19 ;  /* 0x0002a41301007387 */ /* 0x0001e40000100800 */
[----:B0-----:R-:W-:-:S05]  /*c290*/  LEA R19, P3, R6, UR10, 0x1 ;  /* 0x0000000a06137c11 */ /* 0x001fca000f8608ff */
[----:B------:R0:W-:Y:S04]  /*c2a0*/  STL [R1+0x540], R19 ;  /* 0x0005401301007387 */ /* 0x0001e80000100800 */
[----:B0-----:R-:W5:Y:S01]  /*c2b0*/  LDL.LU R19, [R1+0x64c] ;  /* 0x00064c0001137983 */ /* 0x001f620000300800 */
[----:B------:R-:W-:Y:S02]  /*c2c0*/  LEA.HI.X.SX32 R2, R2, UR11, 0x1, P1 ;  /* 0x0000000b02027c11 */ /* 0x000fe400088f0eff */
[----:B------:R-:W-:-:S03]  /*c2d0*/  LEA.HI.X.SX32 R3, R3, UR11, 0x1, P2 ;  /* 0x0000000b03037c11 */ /* 0x000fc600090f0eff */
[----:B------:R0:W-:Y:S01]  /*c2e0*/  STL [R1+0x2ac], R2 ;  /* 0x0002ac0201007387 */ /* 0x0001e20000100800 */
[----:B------:R-:W-:Y:S02]  /*c2f0*/  LEA.HI.X.SX32 R4, R4, UR11, 0x1, P4 ;  /* 0x0000000b04047c11 */ /* 0x000fe4000a0f0eff */
[----:B0-----:R-:W-:-:S05]  /*c300*/  LEA R2, P1, R7, UR10, 0x1 ;  /* 0x0000000a07027c11 */ /* 0x001fca000f8208ff */
[----:B------:R0:W-:Y:S04]  /*c310*/  STL [R1+0x544], R2 ;  /* 0x0005440201007387 */ /* 0x0001e80000100800 */
[----:B------:R-:W-:Y:S01]  /*c320*/  STL [R1+0x2c4], R3 ;  /* 0x0002c40301007387 */ /* 0x000fe20000100800 */
[----:B0-----:R-:W-:-:S05]  /*c330*/  LEA R2, P2, R8, UR10, 0x1 ;  /* 0x0000000a08027c11 */ /* 0x001fca000f8408ff */
[----:B------:R0:W-:Y:S04]  /*c340*/  STL [R1+0x548], R2 ;  /* 0x0005480201007387 */ /* 0x0001e80000100800 */
[----:B------:R3:W-:Y:S01]  /*c350*/  STL [R1+0x2cc], R4 ;  /* 0x0002cc0401007387 */ /* 0x0007e20000100800 */
[----:B0-----:R-:W-:Y:S01]  /*c360*/  LEA.HI.X.SX32 R2, R5, UR11, 0x1, P5 ;  /* 0x0000000b05027c11 */ /* 0x001fe2000a8f0eff */
[----:B------:R-:W-:Y:S01]  /*c370*/  IMAD R14, R14, UR4, RZ ;  /* 0x000000040e0e7c24 */ /* 0x000fe2000f8e02ff */
[----:B------:R-:W0:Y:S01]  /*c380*/  LDC R5, c[0x0][0x230] ;  /* 0x00008c00ff057b82 */ /* 0x000e220000000800 */
[----:B------:R-:W-:Y:S02]  /*c390*/  IMAD R15, R15, UR4, RZ ;  /* 0x000000040f0f7c24 */ /* 0x000fe4000f8e02ff */
[----:B------:R-:W-:-:S02]  /*c3a0*/  IMAD R16, R16, UR4, RZ ;  /* 0x0000000410107c24 */ /* 0x000fc4000f8e02ff */
[----:B------:R-:W-:Y:S01]  /*c3b0*/  IMAD R17, R17, UR4, RZ ;  /* 0x0000000411117c24 */ /* 0x000fe2000f8e02ff */
[----:B---3--:R-:W-:-:S04]  /*c3c0*/  LEA R4, P5, R0, UR10, 0x1 ;  /* 0x0000000a00047c11 */ /* 0x008fc8000f8a08ff */
[----:B------:R-:W-:Y:S02]  /*c3d0*/  LEA.HI.X.SX32 R0, R0, UR11, 0x1, P5 ;  /* 0x0000000b00007c11 */ /* 0x000fe4000a8f0eff */
[----:B-----5:R-:W-:-:S05]  /*c3e0*/  LEA R3, P4, R19, UR10, 0x1 ;  /* 0x0000000a13037c11 */ /* 0x020fca000f8808ff */
[----:B------:R1:W-:Y:S04]  /*c3f0*/  STL [R1+0x54c], R3 ;  /* 0x00054c0301007387 */ /* 0x0003e80000100800 */
[----:B------:R2:W-:Y:S01]  /*c400*/  STL [R1+0x2d4], R2 ;  /* 0x0002d40201007387 */ /* 0x0005e20000100800 */
[----:B-1----:R-:W-:-:S03]  /*c410*/  LEA.HI.X.SX32 R3, R6, UR11, 0x1, P3 ;  /* 0x0000000b06037c11 */ /* 0x002fc600098f0eff */
[----:B------:R1:W-:Y:S01]  /*c420*/  STL [R1+0x550], R4 ;  /* 0x0005500401007387 */ /* 0x0003e20000100800 */
[----:B--2---:R-:W-:-:S03]  /*c430*/  LEA R2, P3, R12, UR10, 0x1 ;  /* 0x0000000a0c027c11 */ /* 0x004fc6000f8608ff */
[----:B------:R4:W-:Y:S01]  /*c440*/  STL [R1+0x2dc], R3 ;  /* 0x0002dc0301007387 */ /* 0x0009e20000100800 */
[----:B-1----:R-:W-:-:S03]  /*c450*/  LEA.HI.X.SX32 R4, R7, UR11, 0x1, P1 ;  /* 0x0000000b07047c11 */ /* 0x002fc600088f0eff */
[----:B------:R1:W-:Y:S01]  /*c460*/  STL [R1+0x554], R2 ;  /* 0x0005540201007387 */ /* 0x0003e20000100800 */
[----:B----4-:R-:W-:-:S03]  /*c470*/  LEA R3, P1, R20, UR10, 0x1 ;  /* 0x0000000a14037c11 */ /* 0x010fc6000f8208ff */
[----:B------:R2:W-:Y:S04]  /*c480*/  STL [R1+0x2e4], R4 ;  /* 0x0002e40401007387 */ /* 0x0005e80000100800 */
[----:B------:R3:W-:Y:S01]  /*c490*/  STL [R1+0x558], R3 ;  /* 0x0005580301007387 */ /* 0x0007e20000100800 */
[----:B-1----:R-:W-:Y:S02]  /*c4a0*/  LEA.HI.X.SX32 R2, R8, UR11, 0x1, P2 ;  /* 0x0000000b08027c11 */ /* 0x002fe400090f0eff */
[----:B--2---:R-:W-:-:S03]  /*c4b0*/  LEA R4, P2, R21, UR10, 0x1 ;  /* 0x0000000a15047c11 */ /* 0x004fc6000f8408ff */
[----:B------:R1:W-:Y:S01]  /*c4c0*/  STL [R1+0x2ec], R2 ;  /* 0x0002ec0201007387 */ /* 0x0003e20000100800 */
[----:B---3--:R-:W-:-:S03]  /*c4d0*/  LEA.HI.X.SX32 R3, R19, UR11, 0x1, P4 ;  /* 0x0000000b13037c11 */ /* 0x008fc6000a0f0eff */
[----:B------:R-:W-:Y:S04]  /*c4e0*/  STL [R1+0x55c], R4 ;  /* 0x00055c0401007387 */ /* 0x000fe80000100800 */
[----:B------:R2:W-:Y:S01]  /*c4f0*/  STL [R1+0x2f4], R3 ;  /* 0x0002f40301007387 */ /* 0x0005e20000100800 */
[----:B-1----:R-:W-:-:S05]  /*c500*/  LEA R2, P4, R22, UR10, 0x1 ;  /* 0x0000000a16027c11 */ /* 0x002fca000f8808ff */
[----:B------:R1:W-:Y:S01]  /*c510*/  STL [R1+0x560], R2 ;  /* 0x0005600201007387 */ /* 0x0003e20000100800 */
[----:B--2---:R-:W-:-:S03]  /*c520*/  LEA R3, P5, R23, UR10, 0x1 ;  /* 0x0000000a17037c11 */ /* 0x004fc6000f8a08ff */
[----:B------:R2:W-:Y:S04]  /*c530*/  STL [R1+0x2fc], R0 ;  /* 0x0002fc0001007387 */ /* 0x0005e80000100800 */
[----:B------:R3:W-:Y:S01]  /*c540*/  STL [R1+0x564], R3 ;  /* 0x0005640301007387 */ /* 0x0007e20000100800 */
[----:B-1----:R-:W-:-:S03]  /*c550*/  LEA.HI.X.SX32 R2, R12, UR11, 0x1, P3 ;  /* 0x0000000b0c027c11 */ /* 0x002fc600098f0eff */
[----:B------:R-:W4:Y:S01]  /*c560*/  LDL.LU R6, [R1+0x2b0] ;  /* 0x0002b00001067983 */ /* 0x000f220000300800 */
[----:B--2---:R-:W-:-:S03]  /*c570*/  LEA R0, P3, R24, UR10, 0x1 ;  /* 0x0000000a18007c11 */ /* 0x004fc6000f8608ff */
[----:B------:R1:W-:Y:S01]  /*c580*/  STL [R1+0x304], R2 ;  /* 0x0003040201007387 */ /* 0x0003e20000100800 */
[----:B---3--:R-:W-:-:S03]  /*c590*/  LEA.HI.X.SX32 R3, R21, UR11, 0x1, P2 ;  /* 0x0000000b15037c11 */ /* 0x008fc600090f0eff */
[----:B------:R2:W-:Y:S01]  /*c5a0*/  STL [R1+0x568], R0 ;  /* 0x0005680001007387 */ /* 0x0005e20000100800 */
[----:B-1----:R-:W-:Y:S02]  /*c5b0*/  LEA.HI.X.SX32 R2, R20, UR11, 0x1, P1 ;  /* 0x0000000b14027c11 */ /* 0x002fe400088f0eff */
[----:B--2---:R-:W-:-:S03]  /*c5c0*/  LEA R0, P1, R25, UR10, 0x1 ;  /* 0x0000000a19007c11 */ /* 0x004fc6000f8208ff */
[----:B------:R1:W-:Y:S04]  /*c5d0*/  STL [R1+0x30c], R2 ;  /* 0x00030c0201007387 */ /* 0x0003e80000100800 */
[----:B------:R2:W-:Y:S04]  /*c5e0*/  STL [R1+0x56c], R0 ;  /* 0x00056c0001007387 */ /* 0x0005e80000100800 */
[----:B------:R3:W-:Y:S01]  /*c5f0*/  STL [R1+0x314], R3 ;  /* 0x0003140301007387 */ /* 0x0007e20000100800 */
[----:B-1----:R-:W-:Y:S02]  /*c600*/  LEA R2, P2, R26, UR10, 0x1 ;  /* 0x0000000a1a027c11 */ /* 0x002fe4000f8408ff */
[----:B--2---:R-:W-:-:S03]  /*c610*/  LEA.HI.X.SX32 R0, R22, UR11, 0x1, P4 ;  /* 0x0000000b16007c11 */ /* 0x004fc6000a0f0eff */
[----:B------:R1:W-:Y:S01]  /*c620*/  STL [R1+0x580], R2 ;  /* 0x0005800201007387 */ /* 0x0003e20000100800 */
[----:B---3--:R-:W-:-:S03]  /*c630*/  LEA R3, P4, R27, UR10, 0x1 ;  /* 0x0000000a1b037c11 */ /* 0x008fc6000f8808ff */
[----:B------:R2:W-:Y:S04]  /*c640*/  STL [R1+0x31c], R0 ;  /* 0x00031c0001007387 */ /* 0x0005e80000100800 */
[----:B------:R3:W-:Y:S01]  /*c650*/  STL [R1+0x584], R3 ;  /* 0x0005840301007387 */ /* 0x0007e20000100800 */
[----:B-1----:R-:W-:Y:S02]  /*c660*/  LEA.HI.X.SX32 R2, R23, UR11, 0x1, P5 ;  /* 0x0000000b17027c11 */ /* 0x002fe4000a8f0eff */
[----:B--2---:R-:W-:-:S03]  /*c670*/  LEA R0, P5, R28, UR10, 0x1 ;  /* 0x0000000a1c007c11 */ /* 0x004fc6000f8a08ff */
[----:B------:R1:W-:Y:S01]  /*c680*/  STL [R1+0x324], R2 ;  /* 0x0003240201007387 */ /* 0x0003e20000100800 */
[----:B---3--:R-:W-:-:S03]  /*c690*/  LEA.HI.X.SX32 R3, R24, UR11, 0x1, P3 ;  /* 0x0000000b18037c11 */ /* 0x008fc600098f0eff */
        /* <DEDUP_REMOVED lines=22> */
[----:B------:R-:W-:Y:S01]  /*c800*/  STL [R1+0x354], R2 ;  /* 0x0003540201007387 */ /* 0x000fe20000100800 */
[----:B---3--:R-:W-:-:S03]  /*c810*/  LEA.HI.X.SX32 R3, R13, UR11, 0x1, P1 ;  /* 0x0000000b0d037c11 */ /* 0x008fc600088f0eff */
[----:B------:R1:W-:Y:S04]  /*c820*/  STL [R1+0x5b0], R0 ;  /* 0x0005b00001007387 */ /* 0x0003e80000100800 */
[----:B------:R2:W-:Y:S04]  /*c830*/  STL [R1+0x35c], R3 ;  /* 0x00035c0301007387 */ /* 0x0005e80000100800 */
[----:B------:R-:W3:Y:S01]  /*c840*/  LDL.LU R8, [R1+0x2b4] ;  /* 0x0002b40001087983 */ /* 0x000ee20000300800 */
[----:B------:R-:W-:Y:S01]  /*c850*/  IMAD R18, R18, UR4, RZ ;  /* 0x0000000412127c24 */ /* 0x000fe2000f8e02ff */
[----:B-1----:R-:W-:Y:S01]  /*c860*/  LEA.HI.X.SX32 R0, R14, UR11, 0x1, P2 ;  /* 0x0000000b0e007c11 */ /* 0x002fe200090f0eff */
[----:B------:R-:W-:-:S03]  /*c870*/  IMAD R9, R9, UR4, RZ ;  /* 0x0000000409097c24 */ /* 0x000fc6000f8e02ff */
[----:B------:R-:W-:Y:S01]  /*c880*/  LEA R2, P1, R18, UR10, 0x1 ;  /* 0x0000000a12027c11 */ /* 0x000fe2000f8208ff */
[----:B------:R-:W-:Y:S01]  /*c890*/  IMAD R10, R10, UR4, RZ ;  /* 0x000000040a0a7c24 */ /* 0x000fe2000f8e02ff */
[----:B--2---:R-:W-:Y:S01]  /*c8a0*/  LEA R3, P2, R9, UR10, 0x1 ;  /* 0x0000000a09037c11 */ /* 0x004fe2000f8408ff */
[----:B------:R-:W1:Y:S02]  /*c8b0*/  S2R R7, SR_TID.X ;  /* 0x0000000000077919 */ /* 0x000e640000002100 */
[----:B------:R-:W-:Y:S04]  /*c8c0*/  STL [R1+0x5b4], R2 ;  /* 0x0005b40201007387 */ /* 0x000fe80000100800 */
[----:B------:R2:W-:Y:S01]  /*c8d0*/  STL [R1+0x364], R0 ;  /* 0x0003640001007387 */ /* 0x0005e20000100800 */
[----:B------:R-:W-:Y:S01]  /*c8e0*/  IMAD R11, R11, UR4, RZ ;  /* 0x000000040b0b7c24 */ /* 0x000fe2000f8e02ff */
[----:B------:R-:W-:-:S02]  /*c8f0*/  ULDC UR4, c[0x0][0x234] ;  /* 0x00008d0000047ab9 */ /* 0x000fc40000000800 */
[----:B------:R5:W-:Y:S01]  /*c900*/  STL [R1+0x5b8], R3 ;  /* 0x0005b80301007387 */ /* 0x000be20000100800 */
[----:B--2---:R-:W-:Y:S02]  /*c910*/  LEA.HI.X.SX32 R0, R15, UR11, 0x1, P4 ;  /* 0x0000000b0f007c11 */ /* 0x004fe4000a0f0eff */
[----:B------:R-:W-:Y:S02]  /*c920*/  LEA R2, P4, R10, UR10, 0x1 ;  /* 0x0000000a0a027c11 */ /* 0x000fe4000f8808ff */
[----:B-----5:R-:W-:Y:S01]  /*c930*/  LEA.HI.X.SX32 R3, R16, UR11, 0x1, P5 ;  /* 0x0000000b10037c11 */ /* 0x020fe2000a8f0eff */
[----:B------:R2:W-:Y:S04]  /*c940*/  STL [R1+0x36c], R0 ;  /* 0x00036c0001007387 */ /* 0x0005e80000100800 */
[----:B------:R5:W-:Y:S01]  /*c950*/  STL [R1+0x5bc], R2 ;  /* 0x0005bc0201007387 */ /* 0x000be20000100800 */
[----:B--2---:R-:W-:-:S02]  /*c960*/  LEA R0, P5, R11, UR10, 0x1 ;  /* 0x0000000a0b007c11 */ /* 0x004fc4000f8a08ff */
[----:B-----5:R-:W-:Y:S01]  /*c970*/  LEA.HI.X.SX32 R2, R17, UR11, 0x1, P3 ;  /* 0x0000000b11027c11 */ /* 0x020fe200098f0eff */
[----:B------:R2:W-:Y:S04]  /*c980*/  STL [R1+0x374], R3 ;  /* 0x0003740301007387 */ /* 0x0005e80000100800 */
[----:B------:R5:W-:Y:S04]  /*c990*/  STL [R1+0x37c], R2 ;  /* 0x00037c0201007387 */ /* 0x000be80000100800 */
[----:B------:R4:W-:Y:S01]  /*c9a0*/  STL [R1+0x610], R0 ;  /* 0x0006100001007387 */ /* 0x0009e20000100800 */
[----:B--2---:R-:W-:-:S02]  /*c9b0*/  LEA.HI.X.SX32 R3, R9, UR11, 0x1, P2 ;  /* 0x0000000b09037c11 */ /* 0x004fc400090f0eff */
[----:B-----5:R-:W-:Y:S01]  /*c9c0*/  LEA.HI.X.SX32 R2, R18, UR11, 0x1, P1 ;  /* 0x0000000b12027c11 */ /* 0x020fe200088f0eff */
[----:B0-----:R-:W-:Y:S01]  /*c9d0*/  VIADD R5, R5, 0x3f ;  /* 0x0000003f05057836 */ /* 0x001fe20000000000 */
[----:B----4-:R-:W-:-:S05]  /*c9e0*/  LEA R0, P3, R6, UR10, 0x1 ;  /* 0x0000000a06007c11 */ /* 0x010fca000f8608ff */
[----:B------:R0:W-:Y:S04]  /*c9f0*/  STL [R1+0x614], R0 ;  /* 0x0006140001007387 */ /* 0x0001e80000100800 */
[----:B------:R2:W-:Y:S01]  /*ca00*/  STL [R1+0x384], R2 ;  /* 0x0003840201007387 */ /* 0x0005e20000100800 */
[----:B0-----:R-:W-:-:S03]  /*ca10*/  LEA.HI.X.SX32 R0, R10, UR11, 0x1, P4 ;  /* 0x0000000b0a007c11 */ /* 0x001fc6000a0f0eff */
[----:B------:R-:W-:Y:S01]  /*ca20*/  STL [R1+0x38c], R3 ;  /* 0x00038c0301007387 */ /* 0x000fe20000100800 */
[----:B--2---:R-:W-:-:S03]  /*ca30*/  LEA.HI.X.SX32 R2, R11, UR11, 0x1, P5 ;  /* 0x0000000b0b027c11 */ /* 0x004fc6000a8f0eff */
[----:B------:R0:W-:Y:S04]  /*ca40*/  STL [R1+0x394], R0 ;  /* 0x0003940001007387 */ /* 0x0001e80000100800 */
[----:B------:R1:W-:Y:S01]  /*ca50*/  STL [R1+0x39c], R2 ;  /* 0x00039c0201007387 */ /* 0x0003e20000100800 */
[----:B0-----:R-:W-:Y:S01]  /*ca60*/  LEA.HI.X.SX32 R0, R6, UR11, 0x1, P3 ;  /* 0x0000000b06007c11 */ /* 0x001fe200098f0eff */
[----:B-1----:R-:W-:-:S04]  /*ca70*/  IMAD.SHL.U32 R2, R7, 0x10, RZ ;  /* 0x0000001007027824 */ /* 0x002fc800078e00ff */
[----:B------:R0:W-:Y:S01]  /*ca80*/  STL [R1+0x3a4], R0 ;  /* 0x0003a40001007387 */ /* 0x0001e20000100800 */
[----:B------:R-:W-:-:S03]  /*ca90*/  SHF.R.S32.HI R6, RZ, 0x1f, R5 ;  /* 0x0000001fff067819 */ /* 0x000fc60000011405 */
[----:B------:R-:W-:Y:S01]  /*caa0*/  STL [R1+0x5c0], RZ ;  /* 0x0005c0ff01007387 */ /* 0x000fe20000100800 */
[----:B0-----:R-:W-:Y:S01]  /*cab0*/  IMAD.SHL.U32 R0, R7, 0x20, RZ ;  /* 0x0000002007007824 */ /* 0x001fe200078e00ff */
[----:B------:R-:W-:Y:S02]  /*cac0*/  SHF.R.U32.HI R7, RZ, 0x4, R7 ;  /* 0x00000004ff077819 */ /* 0x000fe40000011607 */
[----:B------:R0:W-:Y:S02]  /*cad0*/  STL [R1+0x640], R2 ;  /* 0x0006400201007387 */ /* 0x0001e40000100800 */
[----:B------:R-:W-:Y:S02]  /*cae0*/  SGXT.U32 R7, R7, 0x4 ;  /* 0x000000040707781a */ /* 0x000fe40000000000 */
[----:B------:R-:W-:Y:S01]  /*caf0*/  STL [R1+0x5c4], RZ ;  /* 0x0005c4ff01007387 */ /* 0x000fe20000100800 */
[----:B------:R-:W-:-:S03]  /*cb00*/  LEA.HI R6, R6, R5, RZ, 0x6 ;  /* 0x0000000506067211 */ /* 0x000fc600078f30ff */
[----:B------:R-:W-:Y:S01]  /*cb10*/  STL [R1+0x5c8], RZ ;  /* 0x0005c8ff01007387 */ /* 0x000fe20000100800 */
[----:B------:R-:W-:Y:S01]  /*cb20*/  IMAD R7, R7, UR7, RZ ;  /* 0x0000000707077c24 */ /* 0x000fe2000f8e02ff */
[----:B------:R-:W-:Y:S01]  /*cb30*/  LOP3.LUT R0, R0, 0x60, RZ, 0xc0, !PT ;  /* 0x0000006000007812 */ /* 0x000fe200078ec0ff */
[----:B------:R-:W-:Y:S01]  /*cb40*/  ULDC UR7, c[0x0][0x23c] ;  /* 0x00008f0000077ab9 */ /* 0x000fe20000000800 */
[----:B------:R-:W-:Y:S01]  /*cb50*/  STL [R1+0x5cc], RZ ;  /* 0x0005ccff01007387 */ /* 0x000fe20000100800 */
[----:B------:R-:W-:-:S03]  /*cb60*/  SHF.R.S32.HI R3, RZ, 0x6, R6 ;  /* 0x00000006ff037819 */ /* 0x000fc60000011406 */
[----:B------:R-:W-:Y:S01]  /*cb70*/  STL [R1+0x5d0], RZ ;  /* 0x0005d0ff01007387 */ /* 0x000fe20000100800 */
[----:B0-----:R-:W-:-:S03]  /*cb80*/  LEA.HI.X.SX32 R2, R7, UR5, 0x1, P0 ;  /* 0x0000000507027c11 */ /* 0x001fc600080f0eff */
[----:B------:R-:W-:Y:S04]  /*cb90*/  STL [R1+0x5d4], RZ ;  /* 0x0005d4ff01007387 */ /* 0x000fe80000100800 */
[----:B------:R-:W-:Y:S04]  /*cba0*/  STL [R1+0x5d8], RZ ;  /* 0x0005d8ff01007387 */ /* 0x000fe80000100800 */
[----:B------:R-:W-:Y:S04]  /*cbb0*/  STL [R1+0x5dc], RZ ;  /* 0x0005dcff01007387 */ /* 0x000fe80000100800 */
[----:B------:R-:W-:Y:S04]  /*cbc0*/  STL [R1+0x600], RZ ;  /* 0x000600ff01007387 */ /* 0x000fe80000100800 */
[----:B------:R-:W-:Y:S04]  /*cbd0*/  STL [R1+0x604], RZ ;  /* 0x000604ff01007387 */ /* 0x000fe80000100800 */
[----:B------:R-:W-:Y:S04]  /*cbe0*/  STL [R1+0x608], RZ ;  /* 0x000608ff01007387 */ /* 0x000fe80000100800 */
[----:B------:R3:W-:Y:S04]  /*cbf0*/  STL [R1+0x644], R0 ;  /* 0x0006440001007387 */ /* 0x0007e80000100800 */
[----:B------:R-:W-:Y:S04]  /*cc00*/  STL [R1+0x618], R3 ;  /* 0x0006180301007387 */ /* 0x000fe80000100800 */
[----:B------:R0:W-:Y:S04]  /*cc10*/  STL [R1+0x620], R2 ;  /* 0x0006200201007387 */ /* 0x0001e80000100800 */
[----:B------:R1:W-:Y:S04]  /*cc20*/  STL [R1+0x60c], RZ ;  /* 0x00060cff01007387 */ /* 0x0003e80000100800 */
[----:B------:R1:W-:Y:S04]  /*cc30*/  STL [R1+0x5f0], RZ ;  /* 0x0005f0ff01007387 */ /* 0x0003e80000100800 */
[----:B------:R1:W-:Y:S04]  /*cc40*/  STL [R1+0x5f4], RZ ;  /* 0x0005f4ff01007387 */ /* 0x0003e80000100800 */
[----:B------:R1:W-:Y:S04]  /*cc50*/  STL [R1+0x5f8], RZ ;  /* 0x0005f8ff01007387 */ /* 0x0003e80000100800 */
[----:B------:R1:W-:Y:S04]  /*cc60*/  STL [R1+0x5fc], RZ ;  /* 0x0005fcff01007387 */ /* 0x0003e80000100800 */
[----:B------:R1:W-:Y:S04]  /*cc70*/  STL [R1+0x5e0], RZ ;  /* 0x0005e0ff01007387 */ /* 0x0003e80000100800 */
[----:B------:R1:W-:Y:S04]  /*cc80*/  STL [R1+0x5e4], RZ ;  /* 0x0005e4ff01007387 */ /* 0x0003e80000100800 */
[----:B------:R1:W-:Y:S04]  /*cc90*/  STL [R1+0x5e8], RZ ;  /* 0x0005e8ff01007387 */ /* 0x0003e80000100800 */
[----:B------:R1:W-:Y:S01]  /*cca0*/  STL [R1+0x5ec], RZ ;  /* 0x0005ecff01007387 */ /* 0x0003e20000100800 */
[----:B---3--:R-:W-:-:S03]  /*ccb0*/  IMAD R0, R8, UR4, RZ ;  /* 0x0000000408007c24 */ /* 0x008fc6000f8e02ff */
[----:B------:R1:W-:Y:S04]  /*ccc0*/  STL [R1+0x570], RZ ;  /* 0x000570ff01007387 */ /* 0x0003e80000100800 */
[----:B------:R1:W-:Y:S04]  /*ccd0*/  STL [R1+0x574], RZ ;  /* 0x000574ff01007387 */ /* 0x0003e80000100800 */
[----:B------:R1:W-:Y:S04]  /*cce0*/  STL [R1+0x578], RZ ;  /* 0x000578ff01007387 */ /* 0x0003e80000100800 */
[----:B------:R1:W-:Y:S01]  /*ccf0*/  STL [R1+0x57c], RZ ;  /* 0x00057cff01007387 */ /* 0x0003e20000100800 */
[----:B0-----:R-:W-:-:S03]  /*cd00*/  IMAD.WIDE R2, R0, 0x2, RZ ;  /* 0x0000000200027825 */ /* 0x001fc600078e02ff */
        /* <DEDUP_REMOVED lines=8> */
[----:B------:R1:W-:Y:S02]  /*cd90*/  STL.64 [R1+0x130], R2 ;  /* 0x0001300201007387 */ /* 0x0003e40000100a00 */
.L_x_2:
[----:B-1----:R-:W2:Y:S04]  /*cda0*/  LDL R2, [R1+0x62c] ;  /* 0x00062c0001027983 */ /* 0x002ea80000100800 */
[----:B------:R-:W2:Y:S04]  /*cdb0*/  LDL.64 R12, [R1+0x130] ;  /* 0x00013000010c7983 */ /* 0x000ea80000100a00 */
[----:B------:R-:W3:Y:S04]  /*cdc0*/  LDL R8, [R1+0x620] ;  /* 0x0006200001087983 */ /* 0x000ee80000100800 */
[----:B------:R-:W4:Y:S04]  /*cdd0*/  LDL R17, [R1+0x63c] ;  /* 0x00063c0001117983 */ /* 0x000f280000100800 */
[----:B------:R-:W5:Y:S04]  /*cde0*/  LDL R21, [R1+0x624] ;  /* 0x0006240001157983 */ /* 0x000f680000100800 */
[----:B------:R-:W5:Y:S04]  /*cdf0*/  LDL R20, [R1+0x638] ;  /* 0x0006380001147983 */ /* 0x000f680000100800 */
[----:B------:R-:W5:Y:S04]  /*ce00*/  LDL R16, [R1+0x628] ;  /* 0x0006280001107983 */ /* 0x000f680000100800 */
[----:B------:R-:W5:Y:S04]  /*ce10*/  LDL R15, [R1+0x634] ;  /* 0x00063400010f7983 */ /* 0x000f680000100800 */
[----:B------:R-:W5:Y:S01]  /*ce20*/  LDL R9, [R1+0x630] ;  /* 0x0006300001097983 */ /* 0x000f620000100800 */
[----:B------:R-:W0:Y:S01]  /*ce30*/  S2R R19, SR_TID.X ;  /* 0x0000000000137919 */ /* 0x000e220000002100 */
[----:B------:R-:W-:-:S02]  /*ce40*/  PRMT R4, RZ, 0x7610, R4 ;  /* 0x00007610ff047816 */ /* 0x000fc40000000004 */
[----:B------:R-:W-:Y:S01]  /*ce50*/  PRMT R6, RZ, 0x7610, R6 ;  /* 0x00007610ff067816 */ /* 0x000fe20000000006 */
[----:B------:R-:W5:Y:S01]  /*ce60*/  LDL R22, [R1+0x5bc] ;  /* 0x0005bc0001167983 */ /* 0x000f620000100800 */
[----:B------:R-:W-:Y:S02]  /*ce70*/  PRMT R7, RZ, 0x7610, R7 ;  /* 0x00007610ff077816 */ /* 0x000fe40000000007 */
[----:B------:R-:W-:Y:S01]  /*ce80*/  PRMT R10, RZ, 0x7610, R10 ;  /* 0x00007610ff0a7816 */ /* 0x000fe2000000000a */
[----:B------:R-:W1:Y:S01]  /*ce90*/  S2UR UR5, SR_CgaCtaId ;  /* 0x00000000000579c3 */ /* 0x000e620000008800 */
[----:B------:R-:W5:Y:S01]  /*cea0*/  LDL R27, [R1+0x354] ;  /* 0x00035400011b7983 */ /* 0x000f620000100800 */
[----:B------:R-:W-:-:S03]  /*ceb0*/  PRMT R11, RZ, 0x7610, R11 ;  /* 0x00007610ff0b7816 */ /* 0x000fc6000000000b */
[----:B------:R-:W5:Y:S04]  /*cec0*/  LDL R26, [R1+0x584] ;  /* 0x00058400011a7983 */ /* 0x000f680000100800 */
[----:B------:R-:W5:Y:S01]  /*ced0*/  LDL R25, [R1+0x344] ;  /* 0x0003440001197983 */ /* 0x000f620000100800 */
[----:B------:R-:W-:-:S03]  /*cee0*/  UMOV UR4, 0x400 ;  /* 0x0000040000047882 */ /* 0x000fc60000000000 */
[----:B------:R-:W5:Y:S04]  /*cef0*/  LDL R24, [R1+0x56c] ;  /* 0x00056c0001187983 */ /* 0x000f680000100800 */
[----:B------:R-:W5:Y:S01]  /*cf00*/  LDL R23, [R1+0x334] ;  /* 0x0003340001177983 */ /* 0x000f620000100800 */
[----:B0-----:R-:W-:-:S04]  /*cf10*/  SHF.R.U32.HI R5, RZ, 0x4, R19 ;  /* 0x00000004ff057819 */ /* 0x001fc80000011613 */
[----:B------:R-:W-:-:S04]  /*cf20*/  SGXT.U32 R5, R5, 0x4 ;  /* 0x000000040505781a */ /* 0x000fc80000000000 */
[C---:B------:R-:W-:Y:S02]  /*cf30*/  ISETP.GE.AND P0, PT, R5.reuse, UR6, PT ;  /* 0x0000000605007c0c */ /* 0x040fe4000bf06270 */
[----:B------:R-:W-:-:S04]  /*cf40*/  LOP3.LUT R0, R5, 0x10, RZ, 0xfc, !PT ;  /* 0x0000001005007812 */ /* 0x000fc800078efcff */
[----:B------:R-:W-:Y:S02]  /*cf50*/  ISETP.GE.AND P2, PT, R0, UR6, PT ;  /* 0x0000000600007c0c */ /* 0x000fe4000bf46270 */
[----:B------:R-:W-:Y:S02]  /*cf60*/  LOP3.LUT R0, R5, 0x20, RZ, 0xfc, !PT ;  /* 0x0000002005007812 */ /* 0x000fe400078efcff */
[----:B--2---:R-:W-:-:S05]  /*cf70*/  IADD3 R2, P1, R12, R2, RZ ;  /* 0x000000020c027210 */ /* 0x004fca0007f3e0ff */
[C---:B---3--:R-:W-:Y:S02]  /*cf80*/  IMAD.X R3, R13.reuse, 0x1, R8, P1 ;  /* 0x000000010d037824 */ /* 0x048fe400008e0608 */
[----:B------:R-:W2:Y:S04]  /*cf90*/  LDL R8, [R1+0x614] ;  /* 0x0006140001087983 */ /* 0x000ea80000100800 */
[----:B------:R4:W3:Y:S02]  /*cfa0*/  @!P0 LDG.E.U16 R4, desc[UR8][R2.64] ;  /* 0x0000000802048981 */ /* 0x0008e4000c1e1500 */
[----:B----4-:R-:W-:Y:S02]  /*cfb0*/  IADD3 R2, P0, R12, R17, RZ ;  /* 0x000000110c027210 */ /* 0x010fe40007f1e0ff */
[----:B------:R-:W4:Y:S03]  /*cfc0*/  LDL R17, [R1+0x3a4] ;  /* 0x0003a40001117983 */ /* 0x000f260000100800 */
[----:B-----5:R-:W-:Y:S01]  /*cfd0*/  IMAD.X R3, R13, 0x1, R21, P0 ;  /* 0x000000010d037824 */ /* 0x020fe200000e0615 */
[----:B------:R-:W-:Y:S01]  /*cfe0*/  ISETP.GE.AND P1, PT, R0, UR6, PT ;  /* 0x0000000600007c0c */ /* 0x000fe2000bf26270 */
[----:B------:R-:W5:Y:S04]  /*cff0*/  LDL R21, [R1+0x5b4] ;  /* 0x0005b40001157983 */ /* 0x000f680000100800 */
[----:B------:R0:W3:Y:S02]  /*d000*/  @!P2 LDG.E.U16 R6, desc[UR8][R2.64] ;  /* 0x000000080206a981 */ /* 0x0000e4000c1e1500 */
[----:B0-----:R-:W-:-:S02]  /*d010*/  IADD3 R2, P0, R12, R20, RZ ;  /* 0x000000140c027210 */ /* 0x001fc40007f1e0ff */
[----:B------:R-:W3:Y:S03]  /*d020*/  LDL R20, [R1+0x3a8] ;  /* 0x0003a80001147983 */ /* 0x000ee60000100800 */
[----:B------:R-:W-:Y:S02]  /*d030*/  IMAD.X R3, R13, 0x1, R16, P0 ;  /* 0x000000010d037824 */ /* 0x000fe400000e0610 */
[----:B------:R-:W5:Y:S04]  /*d040*/  LDL R16, [R1+0x394] ;  /* 0x0003940001107983 */ /* 0x000f680000100800 */
[----:B------:R0:W3:Y:S02]  /*d050*/  @!P1 LDG.E.U16 R7, desc[UR8][R2.64] ;  /* 0x0000000802079981 */ /* 0x0000e4000c1e1500 */
[----:B0-----:R-:W-:-:S02]  /*d060*/  IADD3 R2, P0, R12, R15, RZ ;  /* 0x0000000f0c027210 */ /* 0x001fc40007f1e0ff */
[----:B------:R-:W3:Y:S03]  /*d070*/  LDL R12, [R1+0x59c] ;  /* 0x00059c00010c7983 */ /* 0x000ee60000100800 */
[----:B------:R-:W-:Y:S01]  /*d080*/  IMAD.X R3, R13, 0x1, R9, P0 ;  /* 0x000000010d037824 */ /* 0x000fe200000e0609 */
[----:B------:R-:W3:Y:S04]  /*d090*/  LDL R15, [R1+0x374] ;  /* 0x00037400010f7983 */ /* 0x000ee80000100800 */
[----:B------:R-:W3:Y:S01]  /*d0a0*/  LDL R13, [R1+0x384] ;  /* 0x00038400010d7983 */ /* 0x000ee20000100800 */
[----:B------:R-:W-:-:S04]  /*d0b0*/  LEA.HI R0, R19, 0x30, RZ, 0x1c ;  /* 0x0000003013007811 */ /* 0x000fc800078fe0ff */
[----:B------:R-:W-:Y:S02]  /*d0c0*/  ISETP.GE.AND P2, PT, R0, UR6, PT ;  /* 0x0000000600007c0c */ /* 0x000fe4000bf46270 */
[----:B------:R-:W-:-:S11]  /*d0d0*/  LOP3.LUT R0, R19, 0x3f, RZ, 0xc0, !PT ;  /* 0x0000003f13007812 */ /* 0x000fd600078ec0ff */
[----:B------:R0:W3:Y:S01]  /*d0e0*/  @!P2 LDG.E.U16 R10, desc[UR8][R2.64] ;  /* 0x00000008020aa981 */ /* 0x0000e2000c1e1500 */
[----:B------:R-:W-:Y:S01]  /*d0f0*/  BAR.SYNC.DEFER_BLOCKING 0x0 ;  /* 0x0000000000007b1d */ /* 0x000fe20000010000 */
[C---:B------:R-:W-:Y:S01]  /*d100*/  ISETP.GE.AND P0, PT, R0.reuse, UR6, PT ;  /* 0x0000000600007c0c */ /* 0x040fe2000bf06270 */
[----:B0-----:R-:W-:-:S04]  /*d110*/  IMAD R3, R0, UR7, RZ ;  /* 0x0000000700037c24 */ /* 0x001fc8000f8e02ff */
[----:B------:R-:W-:Y:S01]  /*d120*/  IMAD.SHL.U32 R5, R3, 0x2, RZ ;  /* 0x0000000203057824 */ /* 0x000fe200078e00ff */
[----:B------:R-:W-:-:S04]  /*d130*/  SHF.R.S32.HI R0, RZ, 0x1f, R3 ;  /* 0x0000001fff007819 */ /* 0x000fc80000011403 */
[----:B------:R-:W-:Y:S02]  /*d140*/  SHF.L.U64.HI R3, R3, 0x1, R0 ;  /* 0x0000000103037819 */ /* 0x000fe40000010200 */
[----:B------:R-:W-:Y:S02]  /*d150*/  PRMT R2, RZ, 0x7610, R2 ;  /* 0x00007610ff027816 */ /* 0x000fe40000000002 */
[----:B------:R-:W-:Y:S01]  /*d160*/  PRMT R0, RZ, 0x7610, R0 ;  /* 0x00007610ff007816 */ /* 0x000fe20000000000 */
[----:B-1----:R-:W-:Y:S01]  /*d170*/  ULEA UR4, UR5, UR4, 0x18 ;  /* 0x0000000405047291 */ /* 0x002fe2000f8ec03f */
[----:B--2---:R-:W-:-:S05]  /*d180*/  IADD3 R8, P1, R8, R5, RZ ;  /* 0x0000000508087210 */ /* 0x004fca0007f3e0ff */
[--C-:B----4-:R-:W-:Y:S02]  /*d190*/  IMAD.X R9, R17, 0x1, R3.reuse, P1 ;  /* 0x0000000111097824 */ /* 0x110fe400008e0603 */
[----:B------:R-:W2:Y:S04]  /*d1a0*/  LDL R17, [R1+0x3a0] ;  /* 0x0003a00001117983 */ /* 0x000ea80000100800 */
[----:B------:R0:W4:Y:S02]  /*d1b0*/  @!P0 LDG.E.U16 R2, desc[UR8][R8.64] ;  /* 0x0000000808028981 */ /* 0x000124000c1e1500 */
[----:B0-----:R-:W-:Y:S02]  /*d1c0*/  IADD3 R8, P1, R22, R5, RZ ;  /* 0x0000000516087210 */ /* 0x001fe40007f3e0ff */
[----:B------:R-:W4:Y:S03]  /*d1d0*/  LDL R22, [R1+0x364] ;  /* 0x0003640001167983 */ /* 0x000f260000100800 */
[----:B-----5:R-:W-:-:S02]  /*d1e0*/  IMAD.X R9, R16, 0x1, R3, P1 ;  /* 0x0000000110097824 */ /* 0x020fc400008e0603 */
[----:B------:R-:W5:Y:S04]  /*d1f0*/  LDL R16, [R1+0x594] ;  /* 0x0005940001107983 */ /* 0x000f680000100800 */
[----:B------:R0:W4:Y:S02]  /*d200*/  @!P0 LDG.E.U16 R0, desc[UR8][R8.64] ;  /* 0x0000000808008981 */ /* 0x000124000c1e1500 */
[-C--:B0-----:R-:W-:Y:S02]  /*d210*/  IADD3 R8, P1, R21, R5.reuse, RZ ;  /* 0x0000000515087210 */ /* 0x081fe40007f3e0ff */
[----:B------:R-:W4:Y:S03]  /*d220*/  LDL R21, [R1+0x58c] ;  /* 0x00058c0001157983 */ /* 0x000f260000100800 */
[----:B---3--:R-:W-:Y:S01]  /*d230*/  IMAD.X R9, R13, 0x1, R3, P1 ;  /* 0x000000010d097824 */ /* 0x008fe200008e0603 */
[----:B------:R-:W-:-:S04]  /*d240*/  IADD3 R12, P1, R12, R5, RZ ;  /* 0x000000050c0c7210 */ /* 0x000fc80007f3e0ff */
[----:B------:R0:W3:Y:S01]  /*d250*/  @!P0 LDG.E.U16 R11, desc[UR8][R8.64] ;  /* 0x00000008080b8981 */ /* 0x0000e2000c1e1500 */
[----:B------:R-:W-:Y:S01]  /*d260*/  IMAD.X R13, R15, 0x1, R3, P1 ;  /* 0x000000010f0d7824 */ /* 0x000fe200008e0603 */
[----:B0-----:R-:W-:Y:S02]  /*d270*/  PRMT R9, RZ, 0x7610, R9 ;  /* 0x00007610ff097816 */ /* 0x001fe40000000009 */
[----:B------:R-:W-:-:S04]  /*d280*/  SHF.R.S32.HI R8, RZ, 0x6, R19 ;  /* 0x00000006ff087819 */ /* 0x000fc80000011413 */
[----:B------:R-:W-:Y:S01]  /*d290*/  SGXT R8, R8, 0x1 ;  /* 0x000000010808781a */ /* 0x000fe20000000200 */
[----:B------:R0:W3:Y:S03]  /*d2a0*/  @!P0 LDG.E.U16 R9, desc[UR8][R12.64] ;  /* 0x000000080c098981 */ /* 0x0000e6000c1e1500 */
[----:B------:R-:W-:Y:S01]  /*d2b0*/  LOP3.LUT R8, R8, 0x90, RZ, 0xc0, !PT ;  /* 0x0000009008087812 */ /* 0x000fe200078ec0ff */
[----:B0-----:R-:W-:-:S05]  /*d2c0*/  IMAD.SHL.U32 R13, R19, 0x2, RZ ;  /* 0x00000002130d7824 */ /* 0x001fca00078e00ff */
[----:B------:R-:W-:-:S05]  /*d2d0*/  LOP3.LUT R15, R8, 0x17e, R13, 0x78, !PT ;  /* 0x0000017e080f7812 */ /* 0x000fca00078e780d */
[----:B------:R0:W-:Y:S02]  /*d2e0*/  STS.U16 [R15+UR4+0x10200], R6 ;  /* 0x010200060f007988 */ /* 0x0001e40008000404 */
[----:B0-----:R-:W-:Y:S02]  /*d2f0*/  IADD3 R6, P1, R20, R5, RZ ;  /* 0x0000000514067210 */ /* 0x001fe40007f3e0ff */
[----:B------:R-:W3:Y:S04]  /*d300*/  LDL R20, [R1+0x564] ;  /* 0x0005640001147983 */ /* 0x000ee80000100800 */
[----:B------:R-:W-:Y:S04]  /*d310*/  STS.U16 [R15+UR4+0x10400], R7 ;  /* 0x010400070f007988 */ /* 0x000fe80008000404 */
[----:B------:R0:W-:Y:S01]  /*d320*/  STS.U16 [R15+UR4+0x10600], R10 ;  /* 0x0106000a0f007988 */ /* 0x0001e20008000404 */
[----:B------:R-:W-:-:S03]  /*d330*/  PRMT R18, RZ, 0x7610, R18 ;  /* 0x00007610ff127816 */ /* 0x000fc60000000012 */
[----:B0-----:R-:W3:Y:S01]  /*d340*/  LDL R10, [R1+0x324] ;  /* 0x00032400010a7983 */ /* 0x001ee20000100800 */
[----:B------:R-:W-:-:S03]  /*d350*/  PRMT R12, RZ, 0x7610, R12 ;  /* 0x00007610ff0c7816 */ /* 0x000fc6000000000c */
[----:B------:R0:W-:Y:S02]  /*d360*/  STS.U16 [R15+UR4+0x10000], R4 ;  /* 0x010000040f007988 */ /* 0x0001e40008000404 */
[----:B0-----:R-:W-:Y:S02]  /*d370*/  PRMT R15, RZ, 0x7610, R15 ;  /* 0x00007610ff0f7816 */ /* 0x001fe4000000000f */
[----:B------:R-:W-:Y:S02]  /*d380*/  PRMT R8, RZ, 0x7610, R8 ;  /* 0x00007610ff087816 */ /* 0x000fe40000000008 */
[----:B------:R-:W-:Y:S01]  /*d390*/  PRMT R4, RZ, 0x7610, R4 ;  /* 0x00007610ff047816 */ /* 0x000fe20000000004 */
[----:B--2---:R-:W-:-:S05]  /*d3a0*/  IMAD.X R7, R17, 0x1, R3, P1 ;  /* 0x0000000111077824 */ /* 0x004fca00008e0603 */
[----:B------:R0:W2:Y:S01]  /*d3b0*/  @!P0 LDG.E.U16 R18, desc[UR8][R6.64] ;  /* 0x0000000806128981 */ /* 0x0000a2000c1e1500 */
[----:B-----5:R-:W-:-:S05]  /*d3c0*/  IADD3 R16, P1, R16, R5, RZ ;  /* 0x0000000510107210 */ /* 0x020fca0007f3e0ff */
[----:B----4-:R-:W-:Y:S02]  /*d3d0*/  IMAD.X R17, R22, 0x1, R3, P1 ;  /* 0x0000000116117824 */ /* 0x010fe400008e0603 */
[----:B------:R-:W4:Y:S04]  /*d3e0*/  LDL R22, [R1+0x55c] ;  /* 0x00055c0001167983 */ /* 0x000f280000100800 */
[----:B------:R-:W5:Y:S01]  /*d3f0*/  @!P0 LDG.E.U16 R4, desc[UR8][R16.64] ;  /* 0x0000000810048981 */ /* 0x000f62000c1e1500 */
[----:B0-----:R-:W-:-:S03]  /*d400*/  IADD3 R6, P1, R21, R5, RZ ;  /* 0x0000000515067210 */ /* 0x001fc60007f3e0ff */
[----:B------:R-:W2:Y:S02]  /*d410*/  LDL R21, [R1+0x314] ;  /* 0x0003140001157983 */ /* 0x000ea40000100800 */
[----:B------:R-:W-:Y:S02]  /*d420*/  IMAD.X R7, R27, 0x1, R3, P1 ;  /* 0x000000011b077824 */ /* 0x000fe400008e0603 */
[----:B------:R-:W5:Y:S04]  /*d430*/  LDL R17, [R1+0x304] ;  /* 0x0003040001117983 */ /* 0x000f680000100800 */
[----:B------:R0:W5:Y:S04]  /*d440*/  @!P0 LDG.E.U16 R12, desc[UR8][R6.64] ;  /* 0x00000008060c8981 */ /* 0x000168000c1e1500 */
[----:B------:R-:W5:Y:S01]  /*d450*/  LDL R27, [R1+0x54c] ;  /* 0x00054c00011b7983 */ /* 0x000f620000100800 */
[----:B0-----:R-:W-:-:S03]  /*d460*/  IADD3 R6, P1, R26, R5, RZ ;  /* 0x000000051a067210 */ /* 0x001fc60007f3e0ff */
[----:B------:R-:W5:Y:S02]  /*d470*/  LDL R26, [R1+0x2f4] ;  /* 0x0002f400011a7983 */ /* 0x000f640000100800 */
[----:B------:R-:W-:Y:S02]  /*d480*/  IMAD.X R7, R25, 0x1, R3, P1 ;  /* 0x0000000119077824 */ /* 0x000fe400008e0603 */
[----:B------:R-:W5:Y:S04]  /*d490*/  LDL R25, [R1+0x544] ;  /* 0x0005440001197983 */ /* 0x000f680000100800 */
[----:B------:R0:W5:Y:S02]  /*d4a0*/  @!P0 LDG.E.U16 R15, desc[UR8][R6.64] ;  /* 0x00000008060f8981 */ /* 0x000164000c1e1500 */
[----:B0-----:R-:W-:-:S02]  /*d4b0*/  IADD3 R6, P1, R24, R5, RZ ;  /* 0x0000000518067210 */ /* 0x001fc40007f3e0ff */
[----:B------:R-:W5:Y:S03]  /*d4c0*/  LDL R24, [R1+0x2e4] ;  /* 0x0002e40001187983 */ /* 0x000f660000100800 */
[----:B------:R-:W-:Y:S01]  /*d4d0*/  IMAD.X R7, R23, 0x1, R3, P1 ;  /* 0x0000000117077824 */ /* 0x000fe200008e0603 */
[----:B------:R-:W-:Y:S01]  /*d4e0*/  PRMT R14, RZ, 0x7610, R14 ;  /* 0x00007610ff0e7816 */ /* 0x000fe2000000000e */
[----:B------:R-:W5:Y:S04]  /*d4f0*/  LDL R23, [R1+0x53c] ;  /* 0x00053c0001177983 */ /* 0x000f680000100800 */
[----:B------:R3:W5:Y:S02]  /*d500*/  @!P0 LDG.E.U16 R8, desc[UR8][R6.64] ;  /* 0x0000000806088981 */ /* 0x000764000c1e1500 */
[----:B---3--:R-:W-:-:S02]  /*d510*/  IADD3 R6, P1, R20, R5, RZ ;  /* 0x0000000514067210 */ /* 0x008fc40007f3e0ff */
[----:B------:R-:W3:Y:S03]  /*d520*/  LDL R20, [R1+0x554] ;  /* 0x0005540001147983 */ /* 0x000ee60000100800 */
[----:B------:R-:W-:-:S05]  /*d530*/  IMAD.X R7, R10, 0x1, R3, P1 ;  /* 0x000000010a077824 */ /* 0x000fca00008e0603 */
[----:B------:R4:W5:Y:S01]  /*d540*/  @!P0 LDG.E.U16 R14, desc[UR8][R6.64] ;  /* 0x00000008060e8981 */ /* 0x000962000c1e1500 */
[----:B------:R-:W-:-:S03]  /*d550*/  LOP3.LUT R10, R19, 0xc0, RZ, 0xc0, !PT ;  /* 0x000000c0130a7812 */ /* 0x000fc600078ec0ff */
[----:B------:R-:W5:Y:S01]  /*d560*/  LDL R19, [R1+0x2c4] ;  /* 0x0002c40001137983 */ /* 0x000f620000100800 */
[----:B------:R-:W-:-:S04]  /*d570*/  SHF.R.U32.HI R10, RZ, 0x2, R10 ;  /* 0x00000002ff0a7819 */ /* 0x000fc8000001160a */
[--C-:B------:R-:W-:Y:S02]  /*d580*/  LOP3.LUT R10, R10, 0x1fe, R13.reuse, 0x78, !PT ;  /* 0x000001fe0a0a7812 */ /* 0x100fe400078e780d */
[----:B------:R-:W-:Y:S02]  /*d590*/  PRMT R13, RZ, 0x7610, R13 ;  /* 0x00007610ff0d7816 */ /* 0x000fe4000000000d */
[-C--:B----4-:R-:W-:Y:S02]  /*d5a0*/  IADD3 R6, P1, R22, R5.reuse, RZ ;  /* 0x0000000516067210 */ /* 0x090fe40007f3e0ff */
[----:B------:R-:W4:Y:S03]  /*d5b0*/  LDL R22, [R1+0x2d4] ;  /* 0x0002d40001167983 */ /* 0x000f260000100800 */
[----:B--2---:R-:W-:Y:S02]  /*d5c0*/  IMAD.X R7, R21, 0x1, R3, P1 ;  /* 0x0000000115077824 */ /* 0x004fe400008e0603 */
[----:B------:R-:W2:Y:S04]  /*d5d0*/  LDL R21, [R1+0x534] ;  /* 0x0005340001157983 */ /* 0x000ea80000100800 */
[----:B------:R3:W2:Y:S02]  /*d5e0*/  @!P0 LDG.E.U16 R13, desc[UR8][R6.64] ;  /* 0x00000008060d8981 */ /* 0x0006a4000c1e1500 */
[----:B---3--:R-:W-:-:S02]  /*d5f0*/  IADD3 R6, P1, R20, R5, RZ ;  /* 0x0000000514067210 */ /* 0x008fc40007f3e0ff */
[----:B------:R-:W3:Y:S03]  /*d600*/  LDL R20, [R1+0x52c] ;  /* 0x00052c0001147983 */ /* 0x000ee60000100800 */
[----:B-----5:R-:W-:Y:S02]  /*d610*/  IMAD.X R7, R17, 0x1, R3, P1 ;  /* 0x0000000111077824 */ /* 0x020fe400008e0603 */
[----:B------:R-:W5:Y:S04]  /*d620*/  LDL R17, [R1+0x2a4] ;  /* 0x0002a40001117983 */ /* 0x000f680000100800 */
[----:B------:R0:W-:Y:S02]  /*d630*/  STS.U16 [R10+UR4], R2 ;  /* 0x000000020a007988 */ /* 0x0001e40008000404 */
[----:B0-----:R-:W-:-:S02]  /*d640*/  PRMT R2, RZ, 0x7610, R2 ;  /* 0x00007610ff027816 */ /* 0x001fc40000000002 */
[----:B------:R0:W-:Y:S04]  /*d650*/  STS.U16 [R10+UR4+0x400], R0 ;  /* 0x000400000a007988 */ /* 0x0001e80008000404 */
[----:B------:R1:W5:Y:S01]  /*d660*/  @!P0 LDG.E.U16 R2, desc[UR8][R6.64] ;  /* 0x0000000806028981 */ /* 0x000362000c1e1500 */
[----:B0-----:R-:W-:Y:S02]  /*d670*/  PRMT R0, RZ, 0x7610, R0 ;  /* 0x00007610ff007816 */ /* 0x001fe40000000000 */
[----:B-1----:R-:W-:Y:S01]  /*d680*/  IADD3 R6, P1, R27, R5, RZ ;  /* 0x000000051b067210 */ /* 0x002fe20007f3e0ff */
[----:B------:R0:W-:Y:S04]  /*d690*/  STS.U16 [R10+UR4+0x800], R11 ;  /* 0x0008000b0a007988 */ /* 0x0001e80008000404 */
[----:B------:R-:W-:Y:S01]  /*d6a0*/  IMAD.X R7, R26, 0x1, R3, P1 ;  /* 0x000000011a077824 */ /* 0x000fe200008e0603 */
[----:B------:R1:W-:Y:S04]  /*d6b0*/  STS.U16 [R10+UR4+0xc00], R9 ;  /* 0x000c00090a007988 */ /* 0x0003e80008000404 */
[----:B------:R1:W5:Y:S01]  /*d6c0*/  @!P0 LDG.E.U16 R0, desc[UR8][R6.64] ;  /* 0x0000000806008981 */ /* 0x000362000c1e1500 */
[----:B0-----:R-:W-:-:S03]  /*d6d0*/  PRMT R11, RZ, 0x7610, R11 ;  /* 0x00007610ff0b7816 */ /* 0x001fc6000000000b */
[----:B------:R-:W5:Y:S04]  /*d6e0*/  LDL R27, [R1+0x51c] ;  /* 0x00051c00011b7983 */ /* 0x000f680000100800 */
[----:B------:R-:W5:Y:S01]  /*d6f0*/  LDL R26, [R1+0x284] ;  /* 0x00028400011a7983 */ /* 0x000f620000100800 */
[----:B-1----:R-:W-:Y:S02]  /*d700*/  IADD3 R6, P1, R25, R5, RZ ;  /* 0x0000000519067210 */ /* 0x002fe40007f3e0ff */
[----:B------:R-:W-:Y:S01]  /*d710*/  PRMT R9, RZ, 0x7610, R9 ;  /* 0x00007610ff097816 */ /* 0x000fe20000000009 */
[----:B------:R-:W5:Y:S02]  /*d720*/  LDL R25, [R1+0x514] ;  /* 0x0005140001197983 */ /* 0x000f640000100800 */
[----:B------:R-:W-:-:S02]  /*d730*/  IMAD.X R7, R24, 0x1, R3, P1 ;  /* 0x0000000118077824 */ /* 0x000fc400008e0603 */
[----:B------:R-:W5:Y:S04]  /*d740*/  LDL R24, [R1+0x274] ;  /* 0x0002740001187983 */ /* 0x000f680000100800 */
[----:B------:R0:W5:Y:S02]  /*d750*/  @!P0 LDG.E.U16 R11, desc[UR8][R6.64] ;  /* 0x00000008060b8981 */ /* 0x000164000c1e1500 */
[----:B0-----:R-:W-:Y:S02]  /*d760*/  IADD3 R6, P1, R23, R5, RZ ;  /* 0x0000000517067210 */ /* 0x001fe40007f3e0ff */
[----:B------:R-:W5:Y:S04]  /*d770*/  LDL R23, [R1+0x50c] ;  /* 0x00050c0001177983 */ /* 0x000f680000100800 */
[----:B------:R0:W-:Y:S02]  /*d780*/  STS.U16 [R10+UR4+0x1000], R4 ;  /* 0x001000040a007988 */ /* 0x0001e40008000404 */
[----:B0-----:R-:W-:Y:S01]  /*d790*/  PRMT R4, RZ, 0x7610, R4 ;  /* 0x00007610ff047816 */ /* 0x001fe20000000004 */
[----:B----4-:R-:W-:-:S02]  /*d7a0*/  IMAD.X R7, R22, 0x1, R3, P1 ;  /* 0x0000000116077824 */ /* 0x010fc400008e0603 */
[----:B------:R-:W4:Y:S04]  /*d7b0*/  LDL R22, [R1+0x264] ;  /* 0x0002640001167983 */ /* 0x000f280000100800 */
[----:B------:R2:W4:Y:S02]  /*d7c0*/  @!P0 LDG.E.U16 R9, desc[UR8][R6.64] ;  /* 0x0000000806098981 */ /* 0x000524000c1e1500 */
[----:B--2---:R-:W-:Y:S02]  /*d7d0*/  IADD3 R6, P1, R21, R5, RZ ;  /* 0x0000000515067210 */ /* 0x004fe40007f3e0ff */
[----:B------:R-:W2:Y:S03]  /*d7e0*/  LDL R21, [R1+0x524] ;  /* 0x0005240001157983 */ /* 0x000ea60000100800 */
[----:B------:R-:W-:-:S02]  /*d7f0*/  IMAD.X R7, R19, 0x1, R3, P1 ;  /* 0x0000000113077824 */ /* 0x000fc400008e0603 */
[----:B------:R-:W4:Y:S04]  /*d800*/  LDL R19, [R1+0x294] ;  /* 0x0002940001137983 */ /* 0x000f280000100800 */
[----:B------:R3:W4:Y:S02]  /*d810*/  @!P0 LDG.E.U16 R4, desc[UR8][R6.64] ;  /* 0x0000000806048981 */ /* 0x000724000c1e1500 */
[----:B---3--:R-:W-:Y:S02]  /*d820*/  IADD3 R6, P1, R20, R5, RZ ;  /* 0x0000000514067210 */ /* 0x008fe40007f3e0ff */
[----:B------:R-:W3:Y:S03]  /*d830*/  LDL R20, [R1+0x504] ;  /* 0x0005040001147983 */ /* 0x000ee60000100800 */
[----:B-----5:R-:W-:-:S02]  /*d840*/  IMAD.X R7, R17, 0x1, R3, P1 ;  /* 0x0000000111077824 */ /* 0x020fc400008e0603 */
[----:B------:R-:W5:Y:S04]  /*d850*/  LDL R17, [R1+0x254] ;  /* 0x0002540001117983 */ /* 0x000f680000100800 */
[----:B------:R0:W-:Y:S02]  /*d860*/  STS.U16 [R10+UR4+0x1400], R12 ;  /* 0x0014000c0a007988 */ /* 0x0001e40008000404 */
[----:B0-----:R-:W-:Y:S02]  /*d870*/  PRMT R12, RZ, 0x7610, R12 ;  /* 0x00007610ff0c7816 */ /* 0x001fe4000000000c */
[----:B------:R0:W-:Y:S04]  /*d880*/  STS.U16 [R10+UR4+0x1800], R15 ;  /* 0x0018000f0a007988 */ /* 0x0001e80008000404 */
[----:B------:R2:W5:Y:S01]  /*d890*/  @!P0 LDG.E.U16 R12, desc[UR8][R6.64] ;  /* 0x00000008060c8981 */ /* 0x000562000c1e1500 */
[----:B0-----:R-:W-:-:S03]  /*d8a0*/  PRMT R15, RZ, 0x7610, R15 ;  /* 0x00007610ff0f7816 */ /* 0x001fc6000000000f */
[----:B------:R0:W-:Y:S02]  /*d8b0*/  STS.U16 [R10+UR4+0x1c00], R8 ;  /* 0x001c00080a007988 */ /* 0x0001e40008000404 */
[----:B0-----:R-:W-:Y:S02]  /*d8c0*/  PRMT R8, RZ, 0x7610, R8 ;  /* 0x00007610ff087816 */ /* 0x001fe40000000008 */
[----:B------:R0:W-:Y:S02]  /*d8d0*/  STS.U16 [R10+UR4+0x2000], R14 ;  /* 0x0020000e0a007988 */ /* 0x0001e40008000404 */
[----:B0-----:R-:W-:Y:S02]  /*d8e0*/  PRMT R14, RZ, 0x7610, R14 ;  /* 0x00007610ff0e7816 */ /* 0x001fe4000000000e */
[----:B------:R0:W-:Y:S02]  /*d8f0*/  STS.U16 [R10+UR4+0x2400], R13 ;  /* 0x0024000d0a007988 */ /* 0x0001e40008000404 */
[----:B0-----:R-:W-:-:S02]  /*d900*/  PRMT R13, RZ, 0x7610, R13 ;  /* 0x00007610ff0d7816 */ /* 0x001fc4000000000d */
[-C--:B--2---:R-:W-:Y:S02]  /*d910*/  IADD3 R6, P1, R21, R5.reuse, RZ ;  /* 0x0000000515067210 */ /* 0x084fe40007f3e0ff */
[----:B------:R-:W2:Y:S03]  /*d920*/  LDL R21, [R1+0x4fc] ;  /* 0x0004fc0001157983 */ /* 0x000ea60000100800 */
[----:B----4-:R-:W-:Y:S02]  /*d930*/  IMAD.X R7, R19, 0x1, R3, P1 ;  /* 0x0000000113077824 */ /* 0x010fe400008e0603 */
[----:B------:R-:W4:Y:S04]  /*d940*/  LDL R19, [R1+0x244] ;  /* 0x0002440001137983 */ /* 0x000f280000100800 */
[----:B------:R0:W4:Y:S02]  /*d950*/  @!P0 LDG.E.U16 R15, desc[UR8][R6.64] ;  /* 0x00000008060f8981 */ /* 0x000124000c1e1500 */
[----:B0-----:R-:W-:-:S02]  /*d960*/  IADD3 R6, P1, R27, R5, RZ ;  /* 0x000000051b067210 */ /* 0x001fc40007f3e0ff */
[----:B------:R-:W4:Y:S03]  /*d970*/  LDL R27, [R1+0x4ec] ;  /* 0x0004ec00011b7983 */ /* 0x000f260000100800 */
[----:B------:R-:W-:Y:S02]  /*d980*/  IMAD.X R7, R26, 0x1, R3, P1 ;  /* 0x000000011a077824 */ /* 0x000fe400008e0603 */
        /* <DEDUP_REMOVED lines=9> */
[----:B------:R-:W-:Y:S01]  /*da20*/  IMAD.X R7, R22, 0x1, R3, P1 ;  /* 0x0000000116077824 */ /* 0x000fe200008e0603 */
[----:B------:R0:W-:Y:S04]  /*da30*/  STS.U16 [R10+UR4+0x2800], R2 ;  /* 0x002800020a007988 */ /* 0x0001e80008000404 */
[----:B------:R3:W4:Y:S04]  /*da40*/  @!P0 LDG.E.U16 R13, desc[UR8][R6.64] ;  /* 0x00000008060d8981 */ /* 0x000728000c1e1500 */
[----:B------:R-:W4:Y:S01]  /*da50*/  LDL R22, [R1+0x204] ;  /* 0x0002040001167983 */ /* 0x000f220000100800 */
[----:B---3--:R-:W-:-:S03]  /*da60*/  IADD3 R6, P1, R20, R5, RZ ;  /* 0x0000000514067210 */ /* 0x008fc60007f3e0ff */
[----:B------:R-:W3:Y:S02]  /*da70*/  LDL R20, [R1+0x4f4] ;  /* 0x0004f40001147983 */ /* 0x000ee40000100800 */
[----:B-----5:R-:W-:Y:S02]  /*da80*/  IMAD.X R7, R17, 0x1, R3, P1 ;  /* 0x0000000111077824 */ /* 0x020fe400008e0603 */
[----:B------:R-:W5:Y:S01]  /*da90*/  LDL R17, [R1+0x234] ;  /* 0x0002340001117983 */ /* 0x000f620000100800 */
[----:B0-----:R-:W-:-:S06]  /*daa0*/  PRMT R2, RZ, 0x7610, R2 ;  /* 0x00007610ff027816 */ /* 0x001fcc0000000002 */
[----:B------:R2:W5:Y:S04]  /*dab0*/  @!P0 LDG.E.U16 R2, desc[UR8][R6.64] ;  /* 0x0000000806028981 */ /* 0x000568000c1e1500 */
[----:B------:R0:W-:Y:S02]  /*dac0*/  STS.U16 [R10+UR4+0x2c00], R0 ;  /* 0x002c00000a007988 */ /* 0x0001e40008000404 */
[----:B0-----:R-:W-:Y:S02]  /*dad0*/  PRMT R0, RZ, 0x7610, R0 ;  /* 0x00007610ff007816 */ /* 0x001fe40000000000 */
[----:B--2---:R-:W-:Y:S02]  /*dae0*/  IADD3 R6, P1, R21, R5, RZ ;  /* 0x0000000515067210 */ /* 0x004fe40007f3e0ff */
[----:B------:R-:W2:Y:S03]  /*daf0*/  LDL R21, [R1+0x4d4] ;  /* 0x0004d40001157983 */ /* 0x000ea60000100800 */
[----:B----4-:R-:W-:-:S02]  /*db00*/  IMAD.X R7, R19, 0x1, R3, P1 ;  /* 0x0000000113077824 */ /* 0x010fc400008e0603 */
        /* <DEDUP_REMOVED lines=10> */
[----:B0-----:R-:W-:-:S02]  /*dbb0*/  PRMT R9, RZ, 0x7610, R9 ;  /* 0x00007610ff097816 */ /* 0x001fc40000000009 */
        /* <DEDUP_REMOVED lines=15> */
[----:B------:R-:W5:Y:S03]  /*dcb0*/  LDL R23, [R1+0x4ac] ;  /* 0x0004ac0001177983 */ /* 0x000f660000100800 */
[----:B------:R-:W-:Y:S01]  /*dcc0*/  IMAD.X R7, R22, 0x1, R3, P1 ;  /* 0x0000000116077824 */ /* 0x000fe200008e0603 */
[----:B------:R0:W-:Y:S04]  /*dcd0*/  STS.U16 [R10+UR4+0x4000], R15 ;  /* 0x0040000f0a007988 */ /* 0x0001e80008000404 */
[----:B------:R2:W5:Y:S04]  /*dce0*/  @!P0 LDG.E.U16 R12, desc[UR8][R6.64] ;  /* 0x00000008060c8981 */ /* 0x000568000c1e1500 */
[----:B------:R-:W5:Y:S01]  /*dcf0*/  LDL R22, [R1+0x1a4] ;  /* 0x0001a40001167983 */ /* 0x000f620000100800 */
[----:B0-----:R-:W-:-:S02]  /*dd00*/  PRMT R15, RZ, 0x7610, R15 ;  /* 0x00007610ff0f7816 */ /* 0x001fc4000000000f */
[-C--:B--2---:R-:W-:Y:S02]  /*dd10*/  IADD3 R6, P1, R21, R5.reuse, RZ ;  /* 0x0000000515067210 */ /* 0x084fe40007f3e0ff */
[----:B------:R-:W2:Y:S03]  /*dd20*/  LDL R21, [R1+0x4c4] ;  /* 0x0004c40001157983 */ /* 0x000ea60000100800 */
[----:B----4-:R-:W-:Y:S02]  /*dd30*/  IMAD.X R7, R19, 0x1, R3, P1 ;  /* 0x0000000113077824 */ /* 0x010fe400008e0603 */
[----:B------:R-:W4:Y:S04]  /*dd40*/  LDL R19, [R1+0x1d4] ;  /* 0x0001d40001137983 */ /* 0x000f280000100800 */
[----:B------:R3:W4:Y:S02]  /*dd50*/  @!P0 LDG.E.U16 R15, desc[UR8][R6.64] ;  /* 0x00000008060f8981 */ /* 0x000724000c1e1500 */
[----:B---3--:R-:W-:-:S02]  /*dd60*/  IADD3 R6, P1, R20, R5, RZ ;  /* 0x0000000514067210 */ /* 0x008fc40007f3e0ff */
[----:B------:R-:W3:Y:S03]  /*dd70*/  LDL R20, [R1+0x4a4] ;  /* 0x0004a40001147983 */ /* 0x000ee60000100800 */
[----:B-----5:R-:W-:Y:S02]  /*dd80*/  IMAD.X R7, R17, 0x1, R3, P1 ;  /* 0x0000000111077824 */ /* 0x020fe400008e0603 */
[----:B------:R-:W5:Y:S04]  /*dd90*/  LDL R17, [R1+0x198] ;  /* 0x0001980001117983 */ /* 0x000f680000100800 */
[----:B------:R0:W-:Y:S02]  /*dda0*/  STS.U16 [R10+UR4+0x4400], R8 ;  /* 0x004400080a007988 */ /* 0x0001e40008000404 */
[----:B0-----:R-:W-:-:S02]  /*ddb0*/  PRMT R8, RZ, 0x7610, R8 ;  /* 0x00007610ff087816 */ /* 0x001fc40000000008 */
        /* <DEDUP_REMOVED lines=195> */
[----:B------:R-:W-:Y:S01]  /*e9f0*/  PRMT R16, RZ, 0x7610, R16 ;  /* 0x00007610ff107816 */ /* 0x000fe20000000010 */
[----:B------:R-:W4:Y:S04]  /*ea00*/  LDL R22, [R1+0x378] ;  /* 0x0003780001167983 */ /* 0x000f280000100800 */
[----:B------:R3:W4:Y:S02]  /*ea10*/  @!P0 LDG.E.U16 R12, desc[UR8][R6.64] ;  /* 0x00000008060c8981 */ /* 0x000724000c1e1500 */
[----:B---3--:R-:W-:-:S02]  /*ea20*/  IADD3 R6, P1, R20, R5, RZ ;  /* 0x0000000514067210 */ /* 0x008fc40007f3e0ff */
[----:B------:R-:W3:Y:S03]  /*ea30*/  LDL R20, [R1+0x3d4] ;  /* 0x0003d40001147983 */ /* 0x000ee60000100800 */
[----:B-----5:R-:W-:Y:S02]  /*ea40*/  IMAD.X R7, R17, 0x1, R3, P1 ;  /* 0x0000000111077824 */ /* 0x020fe400008e0603 */
[----:B------:R-:W5:Y:S04]  /*ea50*/  LDL R17, [R1+0x348] ;  /* 0x0003480001117983 */ /* 0x000f680000100800 */
[----:B------:R2:W5:Y:S04]  /*ea60*/  @!P0 LDG.E.U16 R16, desc[UR8][R6.64] ;  /* 0x0000000806108981 */ /* 0x000568000c1e1500 */
[----:B------:R0:W-:Y:S02]  /*ea70*/  STS.U16 [R10+UR4+0xbc00], R8 ;  /* 0x00bc00080a007988 */ /* 0x0001e40008000404 */
        /* <DEDUP_REMOVED lines=22> */
[----:B------:R0:W-:Y:S01]  /*ebe0*/  STS.U16 [R10+UR4+0xc400], R13 ;  /* 0x00c4000d0a007988 */ /* 0x0001e20008000404 */
[----:B-1----:R-:W-:Y:S02]  /*ebf0*/  IADD3 R6, P1, R25, R5, RZ ;  /* 0x0000000519067210 */ /* 0x002fe40007f3e0ff */
[----:B------:R-:W-:Y:S01]  /*ec00*/  PRMT R0, RZ, 0x7610, R0 ;  /* 0x00007610ff007816 */ /* 0x000fe20000000000 */
[----:B------:R-:W5:Y:S02]  /*ec10*/  LDL R26, [R1+0x38c] ;  /* 0x00038c00011a7983 */ /* 0x000f640000100800 */
[----:B------:R-:W-:-:S02]  /*ec20*/  IMAD.X R7, R24, 0x1, R3, P1 ;  /* 0x0000000118077824 */ /* 0x000fc400008e0603 */
[----:B------:R-:W5:Y:S04]  /*ec30*/  LDL R25, [R1+0x610] ;  /* 0x0006100001197983 */ /* 0x000f680000100800 */
[----:B------:R1:W5:Y:S04]  /*ec40*/  @!P0 LDG.E.U16 R2, desc[UR8][R6.64] ;  /* 0x0000000806028981 */ /* 0x000368000c1e1500 */
[----:B0-----:R-:W5:Y:S04]  /*ec50*/  LDL R13, [R1+0x5b8] ;  /* 0x0005b800010d7983 */ /* 0x001f680000100800 */
[----:B------:R-:W5:Y:S01]  /*ec60*/  LDL R24, [R1+0x39c] ;  /* 0x00039c0001187983 */ /* 0x000f620000100800 */
[----:B-1----:R-:W-:-:S03]  /*ec70*/  IADD3 R6, P1, R23, R5, RZ ;  /* 0x0000000517067210 */ /* 0x002fc60007f3e0ff */
[----:B------:R-:W5:Y:S02]  /*ec80*/  LDL R23, [R1+0x598] ;  /* 0x0005980001177983 */ /* 0x000f640000100800 */
[----:B------:R-:W-:Y:S02]  /*ec90*/  IMAD.X R7, R22, 0x1, R3, P1 ;  /* 0x0000000116077824 */ /* 0x000fe400008e0603 */
        /* <DEDUP_REMOVED lines=8> */
[----:B------:R3:W2:Y:S02]  /*ed20*/  @!P0 LDG.E.U16 R11, desc[UR8][R6.64] ;  /* 0x00000008060b8981 */ /* 0x0006a4000c1e1500 */
        /* <DEDUP_REMOVED lines=9> */
[----:B------:R-:W-:Y:S01]  /*edc0*/  STS.U16 [R10+UR4+0xdc00], R12 ;  /* 0x00dc000c0a007988 */ /* 0x000fe20008000404 */
[----:B-1----:R-:W-:-:S03]  /*edd0*/  IADD3 R6, P1, R27, R5, RZ ;  /* 0x000000051b067210 */ /* 0x002fc60007f3e0ff */
[----:B------:R0:W-:Y:S02]  /*ede0*/  STS.U16 [R10+UR4+0xe400], R8 ;  /* 0x00e400080a007988 */ /* 0x0001e40008000404 */
[----:B0-----:R-:W-:Y:S02]  /*edf0*/  PRMT R8, RZ, 0x7610, R8 ;  /* 0x00007610ff087816 */ /* 0x001fe40000000008 */
[----:B------:R0:W-:Y:S02]  /*ee00*/  STS.U16 [R10+UR4+0xe800], R15 ;  /* 0x00e8000f0a007988 */ /* 0x0001e40008000404 */
[----:B0-----:R-:W-:Y:S01]  /*ee10*/  PRMT R15, RZ, 0x7610, R15 ;  /* 0x00007610ff0f7816 */ /* 0x001fe2000000000f */
[--C-:B----4-:R-:W-:Y:S01]  /*ee20*/  IMAD.X R7, R19, 0x1, R3.reuse, P1 ;  /* 0x0000000113077824 */ /* 0x110fe200008e0603 */
[----:B------:R-:W-:Y:S01]  /*ee30*/  IADD3 R12, P1, R13, R5, RZ ;  /* 0x000000050d0c7210 */ /* 0x000fe20007f3e0ff */
[----:B------:R-:W4:Y:S04]  /*ee40*/  LDL R19, [R1+0x34c] ;  /* 0x00034c0001137983 */ /* 0x000f280000100800 */
[----:B------:R0:W4:Y:S01]  /*ee50*/  @!P0 LDG.E.U16 R4, desc[UR8][R6.64] ;  /* 0x0000000806048981 */ /* 0x000122000c1e1500 */
[----:B------:R-:W-:Y:S01]  /*ee60*/  IMAD.X R13, R26, 0x1, R3, P1 ;  /* 0x000000011a0d7824 */ /* 0x000fe200008e0603 */
[----:B0-----:R-:W-:-:S06]  /*ee70*/  PRMT R6, RZ, 0x7610, R6 ;  /* 0x00007610ff067816 */ /* 0x001fcc0000000006 */
[----:B------:R0:W4:Y:S01]  /*ee80*/  @!P0 LDG.E.U16 R6, desc[UR8][R12.64] ;  /* 0x000000080c068981 */ /* 0x000122000c1e1500 */
[----:B------:R-:W-:Y:S02]  /*ee90*/  PRMT R7, RZ, 0x7610, R7 ;  /* 0x00007610ff077816 */ /* 0x000fe40000000007 */
[-C--:B0-----:R-:W-:Y:S02]  /*eea0*/  IADD3 R12, P1, R25, R5.reuse, RZ ;  /* 0x00000005190c7210 */ /* 0x081fe40007f3e0ff */
[----:B------:R-:W4:Y:S03]  /*eeb0*/  LDL R25, [R1+0x568] ;  /* 0x0005680001197983 */ /* 0x000f260000100800 */
[--C-:B------:R-:W-:Y:S01]  /*eec0*/  IMAD.X R13, R24, 0x1, R3.reuse, P1 ;  /* 0x00000001180d7824 */ /* 0x100fe200008e0603 */
[----:B------:R0:W-:Y:S04]  /*eed0*/  STS.U16 [R10+UR4+0xe000], R16 ;  /* 0x00e000100a007988 */ /* 0x0001e80008000404 */
[----:B------:R1:W4:Y:S04]  /*eee0*/  @!P0 LDG.E.U16 R7, desc[UR8][R12.64] ;  /* 0x000000080c078981 */ /* 0x000328000c1e1500 */
[----:B------:R5:W-:Y:S04]  /*eef0*/  STS.U16 [R10+UR4+0xf000], R2 ;  /* 0x00f000020a007988 */ /* 0x000be80008000404 */
[----:B------:R5:W-:Y:S01]  /*ef00*/  STS.U16 [R10+UR4+0xf400], R0 ;  /* 0x00f400000a007988 */ /* 0x000be20008000404 */
[-C--:B-1----:R-:W-:Y:S01]  /*ef10*/  IADD3 R12, P1, R23, R5.reuse, RZ ;  /* 0x00000005170c7210 */ /* 0x082fe20007f3e0ff */
[----:B0-----:R-:W0:Y:S04]  /*ef20*/  S2R R16, SR_TID.X ;  /* 0x0000000000107919 */ /* 0x001e280000002100 */
[----:B------:R-:W-:Y:S01]  /*ef30*/  IMAD.X R13, R22, 0x1, R3, P1 ;  /* 0x00000001160d7824 */ /* 0x000fe200008e0603 */
[----:B------:R1:W-:Y:S04]  /*ef40*/  STS.U16 [R10+UR4+0xec00], R14 ;  /* 0x00ec000e0a007988 */ /* 0x0003e80008000404 */
[----:B------:R1:W4:Y:S04]  /*ef50*/  @!P0 LDG.E.U16 R8, desc[UR8][R12.64] ;  /* 0x000000080c088981 */ /* 0x000328000c1e1500 */
[----:B------:R-:W4:Y:S04]  /*ef60*/  LDL R22, [R1+0x580] ;  /* 0x0005800001167983 */ /* 0x000f280000100800 */
[----:B--2---:R-:W-:Y:S01]  /*ef70*/  STS.U16 [R10+UR4+0xf800], R11 ;  /* 0x00f8000b0a007988 */ /* 0x004fe20008000404 */
[----:B-1----:R-:W-:-:S03]  /*ef80*/  IADD3 R12, P1, R21, R5, RZ ;  /* 0x00000005150c7210 */ /* 0x002fc60007f3e0ff */
[----:B------:R-:W2:Y:S04]  /*ef90*/  LDL R21, [R1+0x32c] ;  /* 0x00032c0001157983 */ /* 0x000ea80000100800 */
[----:B------:R-:W2:Y:S01]  /*efa0*/  LDL R24, [R1+0x30c] ;  /* 0x00030c0001187983 */ /* 0x000ea20000100800 */
[----:B---3--:R-:W-:-:S03]  /*efb0*/  IMAD.X R13, R20, 0x1, R3, P1 ;  /* 0x00000001140d7824 */ /* 0x008fc600008e0603 */
[----:B------:R-:W3:Y:S04]  /*efc0*/  LDL R20, [R1+0x560] ;  /* 0x0005600001147983 */ /* 0x000ee80000100800 */
[----:B------:R5:W3:Y:S04]  /*efd0*/  @!P0 LDG.E.U16 R15, desc[UR8][R12.64] ;  /* 0x000000080c0f8981 */ /* 0x000ae8000c1e1500 */
[----:B------:R-:W3:Y:S01]  /*efe0*/  LDL R23, [R1+0x550] ;  /* 0x0005500001177983 */ /* 0x000ee20000100800 */
[----:B-----5:R-:W-:-:S03]  /*eff0*/  IADD3 R12, P1, R17, R5, RZ ;  /* 0x00000005110c7210 */ /* 0x020fc60007f3e0ff */
[----:B------:R-:W5:Y:S01]  /*f000*/  LDL R17, [R1+0x33c] ;  /* 0x00033c0001117983 */ /* 0x000f620000100800 */
[----:B0-----:R-:W-:Y:S01]  /*f010*/  SHF.R.S32.HI R2, RZ, 0x2, R16 ;  /* 0x00000002ff027819 */ /* 0x001fe20000011410 */
[----:B------:R-:W-:-:S03]  /*f020*/  IMAD.SHL.U32 R0, R16, 0x20, RZ ;  /* 0x0000002010007824 */ /* 0x000fc600078e00ff */
[----:B------:R-:W-:Y:S02]  /*f030*/  SGXT R2, R2, 0x1 ;  /* 0x000000010202781a */ /* 0x000fe40000000200 */
[----:B------:R-:W-:Y:S02]  /*f040*/  PRMT R14, RZ, 0x7610, R14 ;  /* 0x00007610ff0e7816 */ /* 0x000fe4000000000e */
[----:B------:R-:W-:Y:S01]  /*f050*/  LOP3.LUT R2, R2, 0x90, RZ, 0xc0, !PT ;  /* 0x0000009002027812 */ /* 0x000fe200078ec0ff */
[----:B------:R0:W-:Y:S03]  /*f060*/  STS.U16 [R10+UR4+0xfc00], R9 ;  /* 0x00fc00090a007988 */ /* 0x0001e60008000404 */
[----:B------:R-:W-:Y:S02]  /*f070*/  LOP3.LUT R2, R2, 0x60, R0, 0xf8, !PT ;  /* 0x0000006002027812 */ /* 0x000fe400078ef800 */
[----:B------:R-:W-:-:S02]  /*f080*/  LOP3.LUT R0, R0, 0x1c00, RZ, 0xc0, !PT ;  /* 0x00001c0000007812 */ /* 0x000fc400078ec0ff */
[C---:B0-----:R-:W-:Y:S01]  /*f090*/  LOP3.LUT R9, R16.reuse, 0x7, RZ, 0xc0, !PT ;  /* 0x0000000710097812 */ /* 0x041fe200078ec0ff */
[----:B------:R-:W-:-:S04]  /*f0a0*/  IMAD.SHL.U32 R10, R16, 0x2, RZ ;  /* 0x00000002100a7824 */ /* 0x000fc800078e00ff */
[C---:B------:R-:W-:Y:S02]  /*f0b0*/  IMAD R0, R9.reuse, 0x80, R0 ;  /* 0x0000008009007824 */ /* 0x040fe400078e0200 */
[----:B------:R-:W-:Y:S01]  /*f0c0*/  IMAD.SHL.U32 R9, R9, 0x10, RZ ;  /* 0x0000001009097824 */ /* 0x000fe200078e00ff */
[----:B------:R-:W-:-:S04]  /*f0d0*/  LOP3.LUT R2, R2, 0x10, R10, 0x78, !PT ;  /* 0x0000001002027812 */ /* 0x000fc800078e780a */
[----:B------:R-:W-:Y:S01]  /*f0e0*/  LOP3.LUT R9, R9, 0x30, R10, 0x78, !PT ;  /* 0x0000003009097812 */ /* 0x000fe200078e780a */
[----:B------:R-:W-:-:S04]  /*f0f0*/  UMOV UR4, 0x400 ;  /* 0x0000040000047882 */ /* 0x000fc80000000000 */
[----:B------:R-:W-:Y:S02]  /*f100*/  IMAD.IADD R0, R0, 0x1, R9 ;  /* 0x0000000100007824 */ /* 0x000fe400078e0209 */
[----:B------:R-:W-:Y:S01]  /*f110*/  IMAD.SHL.U32 R9, R16, 0x10, RZ ;  /* 0x0000001010097824 */ /* 0x000fe200078e00ff */
[----:B------:R-:W-:-:S04]  /*f120*/  ULEA UR4, UR5, UR4, 0x18 ;  /* 0x0000000405047291 */ /* 0x000fc8000f8ec03f */
[----:B------:R-:W-:-:S04]  /*f130*/  LOP3.LUT R9, R9, 0x100, RZ, 0xc0, !PT ;  /* 0x0000010009097812 */ /* 0x000fc800078ec0ff */
[--C-:B------:R-:W-:Y:S02]  /*f140*/  IADD3 R2, R2, UR4, R9.reuse ;  /* 0x0000000402027c10 */ /* 0x100fe4000fffe009 */
[----:B------:R-:W-:Y:S01]  /*f150*/  PRMT R9, RZ, 0x7610, R9 ;  /* 0x00007610ff097816 */ /* 0x000fe20000000009 */
[----:B----4-:R-:W-:Y:S02]  /*f160*/  IMAD.X R13, R19, 0x1, R3, P1 ;  /* 0x00000001130d7824 */ /* 0x010fe400008e0603 */
[----:B------:R-:W4:Y:S04]  /*f170*/  LDL R19, [R1+0x31c] ;  /* 0x00031c0001137983 */ /* 0x000f280000100800 */
[----:B------:R0:W4:Y:S02]  /*f180*/  @!P0 LDG.E.U16 R14, desc[UR8][R12.64] ;  /* 0x000000080c0e8981 */ /* 0x000124000c1e1500 */
[----:B0-----:R-:W-:-:S02]  /*f190*/  LOP3.LUT R13, R16, 0xc0, RZ, 0xc0, !PT ;  /* 0x000000c0100d7812 */ /* 0x001fc400078ec0ff */
[----:B------:R-:W-:Y:S01]  /*f1a0*/  PRMT R12, RZ, 0x7610, R12 ;  /* 0x00007610ff0c7816 */ /* 0x000fe2000000000c */
[----:B------:R-:W4:Y:S01]  /*f1b0*/  LDL R16, [R1+0x530] ;  /* 0x0005300001107983 */ /* 0x000f220000100800 */
[----:B------:R-:W-:-:S04]  /*f1c0*/  SHF.R.U32.HI R13, RZ, 0x2, R13 ;  /* 0x00000002ff0d7819 */ /* 0x000fc8000001160d */
[----:B------:R-:W-:Y:S02]  /*f1d0*/  LOP3.LUT R13, R13, 0x1fe, R10, 0x78, !PT ;  /* 0x000001fe0d0d7812 */ /* 0x000fe400078e780a */
[-C--:B------:R-:W-:Y:S02]  /*f1e0*/  IADD3 R10, P1, R22, R5.reuse, RZ ;  /* 0x00000005160a7210 */ /* 0x080fe40007f3e0ff */
[----:B------:R-:W4:Y:S03]  /*f1f0*/  LDL R22, [R1+0x2fc] ;  /* 0x0002fc0001167983 */ /* 0x000f260000100800 */
[----:B-----5:R-:W-:Y:S02]  /*f200*/  IMAD.X R11, R17, 0x1, R3, P1 ;  /* 0x00000001110b7824 */ /* 0x020fe400008e0603 */
[----:B------:R-:W5:Y:S04]  /*f210*/  LDL R17, [R1+0x558] ;  /* 0x0005580001117983 */ /* 0x000f680000100800 */
[----:B------:R0:W5:Y:S02]  /*f220*/  @!P0 LDG.E.U16 R12, desc[UR8][R10.64] ;  /* 0x000000080a0c8981 */ /* 0x000164000c1e1500 */
[----:B0-----:R-:W-:-:S05]  /*f230*/  IADD3 R10, P1, R25, R5, RZ ;  /* 0x00000005190a7210 */ /* 0x001fca0007f3e0ff */
[----:B--2---:R-:W-:Y:S02]  /*f240*/  IMAD.X R11, R21, 0x1, R3, P1 ;  /* 0x00000001150b7824 */ /* 0x004fe400008e0603 */
[----:B------:R-:W2:Y:S04]  /*f250*/  LDL R21, [R1+0x2ec] ;  /* 0x0002ec0001157983 */ /* 0x000ea80000100800 */
[----:B------:R3:W2:Y:S02]  /*f260*/  @!P0 LDG.E.U16 R9, desc[UR8][R10.64] ;  /* 0x000000080a098981 */ /* 0x0006a4000c1e1500 */
[----:B---3--:R-:W-:Y:S02]  /*f270*/  IADD3 R10, P1, R20, R5, RZ ;  /* 0x00000005140a7210 */ /* 0x008fe40007f3e0ff */
[----:B------:R-:W3:Y:S01]  /*f280*/  LDL R20, [R1+0x548] ;  /* 0x0005480001147983 */ /* 0x000ee20000100800 */
[----:B------:R-:W-:-:S05]  /*f290*/  LOP3.LUT R29, R13, 0x40, RZ, 0x3c, !PT ;  /* 0x000000400d1d7812 */ /* 0x000fca00078e3cff */
[----:B------:R0:W-:Y:S02]  /*f2a0*/  STS.U16 [R29+UR4+0xa00], R4 ;  /* 0x000a00041d007988 */ /* 0x0001e40008000404 */
[----:B0-----:R-:W-:Y:S02]  /*f2b0*/  PRMT R4, RZ, 0x7610, R4 ;  /* 0x00007610ff047816 */ /* 0x001fe40000000004 */
[----:B------:R0:W-:Y:S01]  /*f2c0*/  STS.U16 [R29+UR4+0x600], R6 ;  /* 0x000600061d007988 */ /* 0x0001e20008000404 */
[----:B------:R-:W-:-:S03]  /*f2d0*/  PRMT R13, RZ, 0x7610, R13 ;  /* 0x00007610ff0d7816 */ /* 0x000fc6000000000d */
[----:B------:R1:W-:Y:S01]  /*f2e0*/  STS.U16 [R29+UR4+0x200], R7 ;  /* 0x000200071d007988 */ /* 0x0003e20008000404 */
[----:B----4-:R-:W-:-:S03]  /*f2f0*/  IMAD.X R11, R19, 0x1, R3, P1 ;  /* 0x00000001130b7824 */ /* 0x010fc600008e0603 */
[----:B------:R-:W4:Y:S04]  /*f300*/  LDL R19, [R1+0x540] ;  /* 0x0005400001137983 */ /* 0x000f280000100800 */
[----:B------:R5:W4:Y:S02]  /*f310*/  @!P0 LDG.E.U16 R4, desc[UR8][R10.64] ;  /* 0x000000080a048981 */ /* 0x000b24000c1e1500 */
[----:B-----5:R-:W-:Y:S02]  /*f320*/  IADD3 R10, P1, R17, R5, RZ ;  /* 0x00000005110a7210 */ /* 0x020fe40007f3e0ff */
[----:B------:R-:W5:Y:S03]  /*f330*/  LDL R17, [R1+0x2dc] ;  /* 0x0002dc0001117983 */ /* 0x000f660000100800 */
[----:B------:R-:W-:-:S02]  /*f340*/  IMAD.X R11, R24, 0x1, R3, P1 ;  /* 0x00000001180b7824 */ /* 0x000fc400008e0603 */
[----:B------:R-:W5:Y:S01]  /*f350*/  LDL R24, [R1+0x538] ;  /* 0x0005380001187983 */ /* 0x000f620000100800 */
[----:B0-----:R-:W-:-:S03]  /*f360*/  IADD3 R6, P1, R23, R5, RZ ;  /* 0x0000000517067210 */ /* 0x001fc60007f3e0ff */
[----:B------:R-:W5:Y:S02]  /*f370*/  LDL R23, [R1+0x2cc] ;  /* 0x0002cc0001177983 */ /* 0x000f640000100800 */
[----:B-1----:R-:W-:Y:S02]  /*f380*/  IMAD.X R7, R22, 0x1, R3, P1 ;  /* 0x0000000116077824 */ /* 0x002fe400008e0603 */
[----:B------:R0:W5:Y:S04]  /*f390*/  @!P0 LDG.E.U16 R13, desc[UR8][R10.64] ;  /* 0x000000080a0d8981 */ /* 0x000168000c1e1500 */
[----:B------:R1:W-:Y:S04]  /*f3a0*/  STS.U16 [R29+UR4+0xe00], R8 ;  /* 0x000e00081d007988 */ /* 0x0003e80008000404 */
[----:B------:R-:W5:Y:S01]  /*f3b0*/  LDL R22, [R1+0x29c] ;  /* 0x00029c0001167983 */ /* 0x000f620000100800 */
[----:B0-----:R-:W-:-:S06]  /*f3c0*/  PRMT R10, RZ, 0x7610, R10 ;  /* 0x00007610ff0a7816 */ /* 0x001fcc000000000a */
[----:B------:R3:W5:Y:S02]  /*f3d0*/  @!P0 LDG.E.U16 R10, desc[UR8][R6.64] ;  /* 0x00000008060a8981 */ /* 0x000764000c1e1500 */
[----:B---3--:R-:W-:Y:S02]  /*f3e0*/  IADD3 R6, P1, R20, R5, RZ ;  /* 0x0000000514067210 */ /* 0x008fe40007f3e0ff */
[----:B------:R-:W3:Y:S01]  /*f3f0*/  LDL R20, [R1+0x2ac] ;  /* 0x0002ac0001147983 */ /* 0x000ee20000100800 */
[----:B-1----:R-:W-:Y:S02]  /*f400*/  PRMT R8, RZ, 0x7610, R8 ;  /* 0x00007610ff087816 */ /* 0x002fe40000000008 */
[----:B--2---:R-:W-:Y:S02]  /*f410*/  IMAD.X R7, R21, 0x1, R3, P1 ;  /* 0x0000000115077824 */ /* 0x004fe400008e0603 */
[----:B------:R-:W2:Y:S04]  /*f420*/  LDL R21, [R1+0x520] ;  /* 0x0005200001157983 */ /* 0x000ea80000100800 */
[----:B------:R4:W2:Y:S01]  /*f430*/  @!P0 LDG.E.U16 R8, desc[UR8][R6.64] ;  /* 0x0000000806088981 */ /* 0x0008a2000c1e1500 */
[----:B------:R-:W-:-:S03]  /*f440*/  PRMT R11, RZ, 0x7610, R11 ;  /* 0x00007610ff0b7816 */ /* 0x000fc6000000000b */
[----:B------:R0:W-:Y:S02]  /*f450*/  STS.U16 [R29+UR4+0x1600], R14 ;  /* 0x0016000e1d007988 */ /* 0x0001e40008000404 */
[----:B0-----:R-:W-:Y:S02]  /*f460*/  PRMT R14, RZ, 0x7610, R14 ;  /* 0x00007610ff0e7816 */ /* 0x001fe4000000000e */
[----:B------:R0:W-:Y:S04]  /*f470*/  STS.U16 [R29+UR4+0x1200], R15 ;  /* 0x0012000f1d007988 */ /* 0x0001e80008000404 */
[----:B0-----:R-:W2:Y:S01]  /*f480*/  LDL R15, [R1+0x26c] ;  /* 0x00026c00010f7983 */ /* 0x001ea20000100800 */
[----:B----4-:R-:W-:-:S03]  /*f490*/  IADD3 R6, P1, R19, R5, RZ ;  /* 0x0000000513067210 */ /* 0x010fc60007f3e0ff */
[----:B------:R-:W4:Y:S02]  /*f4a0*/  LDL R19, [R1+0x528] ;  /* 0x0005280001137983 */ /* 0x000f240000100800 */
[----:B-----5:R-:W-:Y:S02]  /*f4b0*/  IMAD.X R7, R17, 0x1, R3, P1 ;  /* 0x0000000111077824 */ /* 0x020fe400008e0603 */
[----:B------:R-:W5:Y:S04]  /*f4c0*/  LDL R17, [R1+0x28c] ;  /* 0x00028c0001117983 */ /* 0x000f680000100800 */
[----:B------:R0:W5:Y:S02]  /*f4d0*/  @!P0 LDG.E.U16 R11, desc[UR8][R6.64] ;  /* 0x00000008060b8981 */ /* 0x000164000c1e1500 */
[----:B0-----:R-:W-:-:S05]  /*f4e0*/  IADD3 R6, P1, R24, R5, RZ ;  /* 0x0000000518067210 */ /* 0x001fca0007f3e0ff */
[--C-:B------:R-:W-:Y:S02]  /*f4f0*/  IMAD.X R7, R23, 0x1, R3.reuse, P1 ;  /* 0x0000000117077824 */ /* 0x100fe400008e0603 */
[----:B------:R-:W5:Y:S04]  /*f500*/  LDL R23, [R1+0x27c] ;  /* 0x00027c0001177983 */ /* 0x000f680000100800 */
[----:B------:R0:W5:Y:S02]  /*f510*/  @!P0 LDG.E.U16 R14, desc[UR8][R6.64] ;  /* 0x00000008060e8981 */ /* 0x000164000c1e1500 */
[----:B0-----:R-:W-:Y:S02]  /*f520*/  IADD3 R6, P1, R16, R5, RZ ;  /* 0x0000000510067210 */ /* 0x001fe40007f3e0ff */
[----:B------:R-:W5:Y:S03]  /*f530*/  LDL R16, [R1+0x518] ;  /* 0x0005180001107983 */ /* 0x000f660000100800 */
[----:B---3--:R-:W-:-:S02]  /*f540*/  IMAD.X R7, R20, 0x1, R3, P1 ;  /* 0x0000000114077824 */ /* 0x008fc400008e0603 */
[----:B------:R-:W3:Y:S04]  /*f550*/  LDL R20, [R1+0x510] ;  /* 0x0005100001147983 */ /* 0x000ee80000100800 */
[----:B------:R0:W-:Y:S02]  /*f560*/  STS.U16 [R29+UR4+0x1a00], R12 ;  /* 0x001a000c1d007988 */ /* 0x0001e40008000404 */
[----:B0-----:R-:W-:Y:S02]  /*f570*/  PRMT R12, RZ, 0x7610, R12 ;  /* 0x00007610ff0c7816 */ /* 0x001fe4000000000c */
[----:B------:R0:W-:Y:S04]  /*f580*/  STS.U16 [R29+UR4+0x1e00], R9 ;  /* 0x001e00091d007988 */ /* 0x0001e80008000404 */
[----:B------:R4:W3:Y:S01]  /*f590*/  @!P0 LDG.E.U16 R12, desc[UR8][R6.64] ;  /* 0x00000008060c8981 */ /* 0x0008e2000c1e1500 */
[----:B0-----:R-:W-:-:S03]  /*f5a0*/  PRMT R9, RZ, 0x7610, R9 ;  /* 0x00007610ff097816 */ /* 0x001fc60000000009 */
[----:B------:R0:W-:Y:S02]  /*f5b0*/  STS.U16 [R29+UR4+0x2200], R4 ;  /* 0x002200041d007988 */ /* 0x0001e40008000404 */
[----:B0-----:R-:W-:Y:S02]  /*f5c0*/  PRMT R4, RZ, 0x7610, R4 ;  /* 0x00007610ff047816 */ /* 0x001fe40000000004 */
[----:B------:R0:W-:Y:S02]  /*f5d0*/  STS.U16 [R29+UR4+0x2600], R13 ;  /* 0x0026000d1d007988 */ /* 0x0001e40008000404 */
[----:B0-----:R-:W-:Y:S02]  /*f5e0*/  PRMT R13, RZ, 0x7610, R13 ;  /* 0x00007610ff0d7816 */ /* 0x001fe4000000000d */
[----:B----4-:R-:W-:Y:S02]  /*f5f0*/  IADD3 R6, P1, R19, R5, RZ ;  /* 0x0000000513067210 */ /* 0x010fe40007f3e0ff */
[----:B------:R-:W4:Y:S03]  /*f600*/  LDL R19, [R1+0x508] ;  /* 0x0005080001137983 */ /* 0x000f260000100800 */
[----:B------:R-:W-:-:S02]  /*f610*/  IMAD.X R7, R22, 0x1, R3, P1 ;  /* 0x0000000116077824 */ /* 0x000fc400008e0603 */
[----:B------:R-:W4:Y:S04]  /*f620*/  LDL R22, [R1+0x25c] ;  /* 0x00025c0001167983 */ /* 0x000f280000100800 */
[----:B------:R2:W4:Y:S02]  /*f630*/  @!P0 LDG.E.U16 R9, desc[UR8][R6.64] ;  /* 0x0000000806098981 */ /* 0x000524000c1e1500 */
[----:B--2---:R-:W-:Y:S02]  /*f640*/  IADD3 R6, P1, R21, R5, RZ ;  /* 0x0000000515067210 */ /* 0x004fe40007f3e0ff */
[----:B------:R-:W2:Y:S03]  /*f650*/  LDL R21, [R1+0x500] ;  /* 0x0005000001157983 */ /* 0x000ea60000100800 */
[----:B-----5:R-:W-:-:S02]  /*f660*/  IMAD.X R7, R17, 0x1, R3, P1 ;  /* 0x0000000111077824 */ /* 0x020fc400008e0603 */
[----:B------:R-:W5:Y:S04]  /*f670*/  LDL R17, [R1+0x24c] ;  /* 0x00024c0001117983 */ /* 0x000f680000100800 */
[----:B------:R0:W5:Y:S02]  /*f680*/  @!P0 LDG.E.U16 R4, desc[UR8][R6.64] ;  /* 0x0000000806048981 */ /* 0x000164000c1e1500 */
[----:B0-----:R-:W-:Y:S02]  /*f690*/  IADD3 R6, P1, R16, R5, RZ ;  /* 0x0000000510067210 */ /* 0x001fe40007f3e0ff */
[----:B------:R-:W5:Y:S03]  /*f6a0*/  LDL R16, [R1+0x4f8] ;  /* 0x0004f80001107983 */ /* 0x000f660000100800 */
[----:B------:R-:W-:-:S02]  /*f6b0*/  IMAD.X R7, R23, 0x1, R3, P1 ;  /* 0x0000000117077824 */ /* 0x000fc400008e0603 */
[----:B------:R-:W5:Y:S04]  /*f6c0*/  LDL R23, [R1+0x4f0] ;  /* 0x0004f00001177983 */ /* 0x000f680000100800 */
[----:B------:R3:W5:Y:S02]  /*f6d0*/  @!P0 LDG.E.U16 R13, desc[UR8][R6.64] ;  /* 0x00000008060d8981 */ /* 0x000764000c1e1500 */
[----:B---3--:R-:W-:Y:S02]  /*f6e0*/  IADD3 R6, P1, R20, R5, RZ ;  /* 0x0000000514067210 */ /* 0x008fe40007f3e0ff */
[----:B------:R-:W3:Y:S03]  /*f6f0*/  LDL R20, [R1+0x22c] ;  /* 0x00022c0001147983 */ /* 0x000ee60000100800 */
[----:B------:R-:W-:-:S02]  /*f700*/  IMAD.X R7, R15, 0x1, R3, P1 ;  /* 0x000000010f077824 */ /* 0x000fc400008e0603 */
        /* <DEDUP_REMOVED lines=19> */
[----:B------:R0:W2:Y:S02]  /*f840*/  @!P0 LDG.E.U16 R11, desc[UR8][R6.64] ;  /* 0x00000008060b8981 */ /* 0x0000a4000c1e1500 */
[----:B0-----:R-:W-:Y:S02]  /*f850*/  IADD3 R6, P1, R16, R5, RZ ;  /* 0x0000000510067210 */ /* 0x001fe40007f3e0ff */
[----:B------:R-:W2:Y:S03]  /*f860*/  LDL R16, [R1+0x4d8] ;  /* 0x0004d80001107983 */ /* 0x000ea60000100800 */
[----:B---3--:R-:W-:-:S02]  /*f870*/  IMAD.X R7, R15, 0x1, R3, P1 ;  /* 0x000000010f077824 */ /* 0x008fc400008e0603 */
[----:B------:R-:W3:Y:S04]  /*f880*/  LDL R15, [R1+0x1fc] ;  /* 0x0001fc00010f7983 */ /* 0x000ee80000100800 */
[----:B------:R0:W3:Y:S02]  /*f890*/  @!P0 LDG.E.U16 R14, desc[UR8][R6.64] ;  /* 0x00000008060e8981 */ /* 0x0000e4000c1e1500 */
[----:B0-----:R-:W-:Y:S02]  /*f8a0*/  IADD3 R6, P1, R23, R5, RZ ;  /* 0x0000000517067210 */ /* 0x001fe40007f3e0ff */
        /* <DEDUP_REMOVED lines=14> */
[----:B-----5:R-:W-:-:S02]  /*f990*/  IMAD.X R7, R17, 0x1, R3, P1 ;  /* 0x0000000111077824 */ /* 0x020fc400008e0603 */
[----:B------:R-:W5:Y:S04]  /*f9a0*/  LDL R17, [R1+0x1dc] ;  /* 0x0001dc0001117983 */ /* 0x000f680000100800 */
[----:B------:R0:W5:Y:S02]  /*f9b0*/  @!P0 LDG.E.U16 R9, desc[UR8][R6.64] ;  /* 0x0000000806098981 */ /* 0x000164000c1e1500 */
[----:B0-----:R-:W-:Y:S02]  /*f9c0*/  IADD3 R6, P1, R22, R5, RZ ;  /* 0x0000000516067210 */ /* 0x001fe40007f3e0ff */
[----:B------:R-:W5:Y:S03]  /*f9d0*/  LDL R22, [R1+0x1cc] ;  /* 0x0001cc0001167983 */ /* 0x000f660000100800 */
[----:B--2---:R-:W-:-:S02]  /*f9e0*/  IMAD.X R7, R21, 0x1, R3, P1 ;  /* 0x0000000115077824 */ /* 0x004fc400008e0603 */
[----:B------:R-:W2:Y:S04]  /*f9f0*/  LDL R21, [R1+0x4b8] ;  /* 0x0004b80001157983 */ /* 0x000ea80000100800 */
[----:B------:R0:W2:Y:S02]  /*fa00*/  @!P0 LDG.E.U16 R4, desc[UR8][R6.64] ;  /* 0x0000000806048981 */ /* 0x0000a4000c1e1500 */
[----:B0-----:R-:W-:Y:S02]  /*fa10*/  IADD3 R6, P1, R16, R5, RZ ;  /* 0x0000000510067210 */ /* 0x001fe40007f3e0ff */
[----:B------:R-:W2:Y:S03]  /*fa20*/  LDL R16, [R1+0x4c0] ;  /* 0x0004c00001107983 */ /* 0x000ea60000100800 */
[----:B---3--:R-:W-:-:S02]  /*fa30*/  IMAD.X R7, R15, 0x1, R3, P1 ;  /* 0x000000010f077824 */ /* 0x008fc400008e0603 */
[----:B------:R-:W3:Y:S04]  /*fa40*/  LDL R15, [R1+0x1bc] ;  /* 0x0001bc00010f7983 */ /* 0x000ee80000100800 */
[----:B------:R0:W3:Y:S02]  /*fa50*/  @!P0 LDG.E.U16 R13, desc[UR8][R6.64] ;  /* 0x00000008060d8981 */ /* 0x0000e4000c1e1500 */
[----:B0-----:R-:W-:Y:S02]  /*fa60*/  IADD3 R6, P1, R23, R5, RZ ;  /* 0x0000000517067210 */ /* 0x001fe40007f3e0ff */
[----:B------:R0:W-:Y:S03]  /*fa70*/  STS.U16 [R29+UR4+0x4a00], R10 ;  /* 0x004a000a1d007988 */ /* 0x0001e60008000404 */
[----:B------:R-:W-:Y:S01]  /*fa80*/  IMAD.X R7, R20, 0x1, R3, P1 ;  /* 0x0000000114077824 */ /* 0x000fe200008e0603 */
[----:B------:R-:W3:Y:S04]  /*fa90*/  LDL R23, [R1+0x1ac] ;  /* 0x0001ac0001177983 */ /* 0x000ee80000100800 */
[----:B------:R-:W3:Y:S01]  /*faa0*/  LDL R20, [R1+0x4b0] ;  /* 0x0004b00001147983 */ /* 0x000ee20000100800 */
[----:B0-----:R-:W-:-:S06]  /*fab0*/  PRMT R10, RZ, 0x7610, R10 ;  /* 0x00007610ff0a7816 */ /* 0x001fcc000000000a */
[----:B------:R4:W3:Y:S04]  /*fac0*/  @!P0 LDG.E.U16 R10, desc[UR8][R6.64] ;  /* 0x00000008060a8981 */ /* 0x0008e8000c1e1500 */
[----:B------:R0:W-:Y:S02]  /*fad0*/  STS.U16 [R29+UR4+0x4e00], R8 ;  /* 0x004e00081d007988 */ /* 0x0001e40008000404 */
[----:B0-----:R-:W-:Y:S02]  /*fae0*/  PRMT R8, RZ, 0x7610, R8 ;  /* 0x00007610ff087816 */ /* 0x001fe40000000008 */
[----:B------:R0:W-:Y:S02]  /*faf0*/  STS.U16 [R29+UR4+0x5200], R11 ;  /* 0x0052000b1d007988 */ /* 0x0001e40008000404 */
[----:B0-----:R-:W-:-:S02]  /*fb00*/  PRMT R11, RZ, 0x7610, R11 ;  /* 0x00007610ff0b7816 */ /* 0x001fc4000000000b */
[----:B------:R0:W-:Y:S02]  /*fb10*/  STS.U16 [R29+UR4+0x5600], R14 ;  /* 0x0056000e1d007988 */ /* 0x0001e40008000404 */
[----:B0-----:R-:W-:Y:S02]  /*fb20*/  PRMT R14, RZ, 0x7610, R14 ;  /* 0x00007610ff0e7816 */ /* 0x001fe4000000000e */
[-C--:B----4-:R-:W-:Y:S02]  /*fb30*/  IADD3 R6, P1, R19, R5.reuse, RZ ;  /* 0x0000000513067210 */ /* 0x090fe40007f3e0ff */
[----:B------:R-:W4:Y:S03]  /*fb40*/  LDL R19, [R1+0x4a8] ;  /* 0x0004a80001137983 */ /* 0x000f260000100800 */
[----:B-----5:R-:W-:Y:S02]  /*fb50*/  IMAD.X R7, R17, 0x1, R3, P1 ;  /* 0x0000000111077824 */ /* 0x020fe400008e0603 */
[----:B------:R-:W5:Y:S04]  /*fb60*/  LDL R17, [R1+0x19c] ;  /* 0x00019c0001117983 */ /* 0x000f680000100800 */
[----:B------:R2:W5:Y:S02]  /*fb70*/  @!P0 LDG.E.U16 R8, desc[UR8][R6.64] ;  /* 0x0000000806088981 */ /* 0x000564000c1e1500 */
[----:B--2---:R-:W-:-:S02]  /*fb80*/  IADD3 R6, P1, R16, R5, RZ ;  /* 0x0000000510067210 */ /* 0x004fc40007f3e0ff */
[----:B------:R-:W2:Y:S03]  /*fb90*/  LDL R16, [R1+0x4a0] ;  /* 0x0004a00001107983 */ /* 0x000ea60000100800 */
[----:B------:R-:W-:Y:S02]  /*fba0*/  IMAD.X R7, R22, 0x1, R3, P1 ;  /* 0x0000000116077824 */ /* 0x000fe400008e0603 */
[----:B------:R-:W2:Y:S04]  /*fbb0*/  LDL R22, [R1+0x1a0] ;  /* 0x0001a00001167983 */ /* 0x000ea80000100800 */
[----:B------:R0:W2:Y:S02]  /*fbc0*/  @!P0 LDG.E.U16 R11, desc[UR8][R6.64] ;  /* 0x00000008060b8981 */ /* 0x0000a4000c1e1500 */
[----:B0-----:R-:W-:-:S02]  /*fbd0*/  IADD3 R6, P1, R21, R5, RZ ;  /* 0x0000000515067210 */ /* 0x001fc40007f3e0ff */
[----:B------:R-:W2:Y:S03]  /*fbe0*/  LDL R21, [R1+0x498] ;  /* 0x0004980001157983 */ /* 0x000ea60000100800 */
[----:B---3--:R-:W-:Y:S02]  /*fbf0*/  IMAD.X R7, R15, 0x1, R3, P1 ;  /* 0x000000010f077824 */ /* 0x008fe400008e0603 */
[----:B------:R-:W3:Y:S04]  /*fc00*/  LDL R15, [R1+0x1b0] ;  /* 0x0001b000010f7983 */ /* 0x000ee80000100800 */
[----:B------:R0:W3:Y:S02]  /*fc10*/  @!P0 LDG.E.U16 R14, desc[UR8][R6.64] ;  /* 0x00000008060e8981 */ /* 0x0000e4000c1e1500 */
[----:B0-----:R-:W-:-:S02]  /*fc20*/  IADD3 R6, P1, R20, R5, RZ ;  /* 0x0000000514067210 */ /* 0x001fc40007f3e0ff */
[----:B------:R-:W3:Y:S04]  /*fc30*/  LDL R20, [R1+0x490] ;  /* 0x0004900001147983 */ /* 0x000ee80000100800 */
[----:B------:R0:W-:Y:S01]  /*fc40*/  STS.U16 [R29+UR4+0x5a00], R12 ;  /* 0x005a000c1d007988 */ /* 0x0001e20008000404 */
[----:B------:R-:W-:-:S03]  /*fc50*/  IMAD.X R7, R23, 0x1, R3, P1 ;  /* 0x0000000117077824 */ /* 0x000fc600008e0603 */
[----:B------:R1:W-:Y:S04]  /*fc60*/  STS.U16 [R29+UR4+0x5e00], R9 ;  /* 0x005e00091d007988 */ /* 0x0003e80008000404 */
[----:B------:R-:W3:Y:S01]  /*fc70*/  LDL R23, [R1+0x1c0] ;  /* 0x0001c00001177983 */ /* 0x000ee20000100800 */
[----:B0-----:R-:W-:-:S06]  /*fc80*/  PRMT R12, RZ, 0x7610, R12 ;  /* 0x00007610ff0c7816 */ /* 0x001fcc000000000c */
[----:B------:R4:W3:Y:S01]  /*fc90*/  @!P0 LDG.E.U16 R12, desc[UR8][R6.64] ;  /* 0x00000008060c8981 */ /* 0x0008e2000c1e1500 */
[----:B-1----:R-:W-:-:S03]  /*fca0*/  PRMT R9, RZ, 0x7610, R9 ;  /* 0x00007610ff097816 */ /* 0x002fc60000000009 */
        /* <DEDUP_REMOVED lines=9> */
[----:B--2---:R-:W-:Y:S02]  /*fd40*/  IADD3 R6, P1, R16, R5, RZ ;  /* 0x0000000510067210 */ /* 0x004fe40007f3e0ff */
[----:B------:R-:W2:Y:S03]  /*fd50*/  LDL R16, [R1+0x480] ;  /* 0x0004800001107983 */ /* 0x000ea60000100800 */
[----:B------:R-:W-:-:S02]  /*fd60*/  IMAD.X R7, R22, 0x1, R3, P1 ;  /* 0x0000000116077824 */ /* 0x000fc400008e0603 */
        /* <DEDUP_REMOVED lines=8> */
[----:B------:R-:W3:Y:S04]  /*fdf0*/  LDL R20, [R1+0x200] ;  /* 0x0002000001147983 */ /* 0x000ee80000100800 */
[----:B------:R-:W3:Y:S04]  /*fe00*/  LDL.LU R28, [R1+0x470] ;  /* 0x00047000011c7983 */ /* 0x000ee80000300800 */
[----:B------:R0:W-:Y:S01]  /*fe10*/  STS.U16 [R29+UR4+0x6a00], R10 ;  /* 0x006a000a1d007988 */ /* 0x0001e20008000404 */
[----:B------:R-:W-:Y:S01]  /*fe20*/  IMAD.X R7, R23, 0x1, R3, P1 ;  /* 0x0000000117077824 */ /* 0x000fe200008e0603 */
[----:B0-----:R-:W-:-:S02]  /*fe30*/  PRMT R10, RZ, 0x7610, R10 ;  /* 0x00007610ff0a7816 */ /* 0x001fc4000000000a */
        /* <DEDUP_REMOVED lines=14> */
[----:B---3--:R-:W-:-:S02]  /*ff20*/  IMAD.X R7, R15, 0x1, R3, P1 ;  /* 0x000000010f077824 */ /* 0x008fc400008e0603 */
[----:B------:R-:W3:Y:S04]  /*ff30*/  LDL R15, [R1+0x458] ;  /* 0x00045800010f7983 */ /* 0x000ee80000100800 */
[----:B------:R0:W3:Y:S02]  /*ff40*/  @!P0 LDG.E.U16 R11, desc[UR8][R6.64] ;  /* 0x00000008060b8981 */ /* 0x0000e4000c1e1500 */
[----:B0-----:R-:W-:-:S05]  /*ff50*/  IADD3 R6, P1, R22, R5, RZ ;  /* 0x0000000516067210 */ /* 0x001fca0007f3e0ff */
[----:B------:R-:W-:-:S05]  /*ff60*/  IMAD.X R7, R21, 0x1, R3, P1 ;  /* 0x0000000115077824 */ /* 0x000fca00008e0603 */
[----:B------:R0:W3:Y:S04]  /*ff70*/  @!P0 LDG.E.U16 R14, desc[UR8][R6.64] ;  /* 0x00000008060e8981 */ /* 0x0000e8000c1e1500 */
[----:B------:R1:W-:Y:S01]  /*ff80*/  STL [R1+0x9b0], R28 ;  /* 0x0009b01c01007387 */ /* 0x0003e20000100800 */
[----:B0-----:R-:W-:-:S03]  /*ff90*/  IADD3 R6, P1, R28, R5, RZ ;  /* 0x000000051c067210 */ /* 0x001fc60007f3e0ff */
[----:B-1----:R-:W2:Y:S02]  /*ffa0*/  LDL.LU R28, [R1+0x460] ;  /* 0x00046000011c7983 */ /* 0x002ea40000300800 */
[----:B------:R-:W-:Y:S02]  /*ffb0*/  IMAD.X R7, R20, 0x1, R3, P1 ;  /* 0x0000000114077824 */ /* 0x000fe400008e0603 */
[----:B------:R0:W-:Y:S04]  /*ffc0*/  STS.U16 [R29+UR4+0x7a00], R12 ;  /* 0x007a000c1d007988 */ /* 0x0001e80008000404 */
[----:B------:R-:W3:Y:S04]  /*ffd0*/  LDL R23, [R1+0x230] ;  /* 0x0002300001177983 */ /* 0x000ee80000100800 */
[----:B------:R-:W3:Y:S01]  /*ffe0*/  LDL R22, [R1+0x450] ;  /* 0x0004500001167983 */ /* 0x000ee20000100800 */
[----:B0-----:R-:W-:-:S03]  /*fff0*/  PRMT R12, RZ, 0x7610, R12 ;  /* 0x00007610ff0c7816 */ /* 0x001fc6000000000c */
[----:B------:R0:W-:Y:S04]  /*10000*/  STS.U16 [R29+UR4+0x7e00], R9 ;  /* 0x007e00091d007988 */ /* 0x0001e80008000404 */
[----:B------:R4:W3:Y:S04]  /*10010*/  @!P0 LDG.E.U16 R12, desc[UR8][R6.64] ;  /* 0x00000008060c8981 */ /* 0x0008e8000c1e1500 */
[----:B------:R-:W3:Y:S01]  /*10020*/  LDL R21, [R1+0x240] ;  /* 0x0002400001157983 */ /* 0x000ee20000100800 */
[----:B0-----:R-:W-:-:S03]  /*10030*/  PRMT R9, RZ, 0x7610, R9 ;  /* 0x00007610ff097816 */ /* 0x001fc60000000009 */
[----:B------:R-:W3:Y:S01]  /*10040*/  LDL R20, [R1+0x250] ;  /* 0x0002500001147983 */ /* 0x000ee20000100800 */
[----:B----4-:R-:W-:-:S05]  /*10050*/  IADD3 R6, P1, R19, R5, RZ ;  /* 0x0000000513067210 */ /* 0x010fca0007f3e0ff */
[----:B-----5:R-:W-:-:S05]  /*10060*/  IMAD.X R7, R17, 0x1, R3, P1 ;  /* 0x0000000111077824 */ /* 0x020fca00008e0603 */
[----:B------:R2:W4:Y:S02]  /*10070*/  @!P0 LDG.E.U16 R9, desc[UR8][R6.64] ;  /* 0x0000000806098981 */ /* 0x000524000c1e1500 */
[----:B--2---:R-:W-:Y:S02]  /*10080*/  IADD3 R6, P1, R28, R5, RZ ;  /* 0x000000051c067210 */ /* 0x004fe40007f3e0ff */
[----:B------:R0:W-:Y:S04]  /*10090*/  STL [R1+0x9b4], R28 ;  /* 0x0009b41c01007387 */ /* 0x0001e80000100800 */
[----:B0-----:R-:W2:Y:S01]  /*100a0*/  LDL.LU R28, [R1+0x448] ;  /* 0x00044800011c7983 */ /* 0x001ea20000300800 */
[----:B------:R-:W-:-:S03]  /*100b0*/  IMAD.X R7, R16, 0x1, R3, P1 ;  /* 0x0000000110077824 */ /* 0x000fc600008e0603 */
[----:B------:R0:W-:Y:S04]  /*100c0*/  STS.U16 [R29+UR4+0x8200], R4 ;  /* 0x008200041d007988 */ /* 0x0001e80008000404 */
[----:B------:R-:W5:Y:S04]  /*100d0*/  LDL R19, [R1+0x440] ;  /* 0x0004400001137983 */ /* 0x000f680000100800 */
[----:B------:R1:W-:Y:S01]  /*100e0*/  STS.U16 [R29+UR4+0x8600], R13 ;  /* 0x0086000d1d007988 */ /* 0x0003e20008000404 */
[----:B0-----:R-:W-:-:S03]  /*100f0*/  PRMT R4, RZ, 0x7610, R4 ;  /* 0x00007610ff047816 */ /* 0x001fc60000000004 */
[----:B------:R-:W4:Y:S04]  /*10100*/  LDL R17, [R1+0x260] ;  /* 0x0002600001117983 */ /* 0x000f280000100800 */
[----:B------:R3:W4:Y:S01]  /*10110*/  @!P0 LDG.E.U16 R4, desc[UR8][R6.64] ;  /* 0x0000000806048981 */ /* 0x000722000c1e1500 */
[----:B-1----:R-:W-:-:S03]  /*10120*/  PRMT R13, RZ, 0x7610, R13 ;  /* 0x00007610ff0d7816 */ /* 0x002fc6000000000d */
[----:B------:R-:W4:Y:S01]  /*10130*/  LDL R16, [R1+0x438] ;  /* 0x0004380001107983 */ /* 0x000f220000100800 */
[----:B---3--:R-:W-:-:S03]  /*10140*/  IADD3 R6, P1, R15, R5, RZ ;  /* 0x000000050f067210 */ /* 0x008fc60007f3e0ff */
[----:B------:R0:W-:Y:S02]  /*10150*/  STS.U16 [R29+UR4+0x8a00], R10 ;  /* 0x008a000a1d007988 */ /* 0x0001e40008000404 */
[----:B------:R-:W-:Y:S02]  /*10160*/  IMAD.X R7, R23, 0x1, R3, P1 ;  /* 0x0000000117077824 */ /* 0x000fe400008e0603 */
[----:B------:R-:W3:Y:S04]  /*10170*/  LDL R15, [R1+0x270] ;  /* 0x00027000010f7983 */ /* 0x000ee80000100800 */
[----:B------:R1:W3:Y:S01]  /*10180*/  @!P0 LDG.E.U16 R13, desc[UR8][R6.64] ;  /* 0x00000008060d8981 */ /* 0x0002e2000c1e1500 */
[----:B0-----:R-:W-:Y:S02]  /*10190*/  PRMT R10, RZ, 0x7610, R10 ;  /* 0x00007610ff0a7816 */ /* 0x001fe4000000000a */
[----:B-1----:R-:W-:-:S05]  /*101a0*/  IADD3 R6, P1, R22, R5, RZ ;  /* 0x0000000516067210 */ /* 0x002fca0007f3e0ff */
[----:B------:R-:W-:-:S05]  /*101b0*/  IMAD.X R7, R21, 0x1, R3, P1 ;  /* 0x0000000115077824 */ /* 0x000fca00008e0603 */
[----:B------:R2:W3:Y:S02]  /*101c0*/  @!P0 LDG.E.U16 R10, desc[UR8][R6.64] ;  /* 0x00000008060a8981 */ /* 0x0004e4000c1e1500 */
[----:B--2---:R-:W-:Y:S02]  /*101d0*/  IADD3 R6, P1, R28, R5, RZ ;  /* 0x000000051c067210 */ /* 0x004fe40007f3e0ff */
[----:B------:R0:W-:Y:S04]  /*101e0*/  STL [R1+0x9b8], R28 ;  /* 0x0009b81c01007387 */ /* 0x0001e80000100800 */
[----:B0-----:R-:W2:Y:S01]  /*101f0*/  LDL.LU R28, [R1+0x430] ;  /* 0x00043000011c7983 */ /* 0x001ea20000300800 */
[----:B------:R-:W-:-:S03]  /*10200*/  IMAD.X R7, R20, 0x1, R3, P1 ;  /* 0x0000000114077824 */ /* 0x000fc600008e0603 */
[----:B------:R0:W-:Y:S04]  /*10210*/  STS.U16 [R29+UR4+0x8e00], R8 ;  /* 0x008e00081d007988 */ /* 0x0001e80008000404 */
[----:B------:R-:W2:Y:S04]  /*10220*/  LDL R23, [R1+0x280] ;  /* 0x0002800001177983 */ /* 0x000ea80000100800 */
[----:B------:R-:W2:Y:S01]  /*10230*/  LDL R22, [R1+0x428] ;  /* 0x0004280001167983 */ /* 0x000ea20000100800 */
[----:B0-----:R-:W-:-:S03]  /*10240*/  PRMT R8, RZ, 0x7610, R8 ;  /* 0x00007610ff087816 */ /* 0x001fc60000000008 */
[----:B------:R0:W-:Y:S04]  /*10250*/  STS.U16 [R29+UR4+0x9200], R11 ;  /* 0x0092000b1d007988 */ /* 0x0001e80008000404 */
[----:B------:R5:W2:Y:S04]  /*10260*/  @!P0 LDG.E.U16 R8, desc[UR8][R6.64] ;  /* 0x0000000806088981 */ /* 0x000aa8000c1e1500 */
[----:B------:R-:W2:Y:S01]  /*10270*/  LDL R21, [R1+0x290] ;  /* 0x0002900001157983 */ /* 0x000ea20000100800 */
[----:B0-----:R-:W-:-:S03]  /*10280*/  PRMT R11, RZ, 0x7610, R11 ;  /* 0x00007610ff0b7816 */ /* 0x001fc6000000000b */
[----:B------:R-:W2:Y:S01]  /*10290*/  LDL R20, [R1+0x420] ;  /* 0x0004200001147983 */ /* 0x000ea20000100800 */
[----:B-----5:R-:W-:-:S03]  /*102a0*/  IADD3 R6, P1, R19, R5, RZ ;  /* 0x0000000513067210 */ /* 0x020fc60007f3e0ff */
[----:B------:R0:W-:Y:S02]  /*102b0*/  STS.U16 [R29+UR4+0x9600], R14 ;  /* 0x0096000e1d007988 */ /* 0x0001e40008000404 */
[----:B----4-:R-:W-:Y:S02]  /*102c0*/  IMAD.X R7, R17, 0x1, R3, P1 ;  /* 0x0000000111077824 */ /* 0x010fe400008e0603 */
[----:B------:R-:W4:Y:S04]  /*102d0*/  LDL R19, [R1+0x2a0] ;  /* 0x0002a00001137983 */ /* 0x000f280000100800 */
[----:B------:R1:W5:Y:S01]  /*102e0*/  @!P0 LDG.E.U16 R11, desc[UR8][R6.64] ;  /* 0x00000008060b8981 */ /* 0x000362000c1e1500 */
[----:B0-----:R-:W-:-:S03]  /*102f0*/  PRMT R14, RZ, 0x7610, R14 ;  /* 0x00007610ff0e7816 */ /* 0x001fc6000000000e */
[----:B------:R-:W5:Y:S01]  /*10300*/  LDL R17, [R1+0x2c0] ;  /* 0x0002c00001117983 */ /* 0x000f620000100800 */
[----:B-1----:R-:W-:-:S03]  /*10310*/  IADD3 R6, P1, R16, R5, RZ ;  /* 0x0000000510067210 */ /* 0x002fc60007f3e0ff */
[----:B------:R-:W5:Y:S02]  /*10320*/  LDL R16, [R1+0x410] ;  /* 0x0004100001107983 */ /* 0x000f640000100800 */
[----:B---3--:R-:W-:Y:S02]  /*10330*/  IMAD.X R7, R15, 0x1, R3, P1 ;  /* 0x000000010f077824 */ /* 0x008fe400008e0603 */
[----:B------:R-:W3:Y:S04]  /*10340*/  LDL R15, [R1+0x2d0] ;  /* 0x0002d000010f7983 */ /* 0x000ee80000100800 */
[----:B------:R2:W3:Y:S02]  /*10350*/  @!P0 LDG.E.U16 R14, desc[UR8][R6.64] ;  /* 0x00000008060e8981 */ /* 0x0004e4000c1e1500 */
[----:B--2---:R-:W-:-:S02]  /*10360*/  IADD3 R6, P1, R28, R5, RZ ;  /* 0x000000051c067210 */ /* 0x004fc40007f3e0ff */
[----:B------:R0:W-:Y:S04]  /*10370*/  STL [R1+0x9d8], R28 ;  /* 0x0009d81c01007387 */ /* 0x0001e80000100800 */
[----:B0-----:R-:W2:Y:S01]  /*10380*/  LDL.LU R28, [R1+0x418] ;  /* 0x00041800011c7983 */ /* 0x001ea20000300800 */
[----:B------:R-:W-:-:S03]  /*10390*/  IMAD.X R7, R23, 0x1, R3, P1 ;  /* 0x0000000117077824 */ /* 0x000fc600008e0603 */
[----:B------:R0:W-:Y:S04]  /*103a0*/  STS.U16 [R29+UR4+0x9a00], R12 ;  /* 0x009a000c1d007988 */ /* 0x0001e80008000404 */
[----:B------:R-:W3:Y:S01]  /*103b0*/  LDL R23, [R1+0x408] ;  /* 0x0004080001177983 */ /* 0x000ee20000100800 */
[----:B0-----:R-:W-:-:S03]  /*103c0*/  PRMT R12, RZ, 0x7610, R12 ;  /* 0x00007610ff0c7816 */ /* 0x001fc6000000000c */
[----:B------:R0:W-:Y:S04]  /*103d0*/  STS.U16 [R29+UR4+0x9e00], R9 ;  /* 0x009e00091d007988 */ /* 0x0001e80008000404 */
[----:B------:R1:W3:Y:S01]  /*103e0*/  @!P0 LDG.E.U16 R12, desc[UR8][R6.64] ;  /* 0x00000008060c8981 */ /* 0x0002e2000c1e1500 */
[----:B0-----:R-:W-:Y:S02]  /*103f0*/  PRMT R9, RZ, 0x7610, R9 ;  /* 0x00007610ff097816 */ /* 0x001fe40000000009 */
[----:B-1----:R-:W-:Y:S02]  /*10400*/  IADD3 R6, P1, R22, R5, RZ ;  /* 0x0000000516067210 */ /* 0x002fe40007f3e0ff */
[----:B------:R-:W3:Y:S03]  /*10410*/  LDL R22, [R1+0x2e0] ;  /* 0x0002e00001167983 */ /* 0x000ee60000100800 */
[----:B------:R-:W-:-:S02]  /*10420*/  IMAD.X R7, R21, 0x1, R3, P1 ;  /* 0x0000000115077824 */ /* 0x000fc400008e0603 */
[----:B------:R-:W3:Y:S04]  /*10430*/  LDL R21, [R1+0x400] ;  /* 0x0004000001157983 */ /* 0x000ee80000100800 */
[----:B------:R0:W3:Y:S04]  /*10440*/  @!P0 LDG.E.U16 R9, desc[UR8][R6.64] ;  /* 0x0000000806098981 */ /* 0x0000e8000c1e1500 */
[----:B------:R1:W-:Y:S01]  /*10450*/  STS.U16 [R29+UR4+0xa200], R4 ;  /* 0x00a200041d007988 */ /* 0x0003e20008000404 */
[----:B0-----:R-:W-:-:S03]  /*10460*/  IADD3 R6, P1, R20, R5, RZ ;  /* 0x0000000514067210 */ /* 0x001fc60007f3e0ff */
[----:B------:R-:W3:Y:S01]  /*10470*/  LDL R20, [R1+0x2f0] ;  /* 0x0002f00001147983 */ /* 0x000ee20000100800 */
[----:B-1----:R-:W-:Y:S01]  /*10480*/  PRMT R4, RZ, 0x7610, R4 ;  /* 0x00007610ff047816 */ /* 0x002fe20000000004 */
[----:B----4-:R-:W-:Y:S02]  /*10490*/  IMAD.X R7, R19, 0x1, R3, P1 ;  /* 0x0000000113077824 */ /* 0x010fe400008e0603 */
[----:B------:R-:W4:Y:S04]  /*104a0*/  LDL R19, [R1+0x3f8] ;  /* 0x0003f80001137983 */ /* 0x000f280000100800 */
[----:B------:R2:W4:Y:S04]  /*104b0*/  @!P0 LDG.E.U16 R4, desc[UR8][R6.64] ;  /* 0x0000000806048981 */ /* 0x000528000c1e1500 */
[----:B------:R0:W-:Y:S02]  /*104c0*/  STS.U16 [R29+UR4+0xa600], R13 ;  /* 0x00a6000d1d007988 */ /* 0x0001e40008000404 */
[----:B0-----:R-:W-:-:S02]  /*104d0*/  PRMT R13, RZ, 0x7610, R13 ;  /* 0x00007610ff0d7816 */ /* 0x001fc4000000000d */
[----:B--2---:R-:W-:-:S05]  /*104e0*/  IADD3 R6, P1, R28, R5, RZ ;  /* 0x000000051c067210 */ /* 0x004fca0007f3e0ff */
[--C-:B-----5:R-:W-:Y:S02]  /*104f0*/  IMAD.X R7, R17, 0x1, R3.reuse, P1 ;  /* 0x0000000111077824 */ /* 0x120fe400008e0603 */
[----:B------:R-:W2:Y:S04]  /*10500*/  LDL R17, [R1+0x300] ;  /* 0x0003000001117983 */ /* 0x000ea80000100800 */
        /* <DEDUP_REMOVED lines=9> */
[----:B0-----:R-:W-:-:S02]  /*105a0*/  PRMT R8, RZ, 0x7610, R8 ;  /* 0x00007610ff087816 */ /* 0x001fc40000000008 */
[-C--:B-1----:R-:W-:Y:S02]  /*105b0*/  IADD3 R6, P1, R23, R5.reuse, RZ ;  /* 0x0000000517067210 */ /* 0x082fe40007f3e0ff */
[----:B------:R-:W3:Y:S03]  /*105c0*/  LDL R23, [R1+0x3e8] ;  /* 0x0003e80001177983 */ /* 0x000ee60000100800 */
[----:B------:R-:W-:Y:S02]  /*105d0*/  IMAD.X R7, R22, 0x1, R3, P1 ;  /* 0x0000000116077824 */ /* 0x000fe400008e0603 */
[----:B------:R-:W3:Y:S04]  /*105e0*/  LDL R22, [R1+0x320] ;  /* 0x0003200001167983 */ /* 0x000ee80000100800 */
[----:B------:R0:W3:Y:S04]  /*105f0*/  @!P0 LDG.E.U16 R8, desc[UR8][R6.64] ;  /* 0x0000000806088981 */ /* 0x0000e8000c1e1500 */
[----:B------:R1:W-:Y:S01]  /*10600*/  STS.U16 [R29+UR4+0xb200], R11 ;  /* 0x00b2000b1d007988 */ /* 0x0003e20008000404 */
[----:B0-----:R-:W-:-:S03]  /*10610*/  IADD3 R6, P1, R21, R5, RZ ;  /* 0x0000000515067210 */ /* 0x001fc60007f3e0ff */
[----:B------:R-:W3:Y:S01]  /*10620*/  LDL R21, [R1+0x3e0] ;  /* 0x0003e00001157983 */ /* 0x000ee20000100800 */
[----:B-1----:R-:W-:Y:S01]  /*10630*/  PRMT R11, RZ, 0x7610, R11 ;  /* 0x00007610ff0b7816 */ /* 0x002fe2000000000b */
[----:B------:R-:W-:Y:S02]  /*10640*/  IMAD.X R7, R20, 0x1, R3, P1 ;  /* 0x0000000114077824 */ /* 0x000fe400008e0603 */
[----:B------:R-:W3:Y:S04]  /*10650*/  LDL R20, [R1+0x330] ;  /* 0x0003300001147983 */ /* 0x000ee80000100800 */
[----:B------:R4:W3:Y:S04]  /*10660*/  @!P0 LDG.E.U16 R11, desc[UR8][R6.64] ;  /* 0x00000008060b8981 */ /* 0x0008e8000c1e1500 */
[----:B------:R0:W-:Y:S01]  /*10670*/  STS.U16 [R29+UR4+0xb600], R14 ;  /* 0x00b6000e1d007988 */ /* 0x0001e20008000404 */
[----:B----4-:R-:W-:-:S03]  /*10680*/  IADD3 R6, P1, R19, R5, RZ ;  /* 0x0000000513067210 */ /* 0x010fc60007f3e0ff */
[----:B------:R-:W4:Y:S01]  /*10690*/  LDL R19, [R1+0x3d8] ;  /* 0x0003d80001137983 */ /* 0x000f220000100800 */
[----:B0-----:R-:W-:Y:S01]  /*106a0*/  PRMT R14, RZ, 0x7610, R14 ;  /* 0x00007610ff0e7816 */ /* 0x001fe2000000000e */
[----:B--2---:R-:W-:Y:S02]  /*106b0*/  IMAD.X R7, R17, 0x1, R3, P1 ;  /* 0x0000000111077824 */ /* 0x004fe400008e0603 */
[----:B------:R-:W2:Y:S04]  /*106c0*/  LDL R17, [R1+0x340] ;  /* 0x0003400001117983 */ /* 0x000ea80000100800 */
[----:B------:R5:W2:Y:S02]  /*106d0*/  @!P0 LDG.E.U16 R14, desc[UR8][R6.64] ;  /* 0x00000008060e8981 */ /* 0x000aa4000c1e1500 */
[----:B-----5:R-:W-:-:S02]  /*106e0*/  IADD3 R6, P1, R16, R5, RZ ;  /* 0x0000000510067210 */ /* 0x020fc40007f3e0ff */
[----:B------:R-:W5:Y:S03]  /*106f0*/  LDL R16, [R1+0x3d0] ;  /* 0x0003d00001107983 */ /* 0x000f660000100800 */
[----:B---3--:R-:W-:Y:S02]  /*10700*/  IMAD.X R7, R15, 0x1, R3, P1 ;  /* 0x000000010f077824 */ /* 0x008fe400008e0603 */
[----:B------:R-:W3:Y:S04]  /*10710*/  LDL R15, [R1+0x350] ;  /* 0x00035000010f7983 */ /* 0x000ee80000100800 */
[----:B------:R0:W-:Y:S02]  /*10720*/  STS.U16 [R29+UR4+0xba00], R12 ;  /* 0x00ba000c1d007988 */ /* 0x0001e40008000404 */
[----:B0-----:R-:W-:-:S02]  /*10730*/  PRMT R12, RZ, 0x7610, R12 ;  /* 0x00007610ff0c7816 */ /* 0x001fc4000000000c */
        /* <DEDUP_REMOVED lines=31> */
[----:B-1----:R-:W-:-:S05]  /*10930*/  IADD3 R6, P1, R23, R5, RZ ;  /* 0x0000000517067210 */ /* 0x002fca0007f3e0ff */
[----:B------:R-:W-:Y:S01]  /*10940*/  IMAD.X R7, R22, 0x1, R3, P1 ;  /* 0x0000000116077824 */ /* 0x000fe200008e0603 */
[----:B------:R0:W-:Y:S04]  /*10950*/  STS.U16 [R29+UR4+0xd200], R11 ;  /* 0x00d2000b1d007988 */ /* 0x0001e80008000404 */
[----:B------:R1:W3:Y:S01]  /*10960*/  @!P0 LDG.E.U16 R8, desc[UR8][R6.64] ;  /* 0x0000000806088981 */ /* 0x0002e2000c1e1500 */
[----:B0-----:R-:W-:Y:S02]  /*10970*/  PRMT R11, RZ, 0x7610, R11 ;  /* 0x00007610ff0b7816 */ /* 0x001fe4000000000b */
[----:B-1----:R-:W-:-:S05]  /*10980*/  IADD3 R6, P1, R21, R5, RZ ;  /* 0x0000000515067210 */ /* 0x002fca0007f3e0ff */
[----:B------:R-:W-:Y:S01]  /*10990*/  IMAD.X R7, R20, 0x1, R3, P1 ;  /* 0x0000000114077824 */ /* 0x000fe200008e0603 */
[----:B------:R0:W-:Y:S04]  /*109a0*/  STS.U16 [R29+UR4+0xd600], R14 ;  /* 0x00d6000e1d007988 */ /* 0x0001e80008000404 */
[----:B------:R4:W3:Y:S04]  /*109b0*/  @!P0 LDG.E.U16 R11, desc[UR8][R6.64] ;  /* 0x00000008060b8981 */ /* 0x0008e8000c1e1500 */
[----:B------:R-:W3:Y:S01]  /*109c0*/  LDL.LU.64 R20, [R1+0x5c0] ;  /* 0x0005c00001147983 */ /* 0x000ee20000300a00 */
[----:B0-----:R-:W-:-:S03]  /*109d0*/  PRMT R14, RZ, 0x7610, R14 ;  /* 0x00007610ff0e7816 */ /* 0x001fc6000000000e */
[----:B------:R-:W3:Y:S01]  /*109e0*/  LDL.LU.64 R22, [R1+0x5c8] ;  /* 0x0005c80001167983 */ /* 0x000ee20000300a00 */
[----:B----4-:R-:W-:-:S03]  /*109f0*/  IADD3 R6, P1, R19, R5, RZ ;  /* 0x0000000513067210 */ /* 0x010fc60007f3e0ff */
[----:B------:R-:W4:Y:S04]  /*10a00*/  LDL.LU.64 R24, [R1+0x5d0] ;  /* 0x0005d00001187983 */ /* 0x000f280000300a00 */
[----:B------:R-:W4:Y:S01]  /*10a10*/  LDL.LU.64 R26, [R1+0x5d8] ;  /* 0x0005d800011a7983 */ /* 0x000f220000300a00 */
[----:B--2---:R-:W-:-:S05]  /*10a20*/  IMAD.X R7, R17, 0x1, R3, P1 ;  /* 0x0000000111077824 */ /* 0x004fca00008e0603 */
[----:B------:R5:W2:Y:S02]  /*10a30*/  @!P0 LDG.E.U16 R14, desc[UR8][R6.64] ;  /* 0x00000008060e8981 */ /* 0x000aa4000c1e1500 */
[----:B-----5:R-:W-:-:S05]  /*10a40*/  IADD3 R6, P1, R16, R5, RZ ;  /* 0x0000000510067210 */ /* 0x020fca0007f3e0ff */
[--C-:B---3--:R-:W-:Y:S01]  /*10a50*/  IMAD.X R7, R15, 0x1, R3.reuse, P1 ;  /* 0x000000010f077824 */ /* 0x108fe200008e0603 */
[----:B------:R-:W-:-:S06]  /*10a60*/  PRMT R3, RZ, 0x7610, R3 ;  /* 0x00007610ff037816 */ /* 0x000fcc0000000003 */
[----:B------:R-:W3:Y:S04]  /*10a70*/  @!P0 LDG.E.U16 R3, desc[UR8][R6.64] ;  /* 0x0000000806038981 */ /* 0x000ee8000c1e1500 */
[----:B------:R-:W-:Y:S04]  /*10a80*/  STS.U16 [R29+UR4+0xfe00], R18 ;  /* 0x00fe00121d007988 */ /* 0x000fe80008000404 */
[----:B------:R-:W-:Y:S04]  /*10a90*/  STS.U16 [R29+UR4+0xda00], R12 ;  /* 0x00da000c1d007988 */ /* 0x000fe80008000404 */
[----:B------:R-:W-:Y:S04]  /*10aa0*/  STS.U16 [R29+UR4+0xde00], R9 ;  /* 0x00de00091d007988 */ /* 0x000fe80008000404 */
[----:B------:R-:W-:Y:S04]  /*10ab0*/  STS.U16 [R29+UR4+0xe200], R4 ;  /* 0x00e200041d007988 */ /* 0x000fe80008000404 */
[----:B------:R-:W-:Y:S04]  /*10ac0*/  STS.U16 [R29+UR4+0xe600], R13 ;  /* 0x00e6000d1d007988 */ /* 0x000fe80008000404 */
[----:B------:R-:W-:Y:S04]  /*10ad0*/  STS.U16 [R29+UR4+0xea00], R10 ;  /* 0x00ea000a1d007988 */ /* 0x000fe80008000404 */
[----:B------:R-:W-:Y:S04]  /*10ae0*/  STS.U16 [R29+UR4+0xee00], R8 ;  /* 0x00ee00081d007988 */ /* 0x000fe80008000404 */
[----:B------:R-:W-:Y:S04]  /*10af0*/  STS.U16 [R29+UR4+0xf200], R11 ;  /* 0x00f2000b1d007988 */ /* 0x000fe80008000404 */
[----:B------:R-:W-:Y:S04]  /*10b00*/  STL [R1+0x9f0], R28 ;  /* 0x0009f01c01007387 */ /* 0x000fe80000100800 */
[----:B--2---:R-:W-:Y:S04]  /*10b10*/  STS.U16 [R29+UR4+0xf600], R14 ;  /* 0x00f6000e1d007988 */ /* 0x004fe80008000404 */
[----:B---3--:R-:W-:Y:S01]  /*10b20*/  STS.U16 [R29+UR4+0xfa00], R3 ;  /* 0x00fa00031d007988 */ /* 0x008fe20008000404 */
[----:B------:R-:W-:Y:S06]  /*10b30*/  BAR.SYNC.DEFER_BLOCKING 0x0 ;  /* 0x0000000000007b1d */ /* 0x000fec0000010000 */
[----:B------:R-:W-:Y:S04]  /*10b40*/  LDSM.16.MT88.4 R16, [R2+0x10000] ;  /* 0x010000000210783b */ /* 0x000fe80000004200 */
[----:B------:R-:W0:Y:S04]  /*10b50*/  LDSM.16.M88.4 R12, [R0+UR4] ;  /* 0x00000004000c783b */ /* 0x000e280008000200 */
[----:B------:R-:W4:Y:S01]  /*10b60*/  LDSM.16.M88.4 R4, [R0+UR4+0x2000] ;  /* 0x002000040004783b */ /* 0x000f220008000200 */
[C---:B0-----:R-:W-:Y:S03]  /*10b70*/  HMMA.16816.F32.BF16 R8, R16.reuse, R12, R20 ;  /* 0x0000000c1008723c */ /* 0x041fe60000041814 */
[----:B------:R-:W0:Y:S03]  /*10b80*/  LDSM.16.MT88.4 R20, [R2+0x10200] ;  /* 0x010200000214783b */ /* 0x000e260000004200 */
[----:B----4-:R-:W-:-:S15]  /*10b90*/  HMMA.16816.F32.BF16 R24, R16, R4, R24 ;  /* 0x000000041018723c */ /* 0x010fde0000041818 */
[----:B------:R-:W-:-:S03]  /*10ba0*/  NOP ;  /* 0x0000000000007918 */ /* 0x000fc60000000000 */
[C---:B0-----:R-:W-:Y:S01]  /*10bb0*/  HMMA.16816.F32.BF16 R12, R20.reuse, R14, R8 ;  /* 0x0000000e140c723c */ /* 0x041fe20000041808 */
[----:B------:R-:W0:Y:S05]  /*10bc0*/  LDSM.16.M88.4 R8, [R0+UR4+0x4000] ;  /* 0x004000040008783b */ /* 0x000e2a0008000200 */
[----:B------:R-:W-:-:S15]  /*10bd0*/  HMMA.16816.F32.BF16 R4, R20, R6, R24 ;  /* 0x000000061404723c */ /* 0x000fde0000041818 */
[----:B------:R-:W-:-:S02]  /*10be0*/  NOP ;  /* 0x0000000000007918 */ /* 0x000fc40000000000 */
[----:B------:R-:W-:Y:S04]  /*10bf0*/  STL.64 [R1+0xa78], R14 ;  /* 0x000a780e01007387 */ /* 0x000fe80000100a00 */
[----:B------:R1:W-:Y:S04]  /*10c00*/  STL.64 [R1+0xa70], R12 ;  /* 0x000a700c01007387 */ /* 0x0003e80000100a00 */
[----:B-1----:R-:W2:Y:S04]  /*10c10*/  LDL.LU.64 R12, [R1+0x2b0] ;  /* 0x0002b000010c7983 */ /* 0x002ea80000300a00 */
[----:B------:R-:W2:Y:S04]  /*10c20*/  LDL.LU.64 R14, [R1+0x2b8] ;  /* 0x0002b800010e7983 */ /* 0x000ea80000300a00 */
[----:B------:R-:W0:Y:S04]  /*10c30*/  LDL.LU.64 R24, [R1+0x600] ;  /* 0x0006000001187983 */ /* 0x000e280000300a00 */
[----:B------:R-:W0:Y:S04]  /*10c40*/  LDL.LU.64 R26, [R1+0x608] ;  /* 0x00060800011a7983 */ /* 0x000e280000300a00 */
[----:B------:R-:W-:Y:S04]  /*10c50*/  STL.64 [R1+0x60], R4 ;  /* 0x0000600401007387 */ /* 0x000fe80000100a00 */
[----:B------:R-:W-:Y:S04]  /*10c60*/  STL.64 [R1+0x68], R6 ;  /* 0x0000680601007387 */ /* 0x000fe80000100a00 */
[----:B------:R-:W1:Y:S01]  /*10c70*/  LDSM.16.M88.4 R4, [R0+UR4+0x6000] ;  /* 0x006000040004783b */ /* 0x000e620008000200 */
[----:B0-----:R-:W-:-:S15]  /*10c80*/  HMMA.16816.F32.BF16 R24, R16, R8, R24 ;  /* 0x000000081018723c */ /* 0x001fde0000041818 */
[----:B------:R-:W-:-:S09]  /*10c90*/  NOP ;  /* 0x0000000000007918 */ /* 0x000fd20000000000 */
[----:B------:R-:W-:Y:S01]  /*10ca0*/  HMMA.16816.F32.BF16 R8, R20, R10, R24 ;  /* 0x0000000a1408723c */ /* 0x000fe20000041818 */
[----:B------:R-:W1:Y:S04]  /*10cb0*/  LDL.LU.64 R24, [R1+0x5f0] ;  /* 0x0005f00001187983 */ /* 0x000e680000300a00 */
[----:B------:R-:W1:-:S15]  /*10cc0*/  LDL.LU.64 R26, [R1+0x5f8] ;  /* 0x0005f800011a7983 */ /* 0x000e5e0000300a00 */
[----:B------:R-:W-:-:S03]  /*10cd0*/  NOP ;  /* 0x0000000000007918 */ /* 0x000fc60000000000 */
[----:B------:R-:W-:Y:S04]  /*10ce0*/  STL.64 [R1+0x50], R8 ;  /* 0x0000500801007387 */ /* 0x000fe80000100a00 */
[----:B------:R-:W-:Y:S04]  /*10cf0*/  STL.64 [R1+0x58], R10 ;  /* 0x0000580a01007387 */ /* 0x000fe80000100a00 */
[----:B------:R-:W0:Y:S01]  /*10d00*/  LDSM.16.M88.4 R8, [R0+UR4+0x8000] ;  /* 0x008000040008783b */ /* 0x000e220008000200 */
[----:B-1----:R-:W-:-:S15]  /*10d10*/  HMMA.16816.F32.BF16 R24, R16, R4, R24 ;  /* 0x000000041018723c */ /* 0x002fde0000041818 */
[----:B------:R-:W-:-:S09]  /*10d20*/  NOP ;  /* 0x0000000000007918 */ /* 0x000fd20000000000 */
[----:B------:R-:W-:Y:S01]  /*10d30*/  HMMA.16816.F32.BF16 R4, R20, R6, R24 ;  /* 0x000000061404723c */ /* 0x000fe20000041818 */
[----:B------:R-:W0:Y:S04]  /*10d40*/  LDL.LU.64 R24, [R1+0x5e0] ;  /* 0x0005e00001187983 */ /* 0x000e280000300a00 */
[----:B------:R-:W0:-:S15]  /*10d50*/  LDL.LU.64 R26, [R1+0x5e8] ;  /* 0x0005e800011a7983 */ /* 0x000e1e0000300a00 */
[----:B------:R-:W-:-:S03]  /*10d60*/  NOP ;  /* 0x0000000000007918 */ /* 0x000fc60000000000 */
        /* <DEDUP_REMOVED lines=9> */
[----:B------:R-:W-:Y:S04]  /*10e00*/  STL.64 [R1], R8 ;  /* 0x0000000801007387 */ /* 0x000fe80000100a00 */
        /* <DEDUP_REMOVED lines=10> */
[----:B------:R1:W2:Y:S02]  /*10eb0*/  LDSM.16.M88.4 R4, [R0+UR4+0xe000] ;  /* 0x00e000040004783b */ /* 0x0002a40008000200 */
[----:B-1----:R-:W-:Y:S01]  /*10ec0*/  LOP3.LUT R0, R0, 0x40, RZ, 0x3c, !PT ;  /* 0x0000004000007812 */ /* 0x002fe200078e3cff */
[C---:B0-----:R-:W-:Y:S06]  /*10ed0*/  HMMA.16816.F32.BF16 R24, R16.reuse, R8, R24 ;  /* 0x000000081018723c */ /* 0x041fec0000041818 */
[----:B--2---:R-:W-:Y:S01]  /*10ee0*/  HMMA.16816.F32.BF16 R16, R16, R4, R12 ;  /* 0x000000041010723c */ /* 0x004fe2000004180c */
[----:B------:R-:W2:Y:S04]  /*10ef0*/  LDL.LU.64 R14, [R1+0xa78] ;  /* 0x000a7800010e7983 */ /* 0x000ea80000300a00 */
[----:B------:R-:W2:-:S13]  /*10f00*/  LDL.LU.64 R12, [R1+0xa70] ;  /* 0x000a7000010c7983 */ /* 0x000e9a0000300a00 */
[C---:B------:R-:W-:Y:S01]  /*10f10*/  HMMA.16816.F32.BF16 R8, R20.reuse, R10, R24 ;  /* 0x0000000a1408723c */ /* 0x040fe20000041818 */
[----:B------:R-:W-:Y:S05]  /*10f20*/  LDSM.16.MT88.4 R24, [R2+0x10400] ;  /* 0x010400000218783b */ /* 0x000fea0000004200 */
[----:B------:R-:W-:Y:S01]  /*10f30*/  HMMA.16816.F32.BF16 R4, R20, R6, R16 ;  /* 0x000000061404723c */ /* 0x000fe20000041810 */
[----:B------:R-:W-:-:S15]  /*10f40*/  LDSM.16.M88.4 R16, [R0+UR4+0x2000] ;  /* 0x002000040010783b */ /* 0x000fde0008000200 */
[----:B------:R-:W-:-:S01]  /*10f50*/  NOP ;  /* 0x0000000000007918 */ /* 0x000fc20000000000 */
[----:B------:R-:W-:Y:S04]  /*10f60*/  STL.64 [R1+0x20], R8 ;  /* 0x0000200801007387 */ /* 0x000fe80000100a00 */
[----:B------:R-:W-:Y:S04]  /*10f70*/  STL.64 [R1+0x28], R10 ;  /* 0x0000280a01007387 */ /* 0x000fe80000100a00 */
[----:B------:R-:W2:Y:S01]  /*10f80*/  LDSM.16.M88.4 R8, [R0+UR4] ;  /* 0x000000040008783b */ /* 0x000ea20008000200 */
[----:B------:R-:W-:Y:S02]  /*10f90*/  IMAD.MOV.U32 R29, RZ, RZ, R5 ;  /* 0x000000ffff1d7224 */ /* 0x000fe400078e0005 */
[----:B------:R-:W-:Y:S01]  /*10fa0*/  IMAD.MOV.U32 R28, RZ, RZ, R6 ;  /* 0x000000ffff1c7224 */ /* 0x000fe200078e0006 */
[----:B------:R-:W-:Y:S01]  /*10fb0*/  STL [R1+0x10], R4 ;  /* 0x0000100401007387 */ /* 0x000fe20000100800 */
[----:B------:R-:W-:-:S03]  /*10fc0*/  IMAD.MOV.U32 R3, RZ, RZ, R7 ;  /* 0x000000ffff037224 */ /* 0x000fc600078e0007 */
[----:B------:R-:W0:Y:S04]  /*10fd0*/  LDSM.16.MT88.4 R4, [R2+0x10600] ;  /* 0x010600000204783b */ /* 0x000e280000004200 */
[----:B------:R-:W3:Y:S04]  /*10fe0*/  LDL.LU R20, [R1+0x60] ;  /* 0x0000600001147983 */ /* 0x000ee80000300800 */
[----:B------:R-:W3:Y:S04]  /*10ff0*/  LDL.LU R21, [R1+0x64] ;  /* 0x0000640001157983 */ /* 0x000ee80000300800 */
[----:B------:R-:W3:Y:S04]  /*11000*/  LDL.LU R22, [R1+0x68] ;  /* 0x0000680001167983 */ /* 0x000ee80000300800 */
[----:B------:R-:W3:Y:S01]  /*11010*/  LDL.LU R23, [R1+0x6c] ;  /* 0x00006c0001177983 */ /* 0x000ee20000300800 */
[----:B--2---:R-:W-:-:S15]  /*11020*/  HMMA.16816.F32.BF16 R12, R24, R8, R12 ;  /* 0x00000008180c723c */ /* 0x004fde000004180c */
[----:B------:R-:W-:-:S09]  /*11030*/  NOP ;  /* 0x0000000000007918 */ /* 0x000fd20000000000 */
[----:B0-----:R-:W-:Y:S01]  /*11040*/  HMMA.16816.F32.BF16 R8, R4, R10, R12 ;  /* 0x0000000a0408723c */ /* 0x001fe2000004180c */
[----:B------:R-:W2:-:S15]  /*11050*/  LDL.LU R12, [R1+0x50] ;  /* 0x00005000010c7983 */ /* 0x000e9e0000300800 */
[----:B------:R-:W-:-:S07]  /*11060*/  NOP ;  /* 0x0000000000007918 */ /* 0x000fce0000000000 */
[----:B------:R-:W-:Y:S04]  /*11070*/  STL.64 [R1+0x5c0], R8 ;  /* 0x0005c00801007387 */ /* 0x000fe80000100a00 */
[----:B------:R-:W-:Y:S04]  /*11080*/  STL.64 [R1+0x5c8], R10 ;  /* 0x0005c80a01007387 */ /* 0x000fe80000100a00 */
[----:B------:R-:W2:Y:S04]  /*11090*/  LDL.LU R13, [R1+0x54] ;  /* 0x00005400010d7983 */ /* 0x000ea80000300800 */
[----:B------:R-:W2:Y:S04]  /*110a0*/  LDL.LU R14, [R1+0x58] ;  /* 0x00005800010e7983 */ /* 0x000ea80000300800 */
[----:B------:R-:W2:Y:S04]  /*110b0*/  LDL.LU R15, [R1+0x5c] ;  /* 0x00005c00010f7983 */ /* 0x000ea80000300800 */
[----:B------:R-:W2:Y:S01]  /*110c0*/  LDSM.16.M88.4 R8, [R0+UR4+0x4000] ;  /* 0x004000040008783b */ /* 0x000ea20008000200 */
[----:B---3--:R-:W-:-:S15]  /*110d0*/  HMMA.16816.F32.BF16 R20, R24, R16, R20 ;  /* 0x000000101814723c */ /* 0x008fde0000041814 */
[----:B------:R-:W-:-:S09]  /*110e0*/  NOP ;  /* 0x0000000000007918 */ /* 0x000fd20000000000 */
[----:B------:R-:W-:Y:S01]  /*110f0*/  HMMA.16816.F32.BF16 R16, R4, R18, R20 ;  /* 0x000000120410723c */ /* 0x000fe20000041814 */
[----:B------:R-:W3:-:S15]  /*11100*/  LDL.LU R20, [R1] ;  /* 0x0000000001147983 */ /* 0x000ede0000300800 */
[----:B------:R-:W-:-:S07]  /*11110*/  NOP ;  /* 0x0000000000007918 */ /* 0x000fce0000000000 */
[----:B------:R-:W-:Y:S04]  /*11120*/  STL.64 [R1+0x5d0], R16 ;  /* 0x0005d01001007387 */ /* 0x000fe80000100a00 */
[----:B------:R2:W-:Y:S04]  /*11130*/  STL.64 [R1+0x5d8], R18 ;  /* 0x0005d81201007387 */ /* 0x0005e80000100a00 */
[----:B------:R-:W3:Y:S04]  /*11140*/  LDL.LU R21, [R1+0x4] ;  /* 0x0000040001157983 */ /* 0x000ee80000300800 */
[----:B------:R-:W3:Y:S04]  /*11150*/  LDL.LU R22, [R1+0x8] ;  /* 0x0000080001167983 */ /* 0x000ee80000300800 */
[----:B------:R-:W3:Y:S01]  /*11160*/  LDL.LU R23, [R1+0xc] ;  /* 0x00000c0001177983 */ /* 0x000ee20000300800 */
[----:B--2---:R-:W-:Y:S03]  /*11170*/  HMMA.16816.F32.BF16 R16, R24, R8, R12 ;  /* 0x000000081810723c */ /* 0x004fe6000004180c */
[----:B------:R-:W0:-:S15]  /*11180*/  LDSM.16.M88.4 R12, [R0+UR4+0x6000] ;  /* 0x00600004000c783b */ /* 0x000e1e0008000200 */
[----:B------:R-:W-:-:S06]  /*11190*/  NOP ;  /* 0x0000000000007918 */ /* 0x000fcc0000000000 */
[----:B------:R-:W-:Y:S01]  /*111a0*/  HMMA.16816.F32.BF16 R8, R4, R10, R16 ;  /* 0x0000000a0408723c */ /* 0x000fe20000041810 */
[----:B------:R-:W0:-:S15]  /*111b0*/  LDL.LU R16, [R1+0x40] ;  /* 0x0000400001107983 */ /* 0x000e1e0000300800 */
[----:B------:R-:W-:-:S07]  /*111c0*/  NOP ;  /* 0x0000000000007918 */ /* 0x000fce0000000000 */
[----:B------:R-:W-:Y:S04]  /*111d0*/  STL.64 [R1+0x600], R8 ;  /* 0x0006000801007387 */ /* 0x000fe80000100a00 */
[----:B------:R-:W-:Y:S04]  /*111e0*/  STL.64 [R1+0x608], R10 ;  /* 0x0006080a01007387 */ /* 0x000fe80000100a00 */
[----:B------:R-:W0:Y:S04]  /*111f0*/  LDL.LU R17, [R1+0x44] ;  /* 0x0000440001117983 */ /* 0x000e280000300800 */
[----:B------:R-:W0:Y:S04]  /*11200*/  LDL.LU R18, [R1+0x48] ;  /* 0x0000480001127983 */ /* 0x000e280000300800 */
[----:B------:R-:W0:Y:S04]  /*11210*/  LDL.LU R19, [R1+0x4c] ;  /* 0x00004c0001137983 */ /* 0x000e280000300800 */
[----:B------:R-:W-:Y:S04]  /*11220*/  STL.64 [R1+0xa68], R6 ;  /* 0x000a680601007387 */ /* 0x000fe80000100a00 */
[----:B------:R-:W3:Y:S04]  /*11230*/  LDSM.16.M88.4 R8, [R0+UR4+0x8000] ;  /* 0x008000040008783b */ /* 0x000ee80008000200 */
[----:B------:R-:W-:Y:S01]  /*11240*/  STL.64 [R1+0xa60], R4 ;  /* 0x000a600401007387 */ /* 0x000fe20000100a00 */
[----:B0-----:R-:W-:-:S15]  /*11250*/  HMMA.16816.F32.BF16 R16, R24, R12, R16 ;  /* 0x0000000c1810723c */ /* 0x001fde0000041810 */
[----:B------:R-:W-:-:S09]  /*11260*/  NOP ;  /* 0x0000000000007918 */ /* 0x000fd20000000000 */
[----:B------:R-:W-:Y:S01]  /*11270*/  HMMA.16816.F32.BF16 R12, R4, R14, R16 ;  /* 0x0000000e040c723c */ /* 0x000fe20000041810 */
[----:B------:R-:W0:-:S15]  /*11280*/  LDSM.16.M88.4 R4, [R0+UR4+0xa000] ;  /* 0x00a000040004783b */ /* 0x000e1e0008000200 */
[----:B------:R-:W-:-:S07]  /*11290*/  NOP ;  /* 0x0000000000007918 */ /* 0x000fce0000000000 */
[----:B------:R-:W-:Y:S04]  /*112a0*/  STL.64 [R1+0x5f0], R12 ;  /* 0x0005f00c01007387 */ /* 0x000fe80000100a00 */
[----:B------:R3:W-:Y:S04]  /*112b0*/  STL.64 [R1+0x5f8], R14 ;  /* 0x0005f80e01007387 */ /* 0x0007e80000100a00 */
[----:B------:R-:W2:Y:S04]  /*112c0*/  LDL.LU R16, [R1+0x20] ;  /* 0x0000200001107983 */ /* 0x000ea80000300800 */
[----:B------:R-:W2:Y:S04]  /*112d0*/  LDL.LU R17, [R1+0x24] ;  /* 0x0000240001117983 */ /* 0x000ea80000300800 */
[----:B------:R-:W2:Y:S01]  /*112e0*/  LDL.LU R18, [R1+0x28] ;  /* 0x0000280001127983 */ /* 0x000ea20000300800 */
[----:B---3--:R-:W-:Y:S01]  /*112f0*/  HMMA.16816.F32.BF16 R12, R24, R8, R20 ;  /* 0x00000008180c723c */ /* 0x008fe20000041814 */
[----:B0-----:R-:W-:-:S02]  /*11300*/  IMAD.MOV.U32 R2, RZ, RZ, R5 ;  /* 0x000000ffff027224 */ /* 0x001fc400078e0005 */
[----:B------:R-:W2:Y:S04]  /*11310*/  LDL.LU R19, [R1+0x2c] ;  /* 0x00002c0001137983 */ /* 0x000ea80000300800 */
[----:B------:R-:W-:Y:S02]  /*11320*/  IMAD.MOV.U32 R21, RZ, RZ, R6 ;  /* 0x000000ffff157224 */ /* 0x000fe400078e0006 */
[----:B------:R-:W-:Y:S02]  /*11330*/  IMAD.MOV.U32 R20, RZ, RZ, R7 ;  /* 0x000000ffff147224 */ /* 0x000fe400078e0007 */
[----:B------:R-:W-:Y:S01]  /*11340*/  IMAD.MOV.U32 R22, RZ, RZ, R4 ;  /* 0x000000ffff167224 */ /* 0x000fe200078e0004 */
[----:B------:R-:W3:Y:S04]  /*11350*/  LDL.LU.64 R6, [R1+0xa68] ;  /* 0x000a680001067983 */ /* 0x000ee80000300a00 */
[----:B------:R-:W3:Y:S04]  /*11360*/  LDL.LU.64 R4, [R1+0xa60] ;  /* 0x000a600001047983 */ /* 0x000ee80000300a00 */
[----:B------:R-:W4:Y:S04]  /*11370*/  LDL.LU R8, [R1+0x30] ;  /* 0x0000300001087983 */ /* 0x000f280000300800 */
[----:B---3--:R-:W-:-:S15]  /*11380*/  HMMA.16816.F32.BF16 R12, R4, R10, R12 ;  /* 0x0000000a040c723c */ /* 0x008fde000004180c */
[----:B------:R-:W-:-:S08]  /*11390*/  NOP ;  /* 0x0000000000007918 */ /* 0x000fd00000000000 */
[----:B------:R0:W-:Y:S04]  /*113a0*/  STL.64 [R1+0x5e0], R12 ;  /* 0x0005e00c01007387 */ /* 0x0001e80000100a00 */
[----:B------:R-:W-:Y:S04]  /*113b0*/  STL.64 [R1+0x5e8], R14 ;  /* 0x0005e80e01007387 */ /* 0x000fe80000100a00 */
[----:B------:R-:W4:Y:S04]  /*113c0*/  LDL.LU R9, [R1+0x34] ;  /* 0x0000340001097983 */ /* 0x000f280000300800 */
[----:B------:R-:W4:Y:S01]  /*113d0*/  LDL.LU R10, [R1+0x38] ;  /* 0x00003800010a7983 */ /* 0x000f220000300800 */
[----:B0-----:R-:W-:-:S03]  /*113e0*/  IMAD.MOV.U32 R13, RZ, RZ, R2 ;  /* 0x000000ffff0d7224 */ /* 0x001fc600078e0002 */
[----:B------:R-:W4:Y:S04]  /*113f0*/  LDL.LU R11, [R1+0x3c] ;  /* 0x00003c00010b7983 */ /* 0x000f280000300800 */
[----:B------:R0:W-:Y:S04]  /*11400*/  STL.64 [R1+0xa58], R6 ;  /* 0x000a580601007387 */ /* 0x0001e80000100a00 */
[----:B------:R1:W-:Y:S01]  /*11410*/  STL.64 [R1+0xa50], R4 ;  /* 0x000a500401007387 */ /* 0x0003e20000100a00 */
[----:B0-----:R-:W-:Y:S02]  /*11420*/  IMAD.MOV.U32 R6, RZ, RZ, R28 ;  /* 0x000000ffff067224 */ /* 0x001fe400078e001c */
[----:B------:R-:W-:Y:S01]  /*11430*/  IMAD.MOV.U32 R7, RZ, RZ, R3 ;  /* 0x000000ffff077224 */ /* 0x000fe200078e0003 */
[----:B-1----:R-:W3:Y:S04]  /*11440*/  LDL.LU R4, [R1+0x10] ;  /* 0x0000100001047983 */ /* 0x002ee80000300800 */
[----:B------:R-:W5:Y:S04]  /*11450*/  LDL.LU R2, [R1+0x2f8] ;  /* 0x0002f80001027983 */ /* 0x000f680000300800 */
[----:B------:R-:W3:Y:S04]  /*11460*/  LDL.LU R28, [R1+0x3fc] ;  /* 0x0003fc00011c7983 */ /* 0x000ee80000300800 */
[----:B------:R-:W5:Y:S01]  /*11470*/  LDL.LU R3, [R1+0x2f0] ;  /* 0x0002f00001037983 */ /* 0x000f620000300800 */
[----:B------:R-:W-:-:S02]  /*11480*/  IMAD.MOV.U32 R5, RZ, RZ, R29 ;  /* 0x000000ffff057224 */ /* 0x000fc400078e001d */
[----:B------:R-:W-:Y:S01]  /*11490*/  IMAD.MOV.U32 R12, RZ, RZ, R22 ;  /* 0x000000ffff0c7224 */ /* 0x000fe200078e0016 */
[----:B-----5:R-:W-:Y:S04]  /*114a0*/  STL.64 [R1+0x9f8], R2 ;  /* 0x0009f80201007387 */ /* 0x020fe80000100a00 */
[----:B------:R-:W3:Y:S02]  /*114b0*/  LDL.LU R29, [R1+0x400] ;  /* 0x00040000011d7983 */ /* 0x000ee40000300800 */
[C---:B----4-:R-:W-:Y:S02]  /*114c0*/  HMMA.16816.F32.BF16 R8, R24.reuse, R12, R8 ;  /* 0x0000000c1808723c */ /* 0x050fe40000041808 */
[----:B------:R-:W2:Y:S04]  /*114d0*/  LDSM.16.M88.4 R12, [R0+UR4+0xc000] ;  /* 0x00c00004000c783b */ /* 0x000ea80008000200 */
[----:B--2---:R-:W-:Y:S01]  /*114e0*/  HMMA.16816.F32.BF16 R16, R24, R12, R16 ;  /* 0x0000000c1810723c */ /* 0x004fe20000041810 */
[----:B---3--:R-:W-:-:S15]  /*114f0*/  STL.64 [R1+0xa00], R28 ;  /* 0x000a001c01007387 */ /* 0x008fde0000100a00 */
[----:B------:R-:W-:-:S07]  /*11500*/  NOP ;  /* 0x0000000000007918 */ /* 0x000fce0000000000 */
[----:B------:R0:W-:Y:S04]  /*11510*/  STL.64 [R1+0xa48], R18 ;  /* 0x000a481201007387 */ /* 0x0001e80000100a00 */
[----:B------:R-:W-:Y:S04]  /*11520*/  STL.64 [R1+0xa40], R16 ;  /* 0x000a401001007387 */ /* 0x000fe80000100a00 */
[----:B------:R-:W2:Y:S04]  /*11530*/  LDL.LU R12, [R1+0x300] ;  /* 0x00030000010c7983 */ /* 0x000ea80000300800 */
[----:B------:R-:W2:Y:S01]  /*11540*/  LDL.LU R13, [R1+0x3f8] ;  /* 0x0003f800010d7983 */ /* 0x000ea20000300800 */
[----:B0-----:R-:W-:-:S02]  /*11550*/  IMAD.MOV.U32 R18, RZ, RZ, R21 ;  /* 0x000000ffff127224 */ /* 0x001fc400078e0015 */
[----:B------:R-:W-:Y:S02]  /*11560*/  IMAD.MOV.U32 R19, RZ, RZ, R20 ;  /* 0x000000ffff137224 */ /* 0x000fe400078e0014 */
[----:B------:R-:W0:Y:S02]  /*11570*/  LDSM.16.M88.4 R20, [R0+UR4+0xe000] ;  /* 0x00e000040014783b */ /* 0x000e240008000200 */
[----:B0-----:R-:W-:Y:S02]  /*11580*/  HMMA.16816.F32.BF16 R24, R24, R20, R4 ;  /* 0x000000141818723c */ /* 0x001fe40000041804 */
[----:B--2---:R0:W-:Y:S04]  /*11590*/  STL.64 [R1+0xa08], R12 ;  /* 0x000a080c01007387 */ /* 0x0041e80000100a00 */
[----:B------:R-:W2:Y:S04]  /*115a0*/  LDL.LU R0, [R1+0x3f4] ;  /* 0x0003f40001007983 */ /* 0x000ea80000300800 */
[----:B------:R-:W3:Y:S04]  /*115b0*/  LDL.LU.64 R6, [R1+0xa58] ;  /* 0x000a580001067983 */ /* 0x000ee80000300a00 */
[----:B------:R-:W3:Y:S04]  /*115c0*/  LDL.LU.64 R4, [R1+0xa50] ;  /* 0x000a500001047983 */ /* 0x000ee80000300a00 */
[----:B0-----:R-:W4:Y:S04]  /*115d0*/  LDL.LU R12, [R1+0x370] ;  /* 0x00037000010c7983 */ /* 0x001f280000300800 */
[----:B------:R-:W4:Y:S04]  /*115e0*/  LDL.LU R13, [R1+0x3c0] ;  /* 0x0003c000010d7983 */ /* 0x000f280000300800 */
[----:B----4-:R0:W-:Y:S04]  /*115f0*/  STL.64 [R1+0xa10], R12 ;  /* 0x000a100c01007387 */ /* 0x0101e80000100a00 */
        /* <DEDUP_REMOVED lines=13> */
[----:B------:R-:W4:Y:S01]  /*116d0*/  LDL.LU R13, [R1+0x3ac] ;  /* 0x0003ac00010d7983 */ /* 0x000f220000300800 */
[C---:B---3--:R-:W-:Y:S03]  /*116e0*/  HMMA.16816.F32.BF16 R8, R4.reuse, R18, R8 ;  /* 0x000000120408723c */ /* 0x048fe60000041808 */
[----:B----4-:R0:W-:Y:S04]  /*116f0*/  STL.64 [R1+0xa38], R12 ;  /* 0x000a380c01007387 */ /* 0x0101e80000100a00 */
[----:B0-----:R-:W3:Y:S04]  /*11700*/  LDL.LU R12, [R1+0x3a0] ;  /* 0x0003a000010c7983 */ /* 0x001ee80000300800 */
[----:B------:R-:W3:Y:S04]  /*11710*/  LDL.LU R13, [R1+0x3a8] ;  /* 0x0003a800010d7983 */ /* 0x000ee80000300800 */
[----:B------:R-:W4:Y:S04]  /*11720*/  LDL.LU R28, [R1+0x368] ;  /* 0x00036800011c7983 */ /* 0x000f280000300800 */
[----:B------:R-:W4:Y:S04]  /*11730*/  LDL.LU R29, [R1+0x3c4] ;  /* 0x0003c400011d7983 */ /* 0x000f280000300800 */
[----:B------:R-:W5:Y:S04]  /*11740*/  LDL.LU R2, [R1+0x360] ;  /* 0x0003600001027983 */ /* 0x000f680000300800 */
[----:B------:R-:W5:Y:S04]  /*11750*/  LDL.LU R3, [R1+0x3c8] ;  /* 0x0003c80001037983 */ /* 0x000f680000300800 */
[----:B------:R-:W2:Y:S04]  /*11760*/  LDL.LU R20, [R1+0x3f0] ;  /* 0x0003f00001147983 */ /* 0x000ea80000300800 */
[----:B------:R-:W2:Y:S04]  /*11770*/  LDL.LU R21, [R1+0x308] ;  /* 0x0003080001157983 */ /* 0x000ea80000300800 */
[----:B------:R-:W4:Y:S04]  /*11780*/  LDL.LU.64 R18, [R1+0xa48] ;  /* 0x000a480001127983 */ /* 0x000f280000300a00 */
[----:B------:R-:W4:Y:S01]  /*11790*/  LDL.LU.64 R16, [R1+0xa40] ;  /* 0x000a400001107983 */ /* 0x000f220000300a00 */
[C---:B------:R-:W-:Y:S03]  /*117a0*/  HMMA.16816.F32.BF16 R24, R4.reuse, R22, R24 ;  /* 0x000000160418723c */ /* 0x040fe60000041818 */
[----:B------:R0:W-:Y:S04]  /*117b0*/  STL.64 [R1+0x570], R8 ;  /* 0x0005700801007387 */ /* 0x0001e80000100a00 */
[----:B------:R1:W-:Y:S04]  /*117c0*/  STL.64 [R1+0x578], R10 ;  /* 0x0005780a01007387 */ /* 0x0003e80000100a00 */
[----:B0-----:R-:W2:Y:S04]  /*117d0*/  LDL.LU R8, [R1+0x3e8] ;  /* 0x0003e80001087983 */ /* 0x001ea80000300800 */
[----:B------:R-:W2:Y:S04]  /*117e0*/  LDL.LU R9, [R1+0x318] ;  /* 0x0003180001097983 */ /* 0x000ea80000300800 */
[----:B-1----:R-:W2:Y:S04]  /*117f0*/  LDL.LU R10, [R1+0x3ec] ;  /* 0x0003ec00010a7983 */ /* 0x002ea80000300800 */
[----:B------:R-:W2:Y:S01]  /*11800*/  LDL.LU R11, [R1+0x310] ;  /* 0x00031000010b7983 */ /* 0x000ea20000300800 */
[-C--:B---3--:R-:W-:Y:S01]  /*11810*/  LOP3.LUT R13, R13, R12.reuse, RZ, 0x3c, !PT ;  /* 0x0000000c0d0d7212 */ /* 0x088fe200078e3cff */
[----:B----4-:R-:W-:Y:S02]  /*11820*/  HMMA.16816.F32.BF16 R16, R4, R14, R16 ;  /* 0x0000000e0410723c */ /* 0x010fe40000041810 */
[----:B------:R-:W3:Y:S04]  /*11830*/  LDL.LU R14, [R1+0x3dc] ;  /* 0x0003dc00010e7983 */ /* 0x000ee80000300800 */
[----:B------:R-:W4:Y:S01]  /*11840*/  LDL.LU R15, [R1+0x330] ;  /* 0x00033000010f7983 */ /* 0x000f220000300800 */
[----:B------:R-:W-:-:S04]  /*11850*/  LOP3.LUT R12, R13, R12, RZ, 0x3c, !PT ;  /* 0x0000000c0d0c7212 */ /* 0x000fc800078e3cff */
[----:B------:R-:W-:-:S12]  /*11860*/  LOP3.LUT R13, R13, R12, RZ, 0x3c, !PT ;  /* 0x0000000c0d0d7212 */ /* 0x000fd800078e3cff */
[----:B------:R0:W-:Y:S04]  /*11870*/  STL.64 [R1+0x5a0], R16 ;  /* 0x0005a01001007387 */ /* 0x0001e80000100a00 */
[----:B------:R1:W-:Y:S04]  /*11880*/  STL.64 [R1+0x5a8], R18 ;  /* 0x0005a81201007387 */ /* 0x0003e80000100a00 */
[----:B0-----:R-:W2:Y:S04]  /*11890*/  LDL.LU R16, [R1+0x3e0] ;  /* 0x0003e00001107983 */ /* 0x001ea80000300800 */
[----:B------:R-:W4:Y:S04]  /*118a0*/  LDL.LU R17, [R1+0x328] ;  /* 0x0003280001117983 */ /* 0x000f280000300800 */
[----:B-1----:R-:W4:Y:S04]  /*118b0*/  LDL.LU R18, [R1+0x3e4] ;  /* 0x0003e40001127983 */ /* 0x002f280000300800 */
[----:B------:R-:W4:Y:S04]  /*118c0*/  LDL.LU R19, [R1+0x320] ;  /* 0x0003200001137983 */ /* 0x000f280000300800 */
[----:B------:R-:W3:Y:S04]  /*118d0*/  LDL.LU R5, [R1+0x358] ;  /* 0x0003580001057983 */ /* 0x000ee80000300800 */
[----:B------:R-:W2:Y:S04]  /*118e0*/  LDL.LU R6, [R1+0x3cc] ;  /* 0x0003cc0001067983 */ /* 0x000ea80000300800 */
[----:B------:R0:W-:Y:S04]  /*118f0*/  STL.64 [R1+0x2b0], R24 ;  /* 0x0002b01801007387 */ /* 0x0001e80000100a00 */
[----:B------:R1:W-:Y:S04]  /*11900*/  STL.64 [R1+0x2b8], R26 ;  /* 0x0002b81a01007387 */ /* 0x0003e80000100a00 */
[----:B------:R-:W4:Y:S04]  /*11910*/  LDL.LU R7, [R1+0x350] ;  /* 0x0003500001077983 */ /* 0x000f280000300800 */
[----:B------:R-:W4:Y:S04]  /*11920*/  LDL.LU R22, [R1+0x3d0] ;  /* 0x0003d00001167983 */ /* 0x000f280000300800 */
[----:B------:R-:W4:Y:S04]  /*11930*/  LDL.LU R23, [R1+0x348] ;  /* 0x0003480001177983 */ /* 0x000f280000300800 */
[----:B0-----:R-:W4:Y:S04]  /*11940*/  LDL.LU R24, [R1+0x3d4] ;  /* 0x0003d40001187983 */ /* 0x001f280000300800 */
[----:B------:R-:W4:Y:S04]  /*11950*/  LDL.LU R25, [R1+0x340] ;  /* 0x0003400001197983 */ /* 0x000f280000300800 */
[----:B-1----:R-:W4:Y:S04]  /*11960*/  LDL.LU R26, [R1+0x3d8] ;  /* 0x0003d800011a7983 */ /* 0x002f280000300800 */
[----:B------:R-:W4:Y:S04]  /*11970*/  LDL.LU R27, [R1+0x338] ;  /* 0x00033800011b7983 */ /* 0x000f280000300800 */
[----:B------:R0:W-:Y:S04]  /*11980*/  STL.64 [R1+0x120], R12 ;  /* 0x0001200c01007387 */ /* 0x0001e80000100a00 */
[----:B0-----:R-:W5:Y:S02]  /*11990*/  LDL.LU.64 R12, [R1+0xa38] ;  /* 0x000a3800010c7983 */ /* 0x001f640000300a00 */
[----:B-----5:R-:W-:-:S04]  /*119a0*/  LOP3.LUT R13, R13, R12, RZ, 0x3c, !PT ;  /* 0x0000000c0d0d7212 */ /* 0x020fc800078e3cff */
[----:B------:R-:W-:-:S04]  /*119b0*/  LOP3.LUT R12, R13, R12, RZ, 0x3c, !PT ;  /* 0x0000000c0d0c7212 */ /* 0x000fc800078e3cff */
[----:B------:R-:W-:-:S05]  /*119c0*/  LOP3.LUT R13, R13, R12, RZ, 0x3c, !PT ;  /* 0x0000000c0d0d7212 */ /* 0x000fca00078e3cff */
        /* <DEDUP_REMOVED lines=21> */
[----:B0-----:R-:W5:Y:S01]  /*11b20*/  LDL.LU.64 R12, [R1+0xa10] ;  /* 0x000a1000010c7983 */ /* 0x001f620000300a00 */
[----:B------:R-:W-:Y:S02]  /*11b30*/  LOP3.LUT R29, R29, R28, RZ, 0x3c, !PT ;  /* 0x0000001c1d1d7212 */ /* 0x000fe400078e3cff */
[----:B------:R-:W-:Y:S02]  /*11b40*/  LOP3.LUT R3, R3, R2, RZ, 0x3c, !PT ;  /* 0x0000000203037212 */ /* 0x000fe400078e3cff */
[----:B------:R-:W-:Y:S02]  /*11b50*/  LOP3.LUT R28, R29, R28, RZ, 0x3c, !PT ;  /* 0x0000001c1d1c7212 */ /* 0x000fe400078e3cff */
[----:B------:R-:W-:-:S02]  /*11b60*/  LOP3.LUT R2, R3, R2, RZ, 0x3c, !PT ;  /* 0x0000000203027212 */ /* 0x000fc400078e3cff */
[----:B------:R-:W-:Y:S02]  /*11b70*/  LOP3.LUT R29, R29, R28, RZ, 0x3c, !PT ;  /* 0x0000001c1d1d7212 */ /* 0x000fe400078e3cff */
[----:B------:R-:W-:Y:S01]  /*11b80*/  LOP3.LUT R3, R3, R2, RZ, 0x3c, !PT ;  /* 0x0000000203037212 */ /* 0x000fe200078e3cff */
[----:B--2---:R-:W-:Y:S01]  /*11b90*/  IMAD.MOV.U32 R4, RZ, RZ, R6 ;  /* 0x000000ffff047224 */ /* 0x004fe200078e0006 */
[----:B-----5:R-:W-:-:S04]  /*11ba0*/  LOP3.LUT R13, R13, R12, RZ, 0x3c, !PT ;  /* 0x0000000c0d0d7212 */ /* 0x020fc800078e3cff */
[----:B------:R-:W-:-:S04]  /*11bb0*/  LOP3.LUT R12, R13, R12, RZ, 0x3c, !PT ;  /* 0x0000000c0d0c7212 */ /* 0x000fc800078e3cff */
[----:B------:R-:W-:-:S05]  /*11bc0*/  LOP3.LUT R13, R13, R12, RZ, 0x3c, !PT ;  /* 0x0000000c0d0d7212 */ /* 0x000fca00078e3cff */
[----:B------:R0:W-:Y:S04]  /*11bd0*/  STL.64 [R1+0xf0], R12 ;  /* 0x0000f00c01007387 */ /* 0x0001e80000100a00 */
[----:B0-----:R-:W2:Y:S04]  /*11be0*/  LDL.LU.64 R12, [R1+0xa08] ;  /* 0x000a0800010c7983 */ /* 0x001ea80000300a00 */
[----:B------:R0:W-:Y:S04]  /*11bf0*/  STL.64 [R1+0xe8], R28 ;  /* 0x0000e81c01007387 */ /* 0x0001e80000100a00 */
[----:B0-----:R-:W5:Y:S04]  /*11c00*/  LDL.LU.64 R28, [R1+0xa00] ;  /* 0x000a0000011c7983 */ /* 0x001f680000300a00 */
[----:B------:R0:W-:Y:S04]  /*11c10*/  STL.64 [R1+0xe0], R2 ;  /* 0x0000e00201007387 */ /* 0x0001e80000100a00 */
[----:B0-----:R-:W5:Y:S04]  /*11c20*/  LDL.LU.64 R2, [R1+0x9f8] ;  /* 0x0009f80001027983 */ /* 0x001f680000300a00 */
[----:B---3--:R0:W-:Y:S01]  /*11c30*/  STL.64 [R1+0xd8], R4 ;  /* 0x0000d80401007387 */ /* 0x0081e20000100a00 */
[----:B----4-:R-:W-:-:S02]  /*11c40*/  IMAD.MOV.U32 R6, RZ, RZ, R24 ;  /* 0x000000ffff067224 */ /* 0x010fc400078e0018 */
[----:B0-----:R-:W-:Y:S02]  /*11c50*/  IMAD.MOV.U32 R4, RZ, RZ, R22 ;  /* 0x000000ffff047224 */ /* 0x001fe400078e0016 */
[----:B------:R-:W-:Y:S02]  /*11c60*/  IMAD.MOV.U32 R5, RZ, RZ, R7 ;  /* 0x000000ffff057224 */ /* 0x000fe400078e0007 */
[----:B------:R-:W-:-:S03]  /*11c70*/  IMAD.MOV.U32 R7, RZ, RZ, R23 ;  /* 0x000000ffff077224 */ /* 0x000fc600078e0017 */
[----:B------:R0:W-:Y:S01]  /*11c80*/  STL.64 [R1+0xd0], R4 ;  /* 0x0000d00401007387 */ /* 0x0001e20000100a00 */
[----:B------:R-:W-:Y:S02]  /*11c90*/  IMAD.MOV.U32 R22, RZ, RZ, R14 ;  /* 0x000000ffff167224 */ /* 0x000fe400078e000e */
[----:B------:R-:W-:Y:S01]  /*11ca0*/  IMAD.MOV.U32 R23, RZ, RZ, R27 ;  /* 0x000000ffff177224 */ /* 0x000fe200078e001b */
[----:B------:R1:W-:Y:S01]  /*11cb0*/  STL.64 [R1+0xc8], R6 ;  /* 0x0000c80601007387 */ /* 0x0003e20000100a00 */
[----:B0-----:R-:W-:Y:S02]  /*11cc0*/  IMAD.MOV.U32 R4, RZ, RZ, R26 ;  /* 0x000000ffff047224 */ /* 0x001fe400078e001a */
[----:B------:R-:W-:Y:S02]  /*11cd0*/  IMAD.MOV.U32 R5, RZ, RZ, R25 ;  /* 0x000000ffff057224 */ /* 0x000fe400078e0019 */
[----:B-1----:R-:W-:Y:S02]  /*11ce0*/  IMAD.MOV.U32 R6, RZ, RZ, R16 ;  /* 0x000000ffff067224 */ /* 0x002fe400078e0010 */
[----:B------:R-:W-:Y:S01]  /*11cf0*/  IMAD.MOV.U32 R7, RZ, RZ, R15 ;  /* 0x000000ffff077224 */ /* 0x000fe200078e000f */
[----:B------:R0:W-:Y:S01]  /*11d00*/  STL.64 [R1+0xc0], R4 ;  /* 0x0000c00401007387 */ /* 0x0001e20000100a00 */
[----:B------:R-:W-:-:S02]  /*11d10*/  IMAD.MOV.U32 R14, RZ, RZ, R8 ;  /* 0x000000ffff0e7224 */ /* 0x000fc400078e0008 */
[----:B------:R-:W-:Y:S01]  /*11d20*/  IMAD.MOV.U32 R15, RZ, RZ, R19 ;  /* 0x000000ffff0f7224 */ /* 0x000fe200078e0013 */
[----:B------:R-:W-:Y:S04]  /*11d30*/  STL.64 [R1+0xb8], R22 ;  /* 0x0000b81601007387 */ /* 0x000fe80000100a00 */
[----:B------:R1:W-:Y:S01]  /*11d40*/  STL.64 [R1+0xb0], R6 ;  /* 0x0000b00601007387 */ /* 0x0003e20000100a00 */
[----:B0-----:R-:W-:Y:S02]  /*11d50*/  IMAD.MOV.U32 R4, RZ, RZ, R18 ;  /* 0x000000ffff047224 */ /* 0x001fe400078e0012 */
[----:B------:R-:W-:-:S05]  /*11d60*/  IMAD.MOV.U32 R5, RZ, RZ, R17 ;  /* 0x000000ffff057224 */ /* 0x000fca00078e0011 */
[----:B------:R0:W-:Y:S01]  /*11d70*/  STL.64 [R1+0xa8], R4 ;  /* 0x0000a80401007387 */ /* 0x0001e20000100a00 */
[----:B-1----:R-:W-:Y:S02]  /*11d80*/  IMAD.MOV.U32 R6, RZ, RZ, R10 ;  /* 0x000000ffff067224 */ /* 0x002fe400078e000a */
[----:B------:R-:W-:Y:S01]  /*11d90*/  IMAD.MOV.U32 R7, RZ, RZ, R9 ;  /* 0x000000ffff077224 */ /* 0x000fe200078e0009 */
[----:B------:R-:W-:Y:S01]  /*11da0*/  STL.64 [R1+0xa0], R14 ;  /* 0x0000a00e01007387 */ /* 0x000fe20000100a00 */
[----:B------:R-:W-:Y:S02]  /*11db0*/  IMAD.MOV.U32 R8, RZ, RZ, R0 ;  /* 0x000000ffff087224 */ /* 0x000fe400078e0000 */
[----:B------:R-:W-:Y:S01]  /*11dc0*/  IMAD.MOV.U32 R9, RZ, RZ, R21 ;  /* 0x000000ffff097224 */ /* 0x000fe200078e0015 */
[----:B------:R2:W-:Y:S01]  /*11dd0*/  STL.64 [R1+0x98], R6 ;  /* 0x0000980601007387 */ /* 0x0005e20000100a00 */
[----:B0-----:R-:W-:Y:S02]  /*11de0*/  IMAD.MOV.U32 R4, RZ, RZ, R20 ;  /* 0x000000ffff047224 */ /* 0x001fe400078e0014 */
[----:B------:R-:W-:-:S05]  /*11df0*/  IMAD.MOV.U32 R5, RZ, RZ, R11 ;  /* 0x000000ffff057224 */ /* 0x000fca00078e000b */
[----:B------:R5:W-:Y:S04]  /*11e00*/  STL.64 [R1+0x90], R4 ;  /* 0x0000900401007387 */ /* 0x000be80000100a00 */
[----:B------:R-:W-:Y:S01]  /*11e10*/  STL.64 [R1+0x88], R8 ;  /* 0x0000880801007387 */ /* 0x000fe20000100a00 */
[----:B--2---:R-:W-:Y:S02]  /*11e20*/  IMAD.MOV.U32 R6, RZ, RZ, R13 ;  /* 0x000000ffff067224 */ /* 0x004fe400078e000d */
[----:B------:R-:W-:-:S05]  /*11e30*/  IMAD.MOV.U32 R7, RZ, RZ, R12 ;  /* 0x000000ffff077224 */ /* 0x000fca00078e000c */
[----:B------:R-:W-:Y:S04]  /*11e40*/  STL.64 [R1+0x80], R6 ;  /* 0x0000800601007387 */ /* 0x000fe80000100a00 */
[----:B------:R-:W2:Y:S01]  /*11e50*/  LDL.LU R12, [R1+0x2e8] ;  /* 0x0002e800010c7983 */ /* 0x000ea20000300800 */
[----:B-----5:R-:W-:Y:S02]  /*11e60*/  IMAD.MOV.U32 R4, RZ, RZ, R28 ;  /* 0x000000ffff047224 */ /* 0x020fe400078e001c */
[----:B------:R-:W-:Y:S02]  /*11e70*/  IMAD.MOV.U32 R5, RZ, RZ, R2 ;  /* 0x000000ffff057224 */ /* 0x000fe400078e0002 */
[----:B------:R-:W-:-:S03]  /*11e80*/  IMAD.MOV.U32 R2, RZ, RZ, R29 ;  /* 0x000000ffff027224 */ /* 0x000fc600078e001d */
[----:B------:R0:W-:Y:S04]  /*11e90*/  STL.64 [R1+0x78], R4 ;  /* 0x0000780401007387 */ /* 0x0001e80000100a00 */
[----:B------:R-:W2:Y:S04]  /*11ea0*/  LDL.LU R13, [R1+0x404] ;  /* 0x00040400010d7983 */ /* 0x000ea80000300800 */
[----:B------:R-:W-:Y:S04]  /*11eb0*/  STL.64 [R1+0x70], R2 ;  /* 0x0000700201007387 */ /* 0x000fe80000100a00 */
[----:B------:R-:W3:Y:S04]  /*11ec0*/  LDL.LU R28, [R1+0x2e0] ;  /* 0x0002e000011c7983 */ /* 0x000ee80000300800 */
[----:B------:R-:W3:Y:S04]  /*11ed0*/  LDL.LU R29, [R1+0x408] ;  /* 0x00040800011d7983 */ /* 0x000ee80000300800 */
[----:B0-----:R-:W4:Y:S04]  /*11ee0*/  LDL.LU R4, [R1+0x424] ;  /* 0x0004240001047983 */ /* 0x001f280000300800 */
[----:B------:R-:W5:Y:S04]  /*11ef0*/  LDL.LU R5, [R1+0x290] ;  /* 0x0002900001057983 */ /* 0x000f680000300800 */
[----:B-----5:R0:W-:Y:S04]  /*11f00*/  STL [R1+0x9bc], R5 ;  /* 0x0009bc0501007387 */ /* 0x0201e80000100800 */
[----:B0-----:R-:W4:Y:S04]  /*11f10*/  LDL.LU R5, [R1+0x298] ;  /* 0x0002980001057983 */ /* 0x001f280000300800 */
        /* <DEDUP_REMOVED lines=8> */
[----:B------:R-:W5:Y:S04]  /*11fa0*/  LDL.LU R5, [R1+0x2c0] ;  /* 0x0002c00001057983 */ /* 0x000f680000300800 */
[----:B-----5:R0:W-:Y:S04]  /*11fb0*/  STL [R1+0x9dc], R5 ;  /* 0x0009dc0501007387 */ /* 0x0201e80000100800 */
[----:B0-----:R-:W4:Y:S04]  /*11fc0*/  LDL.LU R5, [R1+0x2c8] ;  /* 0x0002c80001057983 */ /* 0x001f280000300800 */
[----:B----4-:R0:W-:Y:S04]  /*11fd0*/  STL.64 [R1+0x9e0], R4 ;  /* 0x0009e00401007387 */ /* 0x0101e80000100a00 */
[----:B0-----:R-:W4:Y:S04]  /*11fe0*/  LDL.LU R4, [R1+0x2d0] ;  /* 0x0002d00001047983 */ /* 0x001f280000300800 */
[----:B------:R-:W4:Y:S01]  /*11ff0*/  LDL.LU R5, [R1+0x410] ;  /* 0x0004100001057983 */ /* 0x000f220000300800 */
[----:B--2---:R-:W-:-:S04]  /*12000*/  LOP3.LUT R13, R13, R12, RZ, 0x3c, !PT ;  /* 0x0000000c0d0d7212 */ /* 0x004fc800078e3cff */
[C---:B------:R-:W-:Y:S01]  /*12010*/  LOP3.LUT R12, R13.reuse, R12, RZ, 0x3c, !PT ;  /* 0x0000000c0d0c7212 */ /* 0x040fe200078e3cff */
[----:B----4-:R0:W-:Y:S04]  /*12020*/  STL.64 [R1+0x9e8], R4 ;  /* 0x0009e80401007387 */ /* 0x0101e80000100a00 */
[----:B0-----:R-:W2:Y:S04]  /*12030*/  LDL.LU R4, [R1+0x2d8] ;  /* 0x0002d80001047983 */ /* 0x001ea80000300800 */
[----:B------:R-:W2:Y:S04]  /*12040*/  LDL.LU R5, [R1+0x40c] ;  /* 0x00040c0001057983 */ /* 0x000ea80000300800 */
[----:B------:R-:W4:Y:S04]  /*12050*/  LDL.LU R6, [R1+0x428] ;  /* 0x0004280001067983 */ /* 0x000f280000300800 */
[----:B------:R-:W5:Y:S04]  /*12060*/  LDL.LU R7, [R1+0x288] ;  /* 0x0002880001077983 */ /* 0x000f680000300800 */
[----:B------:R-:W5:Y:S04]  /*12070*/  LDL.LU R22, [R1+0x42c] ;  /* 0x00042c0001167983 */ /* 0x000f680000300800 */
[----:B------:R-:W5:Y:S04]  /*12080*/  LDL.LU R23, [R1+0x280] ;  /* 0x0002800001177983 */ /* 0x000f680000300800 */
[----:B------:R-:W5:Y:S04]  /*12090*/  LDL.LU R24, [R1+0x278] ;  /* 0x0002780001187983 */ /* 0x000f680000300800 */
[----:B------:R-:W5:Y:S04]  /*120a0*/  LDL.LU R25, [R1+0x434] ;  /* 0x0004340001197983 */ /* 0x000f680000300800 */
[----:B------:R-:W5:Y:S04]  /*120b0*/  LDL.LU R26, [R1+0x270] ;  /* 0x00027000011a7983 */ /* 0x000f680000300800 */
[----:B------:R-:W5:Y:S01]  /*120c0*/  LDL.LU R27, [R1+0x438] ;  /* 0x00043800011b7983 */ /* 0x000f620000300800 */
[----:B------:R-:W-:-:S03]  /*120d0*/  LOP3.LUT R13, R13, R12, RZ, 0x3c, !PT ;  /* 0x0000000c0d0d7212 */ /* 0x000fc600078e3cff */
[----:B------:R-:W5:Y:S04]  /*120e0*/  LDL.LU R2, [R1+0x268] ;  /* 0x0002680001027983 */ /* 0x000f680000300800 */
[----:B------:R-:W5:Y:S01]  /*120f0*/  LDL.LU R3, [R1+0x43c] ;  /* 0x00043c0001037983 */ /* 0x000f620000300800 */
[----:B---3--:R-:W-:-:S03]  /*12100*/  LOP3.LUT R29, R29, R28, RZ, 0x3c, !PT ;  /* 0x0000001c1d1d7212 */ /* 0x008fc600078e3cff */
[----:B------:R-:W3:Y:S04]  /*12110*/  LDL.LU R14, [R1+0x260] ;  /* 0x00026000010e7983 */ /* 0x000ee80000300800 */
[----:B------:R-:W3:Y:S04]  /*12120*/  LDL.LU R15, [R1+0x440] ;  /* 0x00044000010f7983 */ /* 0x000ee80000300800 */
[----:B------:R-:W3:Y:S04]  /*12130*/  LDL.LU R16, [R1+0x258] ;  /* 0x0002580001107983 */ /* 0x000ee80000300800 */
[----:B------:R-:W3:Y:S01]  /*12140*/  LDL.LU R8, [R1+0x444] ;  /* 0x0004440001087983 */ /* 0x000ee20000300800 */
[----:B------:R-:W-:-:S03]  /*12150*/  LOP3.LUT R28, R29, R28, RZ, 0x3c, !PT ;  /* 0x0000001c1d1c7212 */ /* 0x000fc600078e3cff */
[----:B------:R-:W3:Y:S04]  /*12160*/  LDL.LU R9, [R1+0x250] ;  /* 0x0002500001097983 */ /* 0x000ee80000300800 */
[----:B------:R-:W3:Y:S04]  /*12170*/  LDL.LU R10, [R1+0x248] ;  /* 0x00024800010a7983 */ /* 0x000ee80000300800 */
[----:B------:R0:W-:Y:S04]  /*12180*/  STL.64 [R1+0x68], R12 ;  /* 0x0000680c01007387 */ /* 0x0001e80000100a00 */
[----:B------:R-:W3:Y:S01]  /*12190*/  LDL.LU R11, [R1+0x44c] ;  /* 0x00044c00010b7983 */ /* 0x000ee20000300800 */
[----:B------:R-:W-:-:S03]  /*121a0*/  LOP3.LUT R29, R29, R28, RZ, 0x3c, !PT ;  /* 0x0000001c1d1d7212 */ /* 0x000fc600078e3cff */
[----:B0-----:R-:W3:Y:S04]  /*121b0*/  LDL.LU R12, [R1+0x240] ;  /* 0x00024000010c7983 */ /* 0x001ee80000300800 */
[----:B------:R-:W3:Y:S04]  /*121c0*/  LDL.LU R13, [R1+0x450] ;  /* 0x00045000010d7983 */ /* 0x000ee80000300800 */
[----:B------:R-:W3:Y:S04]  /*121d0*/  LDL.LU R17, [R1+0x238] ;  /* 0x0002380001117983 */ /* 0x000ee80000300800 */
[----:B------:R-:W3:Y:S04]  /*121e0*/  LDL.LU R18, [R1+0x454] ;  /* 0x0004540001127983 */ /* 0x000ee80000300800 */
[----:B------:R-:W3:Y:S04]  /*121f0*/  LDL.LU R19, [R1+0x230] ;  /* 0x0002300001137983 */ /* 0x000ee80000300800 */
[----:B------:R-:W3:Y:S04]  /*12200*/  LDL.LU R20, [R1+0x458] ;  /* 0x0004580001147983 */ /* 0x000ee80000300800 */
[----:B------:R-:W3:Y:S04]  /*12210*/  LDL.LU R21, [R1+0x228] ;  /* 0x0002280001157983 */ /* 0x000ee80000300800 */
[----:B------:R-:W3:Y:S04]  /*12220*/  LDL.LU R0, [R1+0x45c] ;  /* 0x00045c0001007983 */ /* 0x000ee80000300800 */
[----:B------:R0:W-:Y:S04]  /*12230*/  STL.64 [R1+0x60], R28 ;  /* 0x0000601c01007387 */ /* 0x0001e80000100a00 */
[----:B0-----:R-:W4:Y:S04]  /*12240*/  LDL.LU R28, [R1+0x9f0] ;  /* 0x0009f000011c7983 */ /* 0x001f280000300800 */
[----:B------:R-:W3:Y:S01]  /*12250*/  LDL.LU R29, [R1+0x220] ;  /* 0x00022000011d7983 */ /* 0x000ee20000300800 */
[----:B--2---:R-:W-:-:S04]  /*12260*/  LOP3.LUT R5, R5, R4, RZ, 0x3c, !PT ;  /* 0x0000000405057212 */ /* 0x004fc800078e3cff */
[----:B------:R-:W-:-:S04]  /*12270*/  LOP3.LUT R4, R5, R4, RZ, 0x3c, !PT ;  /* 0x0000000405047212 */ /* 0x000fc800078e3cff */
[----:B------:R-:W-:-:S05]  /*12280*/  LOP3.LUT R5, R5, R4, RZ, 0x3c, !PT ;  /* 0x0000000405057212 */ /* 0x000fca00078e3cff */
[----:B------:R0:W-:Y:S04]  /*12290*/  STL.64 [R1+0x58], R4 ;  /* 0x0000580401007387 */ /* 0x0001e80000100a00 */
[----:B0-----:R-:W2:Y:S02]  /*122a0*/  LDL.LU.64 R4, [R1+0x9e8] ;  /* 0x0009e80001047983 */ /* 0x001ea40000300a00 */
[----:B--2---:R-:W-:-:S04]  /*122b0*/  LOP3.LUT R5, R5, R4, RZ, 0x3c, !PT ;  /* 0x0000000405057212 */ /* 0x004fc800078e3cff */
[----:B------:R-:W-:-:S04]  /*122c0*/  LOP3.LUT R4, R5, R4, RZ, 0x3c, !PT ;  /* 0x0000000405047212 */ /* 0x000fc800078e3cff */
[----:B------:R-:W-:-:S05]  /*122d0*/  LOP3.LUT R5, R5, R4, RZ, 0x3c, !PT ;  /* 0x0000000405057212 */ /* 0x000fca00078e3cff */
[----:B------:R0:W-:Y:S04]  /*122e0*/  STL.64 [R1+0x50], R4 ;  /* 0x0000500401007387 */ /* 0x0001e80000100a00 */
[----:B0-----:R-:W2:Y:S04]  /*122f0*/  LDL.LU.64 R4, [R1+0x9e0] ;  /* 0x0009e00001047983 */ /* 0x001ea80000300a00 */
[----:B--2---:R0:W-:Y:S04]  /*12300*/  STL.64 [R1+0x48], R4 ;  /* 0x0000480401007387 */ /* 0x0041e80000100a00 */
[----:B0-----:R-:W2:Y:S01]  /*12310*/  LDL.LU R5, [R1+0x9dc] ;  /* 0x0009dc0001057983 */ /* 0x001ea20000300800 */
[----:B----4-:R-:W-:-:S03]  /*12320*/  IMAD.MOV.U32 R4, RZ, RZ, R28 ;  /* 0x000000ffff047224 */ /* 0x010fc600078e001c */
[----:B------:R-:W4:Y:S04]  /*12330*/  LDL.LU R28, [R1+0x9d8] ;  /* 0x0009d800011c7983 */ /* 0x000f280000300800 */
[----:B--2---:R0:W-:Y:S04]  /*12340*/  STL.64 [R1+0x40], R4 ;  /* 0x0000400401007387 */ /* 0x0041e80000100a00 */
[----:B0-----:R-:W2:Y:S02]  /*12350*/  LDL.LU.64 R4, [R1+0x9d0] ;  /* 0x0009d00001047983 */ /* 0x001ea40000300a00 */
        /* <DEDUP_REMOVED lines=12> */
[----:B------:R-:W-:Y:S01]  /*12420*/  IMAD.MOV.U32 R4, RZ, RZ, R6 ;  /* 0x000000ffff047224 */ /* 0x000fe200078e0006 */
[----:B-----5:R-:W-:Y:S01]  /*12430*/  LOP3.LUT R3, R3, R2, RZ, 0x3c, !PT ;  /* 0x0000000203037212 */ /* 0x020fe200078e3cff */
[----:B------:R-:W-:-:S03]  /*12440*/  IMAD.MOV.U32 R6, RZ, RZ, R25 ;  /* 0x000000ffff067224 */ /* 0x000fc600078e0019 */
[----:B------:R-:W-:-:S04]  /*12450*/  LOP3.LUT R2, R3, R2, RZ, 0x3c, !PT ;  /* 0x0000000203027212 */ /* 0x000fc800078e3cff */
[----:B------:R-:W-:Y:S01]  /*12460*/  LOP3.LUT R3, R3, R2, RZ, 0x3c, !PT ;  /* 0x0000000203037212 */ /* 0x000fe200078e3cff */
[----:B--2---:R0:W-:Y:S02]  /*12470*/  STL.64 [R1+0x20], R4 ;  /* 0x0000200401007387 */ /* 0x0041e40000100a00 */
[----:B0-----:R-:W-:Y:S02]  /*12480*/  IMAD.MOV.U32 R4, RZ, RZ, R22 ;  /* 0x000000ffff047224 */ /* 0x001fe400078e0016 */
[----:B----4-:R-:W-:Y:S02]  /*12490*/  IMAD.MOV.U32 R22, RZ, RZ, R28 ;  /* 0x000000ffff167224 */ /* 0x010fe400078e001c */
[----:B------:R-:W2:Y:S01]  /*124a0*/  LDL.LU R28, [R1+0x9b8] ;  /* 0x0009b800011c7983 */ /* 0x000ea20000300800 */
[----:B------:R-:W-:Y:S02]  /*124b0*/  IMAD.MOV.U32 R5, RZ, RZ, R7 ;  /* 0x000000ffff057224 */ /* 0x000fe400078e0007 */
[----:B------:R-:W-:-:S03]  /*124c0*/  IMAD.MOV.U32 R7, RZ, RZ, R24 ;  /* 0x000000ffff077224 */ /* 0x000fc600078e0018 */
[----:B------:R0:W-:Y:S04]  /*124d0*/  STL.64 [R1+0x18], R4 ;  /* 0x0000180401007387 */ /* 0x0001e80000100a00 */
[----:B------:R-:W-:Y:S04]  /*124e0*/  STL.64 [R1+0x10], R22 ;  /* 0x0000101601007387 */ /* 0x000fe80000100a00 */
[----:B------:R3:W-:Y:S01]  /*124f0*/  STL.64 [R1+0x8], R6 ;  /* 0x0000080601007387 */ /* 0x0007e20000100a00 */
[----:B0-----:R-:W-:Y:S02]  /*12500*/  IMAD.MOV.U32 R4, RZ, RZ, R27 ;  /* 0x000000ffff047224 */ /* 0x001fe400078e001b */
[----:B------:R-:W-:Y:S01]  /*12510*/  IMAD.MOV.U32 R5, RZ, RZ, R26 ;  /* 0x000000ffff057224 */ /* 0x000fe200078e001a */
[----:B------:R-:W-:Y:S04]  /*12520*/  STL.64 [R1+0x770], R2 ;  /* 0x0007700201007387 */ /* 0x000fe80000100a00 */
[----:B------:R0:W-:Y:S01]  /*12530*/  STL.64 [R1], R4 ;  /* 0x0000000401007387 */ /* 0x0001e20000100a00 */
[----:B---3--:R-:W-:-:S02]  /*12540*/  IMAD.MOV.U32 R6, RZ, RZ, R8 ;  /* 0x000000ffff067224 */ /* 0x008fc400078e0008 */
[----:B------:R-:W-:Y:S02]  /*12550*/  IMAD.MOV.U32 R7, RZ, RZ, R16 ;  /* 0x000000ffff077224 */ /* 0x000fe400078e0010 */
[----:B0-----:R-:W-:Y:S02]  /*12560*/  IMAD.MOV.U32 R4, RZ, RZ, R15 ;  /* 0x000000ffff047224 */ /* 0x001fe400078e000f */
[----:B------:R-:W-:-:S05]  /*12570*/  IMAD.MOV.U32 R5, RZ, RZ, R14 ;  /* 0x000000ffff057224 */ /* 0x000fca00078e000e */
[----:B------:R-:W-:Y:S04]  /*12580*/  STL.64 [R1+0x778], R4 ;  /* 0x0007780401007387 */ /* 0x000fe80000100a00 */
[----:B------:R-:W-:Y:S01]  /*12590*/  STL.64 [R1+0x780], R6 ;  /* 0x0007800601007387 */ /* 0x000fe20000100a00 */
[----:B--2---:R-:W-:-:S03]  /*125a0*/  IMAD.MOV.U32 R8, RZ, RZ, R28 ;  /* 0x000000ffff087224 */ /* 0x004fc600078e001c */
[----:B------:R-:W2:Y:S01]  /*125b0*/  LDL.LU R28, [R1+0x9b4] ;  /* 0x0009b400011c7983 */ /* 0x000ea20000300800 */
[----:B------:R-:W-:Y:S02]  /*125c0*/  LOP3.LUT R11, R11, R10, RZ, 0x3c, !PT ;  /* 0x0000000a0b0b7212 */ /* 0x000fe400078e3cff */
[----:B------:R-:W-:Y:S02]  /*125d0*/  LOP3.LUT R13, R13, R12, RZ, 0x3c, !PT ;  /* 0x0000000c0d0d7212 */ /* 0x000fe400078e3cff */
[----:B------:R-:W-:Y:S02]  /*125e0*/  LOP3.LUT R10, R11, R10, RZ, 0x3c, !PT ;  /* 0x0000000a0b0a7212 */ /* 0x000fe400078e3cff */
[----:B------:R-:W-:Y:S02]  /*125f0*/  LOP3.LUT R12, R13, R12, RZ, 0x3c, !PT ;  /* 0x0000000c0d0c7212 */ /* 0x000fe400078e3cff */
[----:B------:R-:W-:Y:S01]  /*12600*/  LOP3.LUT R11, R11, R10, RZ, 0x3c, !PT ;  /* 0x0000000a0b0b7212 */ /* 0x000fe200078e3cff */
[----:B------:R-:W-:Y:S01]  /*12610*/  IMAD.MOV.U32 R14, RZ, RZ, R18 ;  /* 0x000000ffff0e7224 */ /* 0x000fe200078e0012 */
[----:B------:R-:W-:Y:S01]  /*12620*/  LOP3.LUT R13, R13, R12, RZ, 0x3c, !PT ;  /* 0x0000000c0d0d7212 */ /* 0x000fe200078e3cff */
[----:B------:R-:W-:Y:S01]  /*12630*/  IMAD.MOV.U32 R15, RZ, RZ, R17 ;  /* 0x000000ffff0f7224 */ /* 0x000fe200078e0011 */
[----:B------:R-:W-:Y:S01]  /*12640*/  STL.64 [R1+0x788], R8 ;  /* 0x0007880801007387 */ /* 0x000fe20000100a00 */
[----:B------:R-:W-:-:S02]  /*12650*/  IMAD.MOV.U32 R16, RZ, RZ, R20 ;  /* 0x000000ffff107224 */ /* 0x000fc400078e0014 */
[----:B------:R-:W-:Y:S01]  /*12660*/  IMAD.MOV.U32 R17, RZ, RZ, R19 ;  /* 0x000000ffff117224 */ /* 0x000fe200078e0013 */
[----:B------:R-:W-:Y:S01]  /*12670*/  STL.64 [R1+0x790], R10 ;  /* 0x0007900a01007387 */ /* 0x000fe20000100a00 */
[----:B------:R-:W-:Y:S02]  /*12680*/  IMAD.MOV.U32 R18, RZ, RZ, R0 ;  /* 0x000000ffff127224 */ /* 0x000fe400078e0000 */
[----:B------:R-:W-:Y:S01]  /*12690*/  IMAD.MOV.U32 R19, RZ, RZ, R21 ;  /* 0x000000ffff137224 */ /* 0x000fe200078e0015 */
[----:B------:R-:W-:Y:S04]  /*126a0*/  STL.64 [R1+0x798], R12 ;  /* 0x0007980c01007387 */ /* 0x000fe80000100a00 */
[----:B------:R-:W-:Y:S04]  /*126b0*/  STL.64 [R1+0x7a0], R14 ;  /* 0x0007a00e01007387 */ /* 0x000fe80000100a00 */
[----:B------:R-:W-:Y:S04]  /*126c0*/  STL.64 [R1+0x7a8], R16 ;  /* 0x0007a81001007387 */ /* 0x000fe80000100a00 */
[----:B------:R0:W-:Y:S01]  /*126d0*/  STL.64 [R1+0x7b0], R18 ;  /* 0x0007b01201007387 */ /* 0x0001e20000100a00 */
[----:B------:R-:W-:-:S02]  /*126e0*/  IMAD.MOV.U32 R21, RZ, RZ, R29 ;  /* 0x000000ffff157224 */ /* 0x000fc400078e001d */
[----:B--2---:R-:W-:Y:S02]  /*126f0*/  IMAD.MOV.U32 R20, RZ, RZ, R28 ;  /* 0x000000ffff147224 */ /* 0x004fe400078e001c */
[----:B------:R-:W2:Y:S04]  /*12700*/  LDL.LU R28, [R1+0x9b0] ;  /* 0x0009b000011c7983 */ /* 0x000ea80000300800 */
[----:B------:R-:W3:Y:S04]  /*12710*/  LDL.LU R22, [R1+0x218] ;  /* 0x0002180001167983 */ /* 0x000ee80000300800 */
[----:B------:R-:W3:Y:S04]  /*12720*/  LDL.LU R23, [R1+0x464] ;  /* 0x0004640001177983 */ /* 0x000ee80000300800 */
[----:B------:R-:W4:Y:S04]  /*12730*/  LDL.LU R24, [R1+0x210] ;  /* 0x0002100001187983 */ /* 0x000f280000300800 */
[----:B------:R-:W4:Y:S04]  /*12740*/  LDL.LU R25, [R1+0x468] ;  /* 0x0004680001197983 */ /* 0x000f280000300800 */
[----:B------:R-:W5:Y:S04]  /*12750*/  LDL.LU R26, [R1+0x208] ;  /* 0x00020800011a7983 */ /* 0x000f680000300800 */
[----:B------:R-:W5:Y:S04]  /*12760*/  LDL.LU R27, [R1+0x46c] ;  /* 0x00046c00011b7983 */ /* 0x000f680000300800 */
[----:B------:R-:W2:Y:S04]  /*12770*/  LDL.LU R29, [R1+0x200] ;  /* 0x00020000011d7983 */ /* 0x000ea80000300800 */
[----:B0-----:R-:W3:Y:S04]  /*12780*/  LDL.LU R18, [R1+0x4a8] ;  /* 0x0004a80001127983 */ /* 0x001ee80000300800 */
[----:B------:R-:W3:Y:S04]  /*12790*/  LDL.LU R19, [R1+0x1a4] ;  /* 0x0001a40001137983 */ /* 0x000ee80000300800 */
[----:B---3--:R0:W-:Y:S04]  /*127a0*/  STL.64 [R1+0x968], R18 ;  /* 0x0009681201007387 */ /* 0x0081e80000100a00 */
        /* <DEDUP_REMOVED lines=22> */
[----:B------:R-:W3:Y:S01]  /*12910*/  LDL.LU R19, [R1+0x478] ;  /* 0x0004780001137983 */ /* 0x000ee20000300800 */
[----:B------:R-:W-:-:S02]  /*12920*/  LOP3.LUT R23, R23, R22, RZ, 0x3c, !PT ;  /* 0x0000001617177212 */ /* 0x000fc400078e3cff */
[----:B----4-:R-:W-:Y:S02]  /*12930*/  LOP3.LUT R25, R25, R24, RZ, 0x3c, !PT ;  /* 0x0000001819197212 */ /* 0x010fe400078e3cff */
[----:B------:R-:W-:Y:S01]  /*12940*/  LOP3.LUT R22, R23, R22, RZ, 0x3c, !PT ;  /* 0x0000001617167212 */ /* 0x000fe200078e3cff */
[----:B---3--:R0:W-:Y:S04]  /*12950*/  STL.64 [R1+0x9a8], R18 ;  /* 0x0009a81201007387 */ /* 0x0081e80000100a00 */
[----:B0-----:R-:W3:Y:S04]  /*12960*/  LDL.LU R18, [R1+0x1f8] ;  /* 0x0001f80001127983 */ /* 0x001ee80000300800 */
[----:B------:R-:W3:Y:S04]  /*12970*/  LDL.LU R19, [R1+0x474] ;  /* 0x0004740001137983 */ /* 0x000ee80000300800 */
[----:B------:R-:W4:Y:S04]  /*12980*/  LDL.LU R16, [R1+0x4ac] ;  /* 0x0004ac0001107983 */ /* 0x000f280000300800 */
        /* <DEDUP_REMOVED lines=8> */
[----:B------:R-:W4:Y:S01]  /*12a10*/  LDL.LU R9, [R1+0x1cc] ;  /* 0x0001cc0001097983 */ /* 0x000f220000300800 */
[----:B-----5:R-:W-:-:S03]  /*12a20*/  LOP3.LUT R27, R27, R26, RZ, 0x3c, !PT ;  /* 0x0000001a1b1b7212 */ /* 0x020fc600078e3cff */
[----:B------:R-:W5:Y:S01]  /*12a30*/  LDL.LU R6, [R1+0x4c0] ;  /* 0x0004c00001067983 */ /* 0x000f620000300800 */
[----:B------:R-:W-:-:S03]  /*12a40*/  LOP3.LUT R24, R25, R24, RZ, 0x3c, !PT ;  /* 0x0000001819187212 */ /* 0x000fc600078e3cff */
[----:B------:R-:W5:Y:S01]  /*12a50*/  LDL.LU R7, [R1+0x1d4] ;  /* 0x0001d40001077983 */ /* 0x000f620000300800 */
[----:B------:R-:W-:-:S03]  /*12a60*/  LOP3.LUT R23, R23, R22, RZ, 0x3c, !PT ;  /* 0x0000001617177212 */ /* 0x000fc600078e3cff */
[----:B------:R-:W5:Y:S04]  /*12a70*/  LDL.LU R4, [R1+0x4c4] ;  /* 0x0004c40001047983 */ /* 0x000f680000300800 */
[----:B------:R-:W5:Y:S01]  /*12a80*/  LDL.LU R5, [R1+0x1dc] ;  /* 0x0001dc0001057983 */ /* 0x000f620000300800 */
[----:B------:R-:W-:-:S03]  /*12a90*/  LOP3.LUT R26, R27, R26, RZ, 0x3c, !PT ;  /* 0x0000001a1b1a7212 */ /* 0x000fc600078e3cff */
[----:B------:R-:W5:Y:S01]  /*12aa0*/  LDL.LU R2, [R1+0x4c8] ;  /* 0x0004c80001027983 */ /* 0x000f620000300800 */
[----:B------:R-:W-:-:S03]  /*12ab0*/  LOP3.LUT R25, R25, R24, RZ, 0x3c, !PT ;  /* 0x0000001819197212 */ /* 0x000fc600078e3cff */
[----:B------:R-:W5:Y:S04]  /*12ac0*/  LDL.LU R3, [R1+0x1e4] ;  /* 0x0001e40001037983 */ /* 0x000f680000300800 */
[----:B------:R-:W5:Y:S04]  /*12ad0*/  LDL.LU R0, [R1+0x4cc] ;  /* 0x0004cc0001007983 */ /* 0x000f680000300800 */
[----:B------:R0:W-:Y:S01]  /*12ae0*/  STL.64 [R1+0x7b8], R20 ;  /* 0x0007b81401007387 */ /* 0x0001e20000100a00 */
[----:B------:R-:W-:-:S03]  /*12af0*/  LOP3.LUT R27, R27, R26, RZ, 0x3c, !PT ;  /* 0x0000001a1b1b7212 */ /* 0x000fc600078e3cff */
[----:B0-----:R-:W4:Y:S04]  /*12b00*/  LDL.LU R20, [R1+0x4a4] ;  /* 0x0004a40001147983 */ /* 0x001f280000300800 */
[----:B------:R-:W5:Y:S04]  /*12b10*/  LDL.LU R21, [R1+0x19c] ;  /* 0x00019c0001157983 */ /* 0x000f680000300800 */
[----:B------:R0:W-:Y:S04]  /*12b20*/  STL.64 [R1+0x7c0], R22 ;  /* 0x0007c01601007387 */ /* 0x0001e80000100a00 */
        /* <DEDUP_REMOVED lines=8> */
[----:B--2---:R0:W-:Y:S04]  /*12bb0*/  STL.64 [R1+0x7d8], R28 ;  /* 0x0007d81c01007387 */ /* 0x0041e80000100a00 */
[----:B0-----:R-:W2:Y:S01]  /*12bc0*/  LDL.LU R29, [R1+0x1b0] ;  /* 0x0001b000011d7983 */ /* 0x001ea20000300800 */
[----:B---3--:R-:W-:-:S04]  /*12bd0*/  LOP3.LUT R19, R19, R18, RZ, 0x3c, !PT ;  /* 0x0000001213137212 */ /* 0x008fc800078e3cff */
[----:B------:R-:W-:-:S04]  /*12be0*/  LOP3.LUT R18, R19, R18, RZ, 0x3c, !PT ;  /* 0x0000001213127212 */ /* 0x000fc800078e3cff */
[----:B------:R-:W-:-:S05]  /*12bf0*/  LOP3.LUT R19, R19, R18, RZ, 0x3c, !PT ;  /* 0x0000001213137212 */ /* 0x000fca00078e3cff */
[----:B------:R0:W-:Y:S04]  /*12c00*/  STL.64 [R1+0x128], R18 ;  /* 0x0001281201007387 */ /* 0x0001e80000100a00 */
[----:B0-----:R-:W3:Y:S02]  /*12c10*/  LDL.LU.64 R18, [R1+0x9a8] ;  /* 0x0009a80001127983 */ /* 0x001ee40000300a00 */
        /* <DEDUP_REMOVED lines=39> */
[----:B0-----:R-:W3:Y:S01]  /*12e90*/  LDL.LU.64 R18, [R1+0x968] ;  /* 0x0009680001127983 */ /* 0x001ee20000300a00 */
[----:B----4-:R-:W-:Y:S02]  /*12ea0*/  IMAD.MOV.U32 R28, RZ, RZ, R26 ;  /* 0x000000ffff1c7224 */ /* 0x010fe400078e001a */
[----:B------:R-:W-:Y:S02]  /*12eb0*/  IMAD.MOV.U32 R26, RZ, RZ, R24 ;  /* 0x000000ffff1a7224 */ /* 0x000fe400078e0018 */
[----:B------:R-:W-:Y:S02]  /*12ec0*/  IMAD.MOV.U32 R24, RZ, RZ, R22 ;  /* 0x000000ffff187224 */ /* 0x000fe400078e0016 */
[----:B------:R-:W-:Y:S01]  /*12ed0*/  IMAD.MOV.U32 R22, RZ, RZ, R20 ;  /* 0x000000ffff167224 */ /* 0x000fe200078e0014 */
[----:B--2---:R0:W-:Y:S04]  /*12ee0*/  STL.64 [R1+0x178], R28 ;  /* 0x0001781c01007387 */ /* 0x0041e80000100a00 */
[----:B-----5:R-:W-:Y:S04]  /*12ef0*/  STL.64 [R1+0x180], R26 ;  /* 0x0001801a01007387 */ /* 0x020fe80000100a00 */
[----:B------:R-:W-:Y:S04]  /*12f00*/  STL.64 [R1+0x188], R24 ;  /* 0x0001881801007387 */ /* 0x000fe80000100a00 */
[----:B------:R-:W-:Y:S01]  /*12f10*/  STL.64 [R1+0x190], R22 ;  /* 0x0001901601007387 */ /* 0x000fe20000100a00 */
[----:B---3--:R-:W-:-:S02]  /*12f20*/  IMAD.MOV.U32 R20, RZ, RZ, R18 ;  /* 0x000000ffff147224 */ /* 0x008fc400078e0012 */
[----:B------:R-:W-:Y:S02]  /*12f30*/  IMAD.MOV.U32 R18, RZ, RZ, R16 ;  /* 0x000000ffff127224 */ /* 0x000fe400078e0010 */
[----:B------:R-:W-:Y:S02]  /*12f40*/  IMAD.MOV.U32 R16, RZ, RZ, R14 ;  /* 0x000000ffff107224 */ /* 0x000fe400078e000e */
[----:B------:R-:W-:Y:S01]  /*12f50*/  IMAD.MOV.U32 R14, RZ, RZ, R12 ;  /* 0x000000ffff0e7224 */ /* 0x000fe200078e000c */
[----:B------:R-:W-:Y:S01]  /*12f60*/  STL.64 [R1+0x3a8], R20 ;  /* 0x0003a81401007387 */ /* 0x000fe20000100a00 */
[----:B------:R-:W-:Y:S02]  /*12f70*/  IMAD.MOV.U32 R12, RZ, RZ, R10 ;  /* 0x000000ffff0c7224 */ /* 0x000fe400078e000a */
[----:B------:R-:W-:Y:S01]  /*12f80*/  IMAD.MOV.U32 R10, RZ, RZ, R8 ;  /* 0x000000ffff0a7224 */ /* 0x000fe200078e0008 */
[----:B------:R-:W-:Y:S01]  /*12f90*/  STL.64 [R1+0x3b0], R18 ;  /* 0x0003b01201007387 */ /* 0x000fe20000100a00 */
[----:B------:R-:W-:-:S02]  /*12fa0*/  IMAD.MOV.U32 R8, RZ, RZ, R6 ;  /* 0x000000ffff087224 */ /* 0x000fc400078e0006 */
[----:B------:R-:W-:Y:S01]  /*12fb0*/  IMAD.MOV.U32 R6, RZ, RZ, R4 ;  /* 0x000000ffff067224 */ /* 0x000fe200078e0004 */
[----:B------:R-:W-:Y:S01]  /*12fc0*/  STL.64 [R1+0x3b8], R16 ;  /* 0x0003b81001007387 */ /* 0x000fe20000100a00 */
[----:B------:R-:W-:-:S03]  /*12fd0*/  IMAD.MOV.U32 R4, RZ, RZ, R2 ;  /* 0x000000ffff047224 */ /* 0x000fc600078e0002 */
[----:B------:R-:W-:Y:S04]  /*12fe0*/  STL.64 [R1+0x3c0], R14 ;  /* 0x0003c00e01007387 */ /* 0x000fe80000100a00 */
[----:B------:R-:W-:Y:S04]  /*12ff0*/  STL.64 [R1+0x3c8], R12 ;  /* 0x0003c80c01007387 */ /* 0x000fe80000100a00 */
[----:B------:R-:W-:Y:S04]  /*13000*/  STL.64 [R1+0x3d0], R10 ;  /* 0x0003d00a01007387 */ /* 0x000fe80000100a00 */
[----:B------:R-:W-:Y:S04]  /*13010*/  STL.64 [R1+0x3d8], R8 ;  /* 0x0003d80801007387 */ /* 0x000fe80000100a00 */
[----:B------:R-:W-:Y:S04]  /*13020*/  STL.64 [R1+0x3e0], R6 ;  /* 0x0003e00601007387 */ /* 0x000fe80000100a00 */
[----:B0-----:R-:W2:Y:S04]  /*13030*/  LDL.LU R28, [R1+0x50c] ;  /* 0x00050c00011c7983 */ /* 0x001ea80000300800 */
[----:B------:R-:W-:Y:S04]  /*13040*/  STL.64 [R1+0x3e8], R4 ;  /* 0x0003e80401007387 */ /* 0x000fe80000100a00 */
[----:B------:R-:W3:Y:S01]  /*13050*/  LDL.LU R29, [R1+0x26c] ;  /* 0x00026c00011d7983 */ /* 0x000ee20000300800 */
[----:B------:R-:W-:-:S05]  /*13060*/  IMAD.MOV.U32 R2, RZ, RZ, R0 ;  /* 0x000000ffff027224 */ /* 0x000fca00078e0000 */
[----:B------:R-:W-:Y:S04]  /*13070*/  STL.64 [R1+0x3f0], R2 ;  /* 0x0003f00201007387 */ /* 0x000fe80000100a00 */
[----:B---3--:R0:W-:Y:S04]  /*13080*/  STL [R1+0x8e8], R29 ;  /* 0x0008e81d01007387 */ /* 0x0081e80000100800 */
[----:B0-----:R-:W2:Y:S04]  /*13090*/  LDL.LU R29, [R1+0x264] ;  /* 0x00026400011d7983 */ /* 0x001ea80000300800 */
[----:B--2---:R0:W-:Y:S04]  /*130a0*/  STL.64 [R1+0x8f0], R28 ;  /* 0x0008f01c01007387 */ /* 0x0041e80000100a00 */
[----:B0-----:R-:W2:Y:S04]  /*130b0*/  LDL.LU R28, [R1+0x25c] ;  /* 0x00025c00011c7983 */ /* 0x001ea80000300800 */
[----:B------:R-:W2:Y:S04]  /*130c0*/  LDL.LU R29, [R1+0x508] ;  /* 0x00050800011d7983 */ /* 0x000ea80000300800 */
        /* <DEDUP_REMOVED lines=42> */
[----:B------:R-:W3:Y:S04]  /*13370*/  LDL.LU R26, [R1+0x510] ;  /* 0x00051000011a7983 */ /* 0x000ee80000300800 */
[----:B------:R-:W4:Y:S04]  /*13380*/  LDL.LU R27, [R1+0x274] ;  /* 0x00027400011b7983 */ /* 0x000f280000300800 */
[----:B------:R-:W5:Y:S04]  /*13390*/  LDL.LU R24, [R1+0x514] ;  /* 0x0005140001187983 */ /* 0x000f680000300800 */
        /* <DEDUP_REMOVED lines=101> */
[----:B---3--:R-:W-:-:S02]  /*139f0*/  IMAD.MOV.U32 R28, RZ, RZ, R26 ;  /* 0x000000ffff1c7224 */ /* 0x008fc400078e001a */
[----:B-----5:R-:W-:Y:S02]  /*13a00*/  IMAD.MOV.U32 R26, RZ, RZ, R24 ;  /* 0x000000ffff1a7224 */ /* 0x020fe400078e0018 */
[----:B----4-:R-:W-:Y:S02]  /*13a10*/  IMAD.MOV.U32 R24, RZ, RZ, R22 ;  /* 0x000000ffff187224 */ /* 0x010fe400078e0016 */
[----:B------:R-:W-:Y:S01]  /*13a20*/  IMAD.MOV.U32 R22, RZ, RZ, R20 ;  /* 0x000000ffff167224 */ /* 0x000fe200078e0014 */
[----:B------:R-:W-:Y:S01]  /*13a30*/  LOP3.LUT R5, R5, R4, RZ, 0x3c, !PT ;  /* 0x0000000405057212 */ /* 0x000fe200078e3cff */
[----:B------:R-:W-:Y:S02]  /*13a40*/  IMAD.MOV.U32 R20, RZ, RZ, R18 ;  /* 0x000000ffff147224 */ /* 0x000fe400078e0012 */
[----:B------:R-:W-:Y:S02]  /*13a50*/  IMAD.MOV.U32 R18, RZ, RZ, R16 ;  /* 0x000000ffff127224 */ /* 0x000fe400078e0010 */
[----:B------:R-:W-:-:S02]  /*13a60*/  IMAD.MOV.U32 R16, RZ, RZ, R14 ;  /* 0x000000ffff107224 */ /* 0x000fc400078e000e */
[----:B------:R-:W-:Y:S01]  /*13a70*/  IMAD.MOV.U32 R14, RZ, RZ, R12 ;  /* 0x000000ffff0e7224 */ /* 0x000fe200078e000c */
[C---:B------:R-:W-:Y:S01]  /*13a80*/  LOP3.LUT R4, R5.reuse, R4, RZ, 0x3c, !PT ;  /* 0x0000000405047212 */ /* 0x040fe200078e3cff */
[----:B------:R-:W-:Y:S02]  /*13a90*/  IMAD.MOV.U32 R12, RZ, RZ, R10 ;  /* 0x000000ffff0c7224 */ /* 0x000fe400078e000a */
[----:B------:R-:W-:Y:S02]  /*13aa0*/  IMAD.MOV.U32 R10, RZ, RZ, R8 ;  /* 0x000000ffff0a7224 */ /* 0x000fe400078e0008 */
[----:B------:R-:W-:Y:S02]  /*13ab0*/  IMAD.MOV.U32 R8, RZ, RZ, R6 ;  /* 0x000000ffff087224 */ /* 0x000fe400078e0006 */
[----:B------:R-:W-:Y:S01]  /*13ac0*/  IMAD.MOV.U32 R6, RZ, RZ, R0 ;  /* 0x000000ffff067224 */ /* 0x000fe200078e0000 */
[----:B------:R-:W-:Y:S01]  /*13ad0*/  LOP3.LUT R5, R5, R4, RZ, 0x3c, !PT ;  /* 0x0000000405057212 */ /* 0x000fe200078e3cff */
[----:B------:R-:W0:Y:S01]  /*13ae0*/  LDC R0, c[0x0][0x23c] ;  /* 0x00008f00ff007b82 */ /* 0x000e220000000800 */
[----:B--2---:R1:W-:Y:S04]  /*13af0*/  STL.64 [R1+0x478], R28 ;  /* 0x0004781c01007387 */ /* 0x0043e80000100a00 */
[----:B------:R-:W-:Y:S04]  /*13b00*/  STL.64 [R1+0x480], R26 ;  /* 0x0004801a01007387 */ /* 0x000fe80000100a00 */
        /* <DEDUP_REMOVED lines=10> */
[----:B-1----:R-:W2:Y:S04]  /*13bb0*/  LDL.LU R28, [R1+0x36c] ;  /* 0x00036c00011c7983 */ /* 0x002ea80000300800 */
[----:B------:R-:W-:Y:S04]  /*13bc0*/  STL.64 [R1+0x4d8], R4 ;  /* 0x0004d80401007387 */ /* 0x000fe80000100a00 */
[----:B------:R-:W2:Y:S01]  /*13bd0*/  LDL.LU R29, [R1+0x598] ;  /* 0x00059800011d7983 */ /* 0x000ea20000300800 */
[----:B------:R-:W-:-:S04]  /*13be0*/  LOP3.LUT R3, R3, R2, RZ, 0x3c, !PT ;  /* 0x0000000203037212 */ /* 0x000fc800078e3cff */
[----:B------:R-:W-:-:S04]  /*13bf0*/  LOP3.LUT R2, R3, R2, RZ, 0x3c, !PT ;  /* 0x0000000203027212 */ /* 0x000fc800078e3cff */
[----:B------:R-:W-:-:S05]  /*13c00*/  LOP3.LUT R3, R3, R2, RZ, 0x3c, !PT ;  /* 0x0000000203037212 */ /* 0x000fca00078e3cff */
[----:B------:R-:W-:Y:S04]  /*13c10*/  STL.64 [R1+0x4e0], R2 ;  /* 0x0004e00201007387 */ /* 0x000fe80000100a00 */
[----:B--2---:R1:W-:Y:S04]  /*13c20*/  STL.64 [R1+0x868], R28 ;  /* 0x0008681c01007387 */ /* 0x0043e80000100a00 */
[----:B-1----:R-:W2:Y:S04]  /*13c30*/  LDL.LU R28, [R1+0x364] ;  /* 0x00036400011c7983 */ /* 0x002ea80000300800 */
[----:B------:R-:W2:Y:S04]  /*13c40*/  LDL.LU R29, [R1+0x594] ;  /* 0x00059400011d7983 */ /* 0x000ea80000300800 */
        /* <DEDUP_REMOVED lines=45> */
[----:B------:R-:W3:Y:S04]  /*13f20*/  LDL.LU R26, [R1+0x374] ;  /* 0x00037400011a7983 */ /* 0x000ee80000300800 */
[----:B------:R-:W3:Y:S04]  /*13f30*/  LDL.LU R27, [R1+0x59c] ;  /* 0x00059c00011b7983 */ /* 0x000ee80000300800 */
[----:B------:R-:W4:Y:S04]  /*13f40*/  LDL.LU R24, [R1+0x37c] ;  /* 0x00037c0001187983 */ /* 0x000f280000300800 */
        /* <DEDUP_REMOVED lines=11> */
[----:B------:R-:W5:Y:S04]  /*14000*/  LDL.LU.64 R12, [R1+0x120] ;  /* 0x00012000010c7983 */ /* 0x000f680000300a00 */
[----:B------:R-:W5:Y:S04]  /*14010*/  LDL.LU.64 R10, [R1+0x118] ;  /* 0x00011800010a7983 */ /* 0x000f680000300a00 */
[----:B------:R-:W5:Y:S04]  /*14020*/  LDL.LU.64 R8, [R1+0x110] ;  /* 0x0001100001087983 */ /* 0x000f680000300a00 */
[----:B------:R-:W5:Y:S04]  /*14030*/  LDL.LU.64 R6, [R1+0x108] ;  /* 0x0001080001067983 */ /* 0x000f680000300a00 */
[----:B------:R-:W5:Y:S04]  /*14040*/  LDL.LU.64 R4, [R1+0x100] ;  /* 0x0001000001047983 */ /* 0x000f680000300a00 */
[----:B------:R-:W5:Y:S01]  /*14050*/  LDL.LU.64 R2, [R1+0xf8] ;  /* 0x0000f80001027983 */ /* 0x000f620000300a00 */
[----:B--2---:R-:W-:-:S04]  /*14060*/  LOP3.LUT R29, R29, R28, RZ, 0x3c, !PT ;  /* 0x0000001c1d1d7212 */ /* 0x004fc800078e3cff */
[----:B------:R-:W-:-:S04]  /*14070*/  LOP3.LUT R28, R29, R28, RZ, 0x3c, !PT ;  /* 0x0000001c1d1c7212 */ /* 0x000fc800078e3cff */
[----:B------:R-:W-:-:S05]  /*14080*/  LOP3.LUT R29, R29, R28, RZ, 0x3c, !PT ;  /* 0x0000001c1d1d7212 */ /* 0x000fca00078e3cff */
[----:B------:R1:W-:Y:S04]  /*14090*/  STL.64 [R1+0x4e8], R28 ;  /* 0x0004e81c01007387 */ /* 0x0003e80000100a00 */
[----:B-1----:R-:W2:Y:S02]  /*140a0*/  LDL.LU.64 R28, [R1+0x8e0] ;  /* 0x0008e000011c7983 */ /* 0x002ea40000300a00 */
        /* <DEDUP_REMOVED lines=74> */
[----:B-1----:R-:W2:Y:S01]  /*14550*/  LDL.LU.64 R28, [R1+0x868] ;  /* 0x00086800011c7983 */ /* 0x002ea20000300a00 */
[----:B---3--:R-:W-:Y:S02]  /*14560*/  LOP3.LUT R27, R27, R26, RZ, 0x3c, !PT ;  /* 0x0000001a1b1b7212 */ /* 0x008fe400078e3cff */
[----:B----4-:R-:W-:Y:S02]  /*14570*/  LOP3.LUT R25, R25, R24, RZ, 0x3c, !PT ;  /* 0x0000001819197212 */ /* 0x010fe400078e3cff */
[----:B-----5:R-:W-:Y:S02]  /*14580*/  LOP3.LUT R23, R23, R22, RZ, 0x3c, !PT ;  /* 0x0000001617177212 */ /* 0x020fe400078e3cff */
[----:B------:R-:W-:-:S02]  /*14590*/  LOP3.LUT R21, R21, R20, RZ, 0x3c, !PT ;  /* 0x0000001415157212 */ /* 0x000fc400078e3cff */
[----:B------:R-:W-:Y:S02]  /*145a0*/  LOP3.LUT R26, R27, R26, RZ, 0x3c, !PT ;  /* 0x0000001a1b1a7212 */ /* 0x000fe400078e3cff */
[----:B------:R-:W-:Y:S02]  /*145b0*/  LOP3.LUT R19, R19, R18, RZ, 0x3c, !PT ;  /* 0x0000001213137212 */ /* 0x000fe400078e3cff */
[----:B------:R-:W-:Y:S02]  /*145c0*/  LOP3.LUT R24, R25, R24, RZ, 0x3c, !PT ;  /* 0x0000001819187212 */ /* 0x000fe400078e3cff */
[----:B------:R-:W-:Y:S02]  /*145d0*/  LOP3.LUT R17, R17, R16, RZ, 0x3c, !PT ;  /* 0x0000001011117212 */ /* 0x000fe400078e3cff */
[----:B------:R-:W-:Y:S02]  /*145e0*/  LOP3.LUT R22, R23, R22, RZ, 0x3c, !PT ;  /* 0x0000001617167212 */ /* 0x000fe400078e3cff */
[----:B------:R-:W-:-:S02]  /*145f0*/  LOP3.LUT R15, R15, R14, RZ, 0x3c, !PT ;  /* 0x0000000e0f0f7212 */ /* 0x000fc400078e3cff */
[----:B------:R-:W-:Y:S02]  /*14600*/  LOP3.LUT R20, R21, R20, RZ, 0x3c, !PT ;  /* 0x0000001415147212 */ /* 0x000fe400078e3cff */
[----:B------:R-:W-:Y:S02]  /*14610*/  LOP3.LUT R27, R27, R26, RZ, 0x3c, !PT ;  /* 0x0000001a1b1b7212 */ /* 0x000fe400078e3cff */
[----:B------:R-:W-:Y:S02]  /*14620*/  LOP3.LUT R18, R19, R18, RZ, 0x3c, !PT ;  /* 0x0000001213127212 */ /* 0x000fe400078e3cff */
[----:B------:R-:W-:Y:S02]  /*14630*/  LOP3.LUT R25, R25, R24, RZ, 0x3c, !PT ;  /* 0x0000001819197212 */ /* 0x000fe400078e3cff */
[----:B------:R-:W-:Y:S01]  /*14640*/  LOP3.LUT R16, R17, R16, RZ, 0x3c, !PT ;  /* 0x0000001011107212 */ /* 0x000fe200078e3cff */
[----:B0-----:R-:W-:Y:S01]  /*14650*/  IMAD.SHL.U32 R0, R0, 0x40, RZ ;  /* 0x0000004000007824 */ /* 0x001fe200078e00ff */
[----:B------:R-:W-:-:S02]  /*14660*/  LOP3.LUT R23, R23, R22, RZ, 0x3c, !PT ;  /* 0x0000001617177212 */ /* 0x000fc400078e3cff */
[----:B------:R-:W-:Y:S02]  /*14670*/  LOP3.LUT R14, R15, R14, RZ, 0x3c, !PT ;  /* 0x0000000e0f0e7212 */ /* 0x000fe400078e3cff */
[----:B------:R-:W-:Y:S02]  /*14680*/  LOP3.LUT R21, R21, R20, RZ, 0x3c, !PT ;  /* 0x0000001415157212 */ /* 0x000fe400078e3cff */
[----:B------:R-:W-:Y:S02]  /*14690*/  LOP3.LUT R19, R19, R18, RZ, 0x3c, !PT ;  /* 0x0000001213137212 */ /* 0x000fe400078e3cff */
[----:B------:R-:W-:Y:S01]  /*146a0*/  LOP3.LUT R17, R17, R16, RZ, 0x3c, !PT ;  /* 0x0000001011117212 */ /* 0x000fe200078e3cff */
[----:B------:R-:W-:Y:S01]  /*146b0*/  IMAD.WIDE R12, R0, 0x2, R12 ;  /* 0x00000002000c7825 */ /* 0x000fe200078e020c */
[----:B------:R-:W-:-:S03]  /*146c0*/  LOP3.LUT R15, R15, R14, RZ, 0x3c, !PT ;  /* 0x0000000e0f0f7212 */ /* 0x000fc600078e3cff */
[----:B------:R-:W-:-:S04]  /*146d0*/  IMAD.WIDE R10, R0, 0x2, R10 ;  /* 0x00000002000a7825 */ /* 0x000fc800078e020a */
[----:B------:R-:W-:-:S04]  /*146e0*/  IMAD.WIDE R8, R0, 0x2, R8 ;  /* 0x0000000200087825 */ /* 0x000fc800078e0208 */
[----:B------:R-:W-:Y:S01]  /*146f0*/  IMAD.WIDE R6, R0, 0x2, R6 ;  /* 0x0000000200067825 */ /* 0x000fe200078e0206 */
[----:B--2---:R-:W-:-:S04]  /*14700*/  LOP3.LUT R29, R29, R28, RZ, 0x3c, !PT ;  /* 0x0000001c1d1d7212 */ /* 0x004fc800078e3cff */
[----:B------:R-:W-:-:S04]  /*14710*/  LOP3.LUT R28, R29, R28, RZ, 0x3c, !PT ;  /* 0x0000001c1d1c7212 */ /* 0x000fc800078e3cff */
[----:B------:R-:W-:-:S05]  /*14720*/  LOP3.LUT R29, R29, R28, RZ, 0x3c, !PT ;  /* 0x0000001c1d1d7212 */ /* 0x000fca00078e3cff */
[----:B------:R0:W-:Y:S04]  /*14730*/  STL.64 [R1+0x568], R28 ;  /* 0x0005681c01007387 */ /* 0x0001e80000100a00 */
        /* <DEDUP_REMOVED lines=11> */
[----:B0-----:R-:W2:Y:S01]  /*147f0*/  LDL.LU.64 R28, [R1+0x68] ;  /* 0x00006800011c7983 */ /* 0x001ea20000300a00 */
[----:B------:R-:W-:-:S04]  /*14800*/  IMAD.WIDE R4, R0, 0x2, R4 ;  /* 0x0000000200047825 */ /* 0x000fc800078e0204 */
[C---:B------:R-:W-:Y:S01]  /*14810*/  IMAD.WIDE R2, R0.reuse, 0x2, R2 ;  /* 0x0000000200027825 */ /* 0x040fe200078e0202 */
[----:B------:R-:W-:Y:S04]  /*14820*/  STL.64 [R1+0x380], R4 ;  /* 0x0003800401007387 */ /* 0x000fe80000100a00 */
[----:B--2---:R0:W-:Y:S04]  /*14830*/  STL.64 [R1+0x7e0], R28 ;  /* 0x0007e01c01007387 */ /* 0x0041e80000100a00 */
[----:B------:R-:W-:Y:S04]  /*14840*/  STL.64 [R1+0x378], R2 ;  /* 0x0003780201007387 */ /* 0x000fe80000100a00 */
[----:B0-----:R-:W2:Y:S04]  /*14850*/  LDL.LU.64 R28, [R1+0x70] ;  /* 0x00007000011c7983 */ /* 0x001ea80000300a00 */
[----:B--2---:R0:W-:Y:S04]  /*14860*/  STL.64 [R1+0x7e8], R28 ;  /* 0x0007e81c01007387 */ /* 0x0041e80000100a00 */
        /* <DEDUP_REMOVED lines=31> */
[----:B------:R-:W3:Y:S04]  /*14a60*/  LDL.LU.64 R26, [R1+0x60] ;  /* 0x00006000011a7983 */ /* 0x000ee80000300a00 */
[----:B------:R-:W4:Y:S04]  /*14a70*/  LDL.LU.64 R24, [R1+0x58] ;  /* 0x0000580001187983 */ /* 0x000f280000300a00 */
[----:B------:R-:W5:Y:S04]  /*14a80*/  LDL.LU.64 R22, [R1+0x50] ;  /* 0x0000500001167983 */ /* 0x000f680000300a00 */
        /* <DEDUP_REMOVED lines=9> */
[----:B------:R-:W5:Y:S01]  /*14b20*/  LDL.LU.64 R2, [R1] ;  /* 0x0000000001027983 */ /* 0x000f620000300a00 */
[----:B--2---:R-:W-:-:S05]  /*14b30*/  IMAD.WIDE R28, R0, 0x2, R28 ;  /* 0x00000002001c7825 */ /* 0x004fca00078e021c */
[----:B------:R0:W-:Y:S04]  /*14b40*/  STL.64 [R1+0x370], R28 ;  /* 0x0003701c01007387 */ /* 0x0001e80000100a00 */
[----:B0-----:R-:W2:Y:S02]  /*14b50*/  LDL.LU.64 R28, [R1+0x860] ;  /* 0x00086000011c7983 */ /* 0x001ea40000300a00 */
        /* <DEDUP_REMOVED lines=47> */
[----:B0-----:R-:W2:Y:S01]  /*14e50*/  LDL.LU.64 R28, [R1+0x7e0] ;  /* 0x0007e000011c7983 */ /* 0x001ea20000300a00 */
[----:B---3--:R-:W-:-:S04]  /*14e60*/  IMAD.WIDE R26, R0, 0x2, R26 ;  /* 0x00000002001a7825 */ /* 0x008fc800078e021a */
[----:B----4-:R-:W-:-:S04]  /*14e70*/  IMAD.WIDE R24, R0, 0x2, R24 ;  /* 0x0000000200187825 */ /* 0x010fc800078e0218 */
[----:B-----5:R-:W-:-:S04]  /*14e80*/  IMAD.WIDE R22, R0, 0x2, R22 ;  /* 0x0000000200167825 */ /* 0x020fc800078e0216 */
[----:B------:R-:W-:-:S04]  /*14e90*/  IMAD.WIDE R20, R0, 0x2, R20 ;  /* 0x0000000200147825 */ /* 0x000fc800078e0214 */
        /* <DEDUP_REMOVED lines=9> */
[----:B--2---:R-:W-:-:S05]  /*14f30*/  IMAD.WIDE R28, R0, 0x2, R28 ;  /* 0x00000002001c7825 */ /* 0x004fca00078e021c */
[----:B------:R0:W-:Y:S04]  /*14f40*/  STL.64 [R1+0x2e8], R28 ;  /* 0x0002e81c01007387 */ /* 0x0001e80000100a00 */
[----:B0-----:R-:W2:Y:S04]  /*14f50*/  LDL.LU.64 R28, [R1+0x7d8] ;  /* 0x0007d800011c7983 */ /* 0x001ea80000300a00 */
[----:B------:R0:W-:Y:S04]  /*14f60*/  STL.64 [R1+0x2e0], R26 ;  /* 0x0002e01a01007387 */ /* 0x0001e80000100a00 */
[----:B0-----:R-:W3:Y:S04]  /*14f70*/  LDL.LU.64 R26, [R1+0x7d0] ;  /* 0x0007d000011a7983 */ /* 0x001ee80000300a00 */
[----:B------:R0:W-:Y:S04]  /*14f80*/  STL.64 [R1+0x2d8], R24 ;  /* 0x0002d81801007387 */ /* 0x0001e80000100a00 */
[----:B0-----:R-:W4:Y:S04]  /*14f90*/  LDL.LU.64 R24, [R1+0x7c8] ;  /* 0x0007c80001187983 */ /* 0x001f280000300a00 */
[----:B------:R0:W-:Y:S04]  /*14fa0*/  STL.64 [R1+0x2d0], R22 ;  /* 0x0002d01601007387 */ /* 0x0001e80000100a00 */
[----:B0-----:R-:W5:Y:S04]  /*14fb0*/  LDL.LU.64 R22, [R1+0x7c0] ;  /* 0x0007c00001167983 */ /* 0x001f680000300a00 */
        /* <DEDUP_REMOVED lines=19> */
[----:B0-----:R-:W5:Y:S01]  /*150f0*/  LDL.LU.64 R2, [R1+0x770] ;  /* 0x0007700001027983 */ /* 0x001f620000300a00 */
[----:B--2---:R-:W-:-:S04]  /*15100*/  IMAD.WIDE R20, R0, 0x2, R20 ;  /* 0x0000000200147825 */ /* 0x004fc800078e0214 */
        /* <DEDUP_REMOVED lines=8> */
[----:B------:R-:W-:-:S05]  /*15190*/  IMAD.WIDE R2, R0, 0x2, R2 ;  /* 0x0000000200027825 */ /* 0x000fca00078e0202 */
        /* <DEDUP_REMOVED lines=19> */
[----:B0-----:R-:W5:Y:S01]  /*152d0*/  LDL.LU.64 R20, [R1+0x128] ;  /* 0x0001280001147983 */ /* 0x001f620000300a00 */
[----:B------:R-:W-:-:S05]  /*152e0*/  IMAD.WIDE R22, R0, 0x2, R22 ;  /* 0x0000000200167825 */ /* 0x000fca00078e0216 */
[----:B------:R0:W-:Y:S01]  /*152f0*/  STL.64 [R1+0x218], R22 ;  /* 0x0002181601007387 */ /* 0x0001e20000100a00 */
[----:B------:R-:W-:-:S04]  /*15300*/  IMAD.WIDE R26, R0, 0x2, R26 ;  /* 0x00000002001a7825 */ /* 0x000fc800078e021a */
[----:B0-----:R-:W-:-:S04]  /*15310*/  IMAD.WIDE R22, R0, 0x2, R24 ;  /* 0x0000000200167825 */ /* 0x001fc800078e0218 */
[C---:B------:R-:W-:Y:S01]  /*15320*/  IMAD.WIDE R24, R0.reuse, 0x2, R28 ;  /* 0x0000000200187825 */ /* 0x040fe200078e021c */
[----:B------:R5:W-:Y:S04]  /*15330*/  STL.64 [R1+0x210], R22 ;  /* 0x0002101601007387 */ /* 0x000be80000100a00 */
[----:B------:R-:W-:Y:S04]  /*15340*/  STL.64 [R1+0x208], R26 ;  /* 0x0002081a01007387 */ /* 0x000fe80000100a00 */
[----:B------:R-:W-:Y:S01]  /*15350*/  STL.64 [R1+0x200], R24 ;  /* 0x0002001801007387 */ /* 0x000fe20000100a00 */
[----:B---3--:R-:W-:-:S04]  /*15360*/  IMAD.WIDE R4, R0, 0x2, R4 ;  /* 0x0000000200047825 */ /* 0x008fc800078e0204 */
[----:B-----5:R-:W-:-:S04]  /*15370*/  IMAD.WIDE R22, R0, 0x2, R20 ;  /* 0x0000000200167825 */ /* 0x020fc800078e0214 */
[C---:B----4-:R-:W-:Y:S01]  /*15380*/  IMAD.WIDE R20, R0.reuse, 0x2, R18 ;  /* 0x0000000200147825 */ /* 0x050fe200078e0212 */
[----:B------:R-:W-:Y:S03]  /*15390*/  STL.64 [R1+0x1f8], R22 ;  /* 0x0001f81601007387 */ /* 0x000fe60000100a00 */
[C---:B--2---:R-:W-:Y:S01]  /*153a0*/  IMAD.WIDE R18, R0.reuse, 0x2, R16 ;  /* 0x0000000200127825 */ /* 0x044fe200078e0210 */
[----:B------:R-:W-:Y:S03]  /*153b0*/  STL.64 [R1+0x1f0], R20 ;  /* 0x0001f01401007387 */ /* 0x000fe60000100a00 */
[C---:B------:R-:W-:Y:S01]  /*153c0*/  IMAD.WIDE R16, R0.reuse, 0x2, R14 ;  /* 0x0000000200107825 */ /* 0x040fe200078e020e */
        /* <DEDUP_REMOVED lines=10> */
[----:B------:R-:W-:Y:S04]  /*15470*/  STL.64 [R1+0x1c0], R8 ;  /* 0x0001c00801007387 */ /* 0x000fe80000100a00 */
[----:B------:R-:W2:Y:S04]  /*15480*/  LDL.LU.64 R2, [R1+0x180] ;  /* 0x0001800001027983 */ /* 0x000ea80000300a00 */
[----:B------:R0:W-:Y:S04]  /*15490*/  STL.64 [R1+0x1b8], R4 ;  /* 0x0001b80401007387 */ /* 0x0001e80000100a00 */
[----:B0-----:R-:W3:Y:S04]  /*154a0*/  LDL.LU.64 R4, [R1+0x188] ;  /* 0x0001880001047983 */ /* 0x001ee80000300a00 */
[----:B------:R-:W-:Y:S04]  /*154b0*/  STL.64 [R1+0x1b0], R6 ;  /* 0x0001b00601007387 */ /* 0x000fe80000100a00 */
[----:B------:R-:W4:Y:S04]  /*154c0*/  LDL.LU.64 R10, [R1+0x3e0] ;  /* 0x0003e000010a7983 */ /* 0x000f280000300a00 */
[----:B----4-:R0:W-:Y:S04]  /*154d0*/  STL.64 [R1+0x730], R10 ;  /* 0x0007300a01007387 */ /* 0x0101e80000100a00 */
[----:B0-----:R-:W4:Y:S04]  /*154e0*/  LDL.LU.64 R10, [R1+0x3d8] ;  /* 0x0003d800010a7983 */ /* 0x001f280000300a00 */
        /* <DEDUP_REMOVED lines=14> */
[----:B------:R-:W5:Y:S04]  /*155d0*/  LDL.LU.64 R12, [R1+0x3e8] ;  /* 0x0003e800010c7983 */ /* 0x000f680000300a00 */
[----:B------:R-:W2:Y:S04]  /*155e0*/  LDL.LU.64 R28, [R1+0x418] ;  /* 0x00041800011c7983 */ /* 0x000ea80000300a00 */
[----:B--2---:R0:W-:Y:S04]  /*155f0*/  STL.64 [R1+0x708], R28 ;  /* 0x0007081c01007387 */ /* 0x0041e80000100a00 */
[----:B0-----:R-:W2:Y:S04]  /*15600*/  LDL.LU.64 R28, [R1+0x410] ;  /* 0x00041000011c7983 */ /* 0x001ea80000300a00 */
[----:B--2---:R0:W-:Y:S04]  /*15610*/  STL.64 [R1+0x710], R28 ;  /* 0x0007101c01007387 */ /* 0x0041e80000100a00 */
[----:B0-----:R-:W2:Y:S04]  /*15620*/  LDL.LU.64 R28, [R1+0x408] ;  /* 0x00040800011c7983 */ /* 0x001ea80000300a00 */
[----:B--2---:R0:W-:Y:S04]  /*15630*/  STL.64 [R1+0x718], R28 ;  /* 0x0007181c01007387 */ /* 0x0041e80000100a00 */
[----:B0-----:R-:W2:Y:S04]  /*15640*/  LDL.LU.64 R28, [R1+0x400] ;  /* 0x00040000011c7983 */ /* 0x001ea80000300a00 */
[----:B--2---:R0:W-:Y:S04]  /*15650*/  STL.64 [R1+0x720], R28 ;  /* 0x0007201c01007387 */ /* 0x0041e80000100a00 */
[----:B0-----:R-:W2:Y:S01]  /*15660*/  LDL.LU.64 R28, [R1+0x3f8] ;  /* 0x0003f800011c7983 */ /* 0x001ea20000300a00 */
[----:B------:R-:W-:-:S04]  /*15670*/  IMAD.WIDE R2, R0, 0x2, R2 ;  /* 0x0000000200027825 */ /* 0x000fc800078e0202 */
[----:B---3--:R-:W-:-:S04]  /*15680*/  IMAD.WIDE R4, R0, 0x2, R4 ;  /* 0x0000000200047825 */ /* 0x008fc800078e0204 */
[C---:B----4-:R-:W-:Y:S01]  /*15690*/  IMAD.WIDE R10, R0.reuse, 0x2, R10 ;  /* 0x00000002000a7825 */ /* 0x050fe200078e020a */
[----:B--2---:R0:W-:Y:S04]  /*156a0*/  STL.64 [R1+0x728], R28 ;  /* 0x0007281c01007387 */ /* 0x0041e80000100a00 */
[----:B0-----:R-:W2:Y:S04]  /*156b0*/  LDL.LU.64 R28, [R1+0x3f0] ;  /* 0x0003f000011c7983 */ /* 0x001ea80000300a00 */
[----:B------:R-:W3:Y:S04]  /*156c0*/  LDL.LU.64 R26, [R1+0x420] ;  /* 0x00042000011a7983 */ /* 0x000ee80000300a00 */
[----:B------:R-:W4:Y:S04]  /*156d0*/  LDL.LU.64 R24, [R1+0x428] ;  /* 0x0004280001187983 */ /* 0x000f280000300a00 */
[----:B------:R-:W4:Y:S04]  /*156e0*/  LDL.LU.64 R22, [R1+0x430] ;  /* 0x0004300001167983 */ /* 0x000f280000300a00 */
[----:B------:R-:W4:Y:S04]  /*156f0*/  LDL.LU.64 R20, [R1+0x438] ;  /* 0x0004380001147983 */ /* 0x000f280000300a00 */
[----:B------:R-:W4:Y:S04]  /*15700*/  LDL.LU.64 R18, [R1+0x440] ;  /* 0x0004400001127983 */ /* 0x000f280000300a00 */
[----:B------:R-:W4:Y:S04]  /*15710*/  LDL.LU.64 R16, [R1+0x448] ;  /* 0x0004480001107983 */ /* 0x000f280000300a00 */
[----:B------:R-:W4:Y:S04]  /*15720*/  LDL.LU.64 R14, [R1+0x450] ;  /* 0x00045000010e7983 */ /* 0x000f280000300a00 */
[----:B------:R-:W4:Y:S04]  /*15730*/  LDL.LU.64 R8, [R1+0x458] ;  /* 0x0004580001087983 */ /* 0x000f280000300a00 */
[----:B------:R-:W3:Y:S04]  /*15740*/  LDL.LU.64 R6, [R1+0x460] ;  /* 0x0004600001067983 */ /* 0x000ee80000300a00 */
[----:B------:R0:W-:Y:S04]  /*15750*/  STL.64 [R1+0x1a8], R2 ;  /* 0x0001a80201007387 */ /* 0x0001e80000100a00 */
[----:B0-----:R-:W4:Y:S04]  /*15760*/  LDL.LU.64 R2, [R1+0x468] ;  /* 0x0004680001027983 */ /* 0x001f280000300a00 */
[----:B------:R0:W-:Y:S04]  /*15770*/  STL.64 [R1+0x1a0], R4 ;  /* 0x0001a00401007387 */ /* 0x0001e80000100a00 */
[----:B0-----:R-:W4:Y:S04]  /*15780*/  LDL.LU.64 R4, [R1+0x470] ;  /* 0x0004700001047983 */ /* 0x001f280000300a00 */
[----:B------:R0:W-:Y:S04]  /*15790*/  STL.64 [R1+0x198], R10 ;  /* 0x0001980a01007387 */ /* 0x0001e80000100a00 */
[----:B0-----:R-:W5:Y:S02]  /*157a0*/  LDL.LU.64 R10, [R1+0x768] ;  /* 0x00076800010a7983 */ /* 0x001f640000300a00 */
[----:B-----5:R-:W-:-:S05]  /*157b0*/  IMAD.WIDE R10, R0, 0x2, R10 ;  /* 0x00000002000a7825 */ /* 0x020fca00078e020a */
        /* <DEDUP_REMOVED lines=19> */
[----:B0-----:R-:W5:Y:S01]  /*158f0*/  LDL.LU.64 R10, [R1+0x730] ;  /* 0x00073000010a7983 */ /* 0x001f620000300a00 */
[----:B------:R-:W-:-:S04]  /*15900*/  IMAD.WIDE R12, R0, 0x2, R12 ;  /* 0x00000002000c7825 */ /* 0x000fc800078e020c */
[----:B--2---:R-:W-:-:S04]  /*15910*/  IMAD.WIDE R28, R0, 0x2, R28 ;  /* 0x00000002001c7825 */ /* 0x004fc800078e021c */
[----:B-----5:R-:W-:-:S05]  /*15920*/  IMAD.WIDE R10, R0, 0x2, R10 ;  /* 0x00000002000a7825 */ /* 0x020fca00078e020a */
[----:B------:R0:W-:Y:S04]  /*15930*/  STL.64 [R1+0x158], R10 ;  /* 0x0001580a01007387 */ /* 0x0001e80000100a00 */
[----:B0-----:R-:W2:Y:S04]  /*15940*/  LDL.LU.64 R10, [R1+0x478] ;  /* 0x00047800010a7983 */ /* 0x001ea80000300a00 */
[----:B------:R0:W-:Y:S04]  /*15950*/  STL.64 [R1+0x150], R12 ;  /* 0x0001500c01007387 */ /* 0x0001e80000100a00 */
[----:B0-----:R-:W5:Y:S04]  /*15960*/  LDL.LU.64 R12, [R1+0x480] ;  /* 0x00048000010c7983 */ /* 0x001f680000300a00 */
[----:B------:R0:W-:Y:S04]  /*15970*/  STL.64 [R1+0x148], R28 ;  /* 0x0001481c01007387 */ /* 0x0001e80000100a00 */
[----:B0-----:R-:W3:Y:S02]  /*15980*/  LDL.LU.64 R28, [R1+0x728] ;  /* 0x00072800011c7983 */ /* 0x001ee40000300a00 */
[----:B---3--:R-:W-:-:S05]  /*15990*/  IMAD.WIDE R28, R0, 0x2, R28 ;  /* 0x00000002001c7825 */ /* 0x008fca00078e021c */
        /* <DEDUP_REMOVED lines=10> */
[----:B0-----:R-:W3:Y:S01]  /*15a40*/  LDL.LU.64 R28, [R1+0x708] ;  /* 0x00070800011c7983 */ /* 0x001ee20000300a00 */
[----:B------:R-:W-:-:S04]  /*15a50*/  IMAD.WIDE R6, R0, 0x2, R6 ;  /* 0x0000000200067825 */ /* 0x000fc800078e0206 */
[----:B---3--:R-:W-:-:S05]  /*15a60*/  IMAD.WIDE R28, R0, 0x2, R28 ;  /* 0x00000002001c7825 */ /* 0x008fca00078e021c */
[----:B------:R0:W-:Y:S02]  /*15a70*/  STL.64 [R1+0x118], R28 ;  /* 0x0001181c01007387 */ /* 0x0001e40000100a00 */
[----:B0-----:R-:W-:-:S04]  /*15a80*/  IMAD.WIDE R28, R0, 0x2, R26 ;  /* 0x00000002001c7825 */ /* 0x001fc800078e021a */
[C---:B----4-:R-:W-:Y:S01]  /*15a90*/  IMAD.WIDE R26, R0.reuse, 0x2, R24 ;  /* 0x00000002001a7825 */ /* 0x050fe200078e0218 */
[----:B------:R-:W-:Y:S03]  /*15aa0*/  STL.64 [R1+0x110], R28 ;  /* 0x0001101c01007387 */ /* 0x000fe60000100a00 */
[C---:B------:R-:W-:Y:S01]  /*15ab0*/  IMAD.WIDE R24, R0.reuse, 0x2, R22 ;  /* 0x0000000200187825 */ /* 0x040fe200078e0216 */
[----:B------:R-:W-:Y:S03]  /*15ac0*/  STL.64 [R1+0x108], R26 ;  /* 0x0001081a01007387 */ /* 0x000fe60000100a00 */
[C---:B------:R-:W-:Y:S01]  /*15ad0*/  IMAD.WIDE R22, R0.reuse, 0x2, R20 ;  /* 0x0000000200167825 */ /* 0x040fe200078e0214 */
[----:B------:R-:W-:Y:S03]  /*15ae0*/  STL.64 [R1+0x100], R24 ;  /* 0x0001001801007387 */ /* 0x000fe60000100a00 */
[C---:B------:R-:W-:Y:S01]  /*15af0*/  IMAD.WIDE R20, R0.reuse, 0x2, R18 ;  /* 0x0000000200147825 */ /* 0x040fe200078e0212 */
[----:B------:R0:W-:Y:S03]  /*15b00*/  STL.64 [R1+0xf8], R22 ;  /* 0x0000f81601007387 */ /* 0x0001e60000100a00 */
[C---:B------:R-:W-:Y:S01]  /*15b10*/  IMAD.WIDE R18, R0.reuse, 0x2, R16 ;  /* 0x0000000200127825 */ /* 0x040fe200078e0210 */
[----:B------:R-:W-:Y:S03]  /*15b20*/  STL.64 [R1+0xf0], R20 ;  /* 0x0000f01401007387 */ /* 0x000fe60000100a00 */
[----:B------:R-:W-:-:S04]  /*15b30*/  IMAD.WIDE R16, R0, 0x2, R14 ;  /* 0x0000000200107825 */ /* 0x000fc800078e020e */
[C---:B------:R-:W-:Y:S01]  /*15b40*/  IMAD.WIDE R14, R0.reuse, 0x2, R8 ;  /* 0x00000002000e7825 */ /* 0x040fe200078e0208 */
[----:B0-----:R-:W3:Y:S03]  /*15b50*/  LDL.LU.64 R22, [R1+0x488] ;  /* 0x0004880001167983 */ /* 0x001ee60000300a00 */
[C---:B------:R-:W-:Y:S01]  /*15b60*/  IMAD.WIDE R8, R0.reuse, 0x2, R2 ;  /* 0x0000000200087825 */ /* 0x040fe200078e0202 */
[----:B------:R-:W-:Y:S04]  /*15b70*/  STL.64 [R1+0xe8], R18 ;  /* 0x0000e81201007387 */ /* 0x000fe80000100a00 */
[----:B------:R-:W-:Y:S04]  /*15b80*/  STL.64 [R1+0xe0], R16 ;  /* 0x0000e01001007387 */ /* 0x000fe80000100a00 */
[----:B------:R-:W-:Y:S04]  /*15b90*/  STL.64 [R1+0xd8], R14 ;  /* 0x0000d80e01007387 */ /* 0x000fe80000100a00 */
[----:B------:R-:W4:Y:S04]  /*15ba0*/  LDL.LU.64 R2, [R1+0x490] ;  /* 0x0004900001027983 */ /* 0x000f280000300a00 */
[----:B------:R0:W-:Y:S04]  /*15bb0*/  STL.64 [R1+0xd0], R6 ;  /* 0x0000d00601007387 */ /* 0x0001e80000100a00 */
[----:B------:R-:W-:Y:S01]  /*15bc0*/  STL.64 [R1+0xc8], R8 ;  /* 0x0000c80801007387 */ /* 0x000fe20000100a00 */
[----:B0-----:R-:W-:-:S03]  /*15bd0*/  IMAD.WIDE R6, R0, 0x2, R4 ;  /* 0x0000000200067825 */ /* 0x001fc600078e0204 */
[----:B------:R-:W2:Y:S04]  /*15be0*/  LDL.LU.64 R4, [R1+0x4a0] ;  /* 0x0004a00001047983 */ /* 0x000ea80000300a00 */
[----:B--2---:R0:W-:Y:S04]  /*15bf0*/  STL.64 [R1+0x700], R4 ;  /* 0x0007000401007387 */ /* 0x0041e80000100a00 */
[----:B------:R1:W-:Y:S04]  /*15c00*/  STL.64 [R1+0xc0], R6 ;  /* 0x0000c00601007387 */ /* 0x0003e80000100a00 */
[----:B0-----:R-:W2:Y:S04]  /*15c10*/  LDL.LU.64 R4, [R1+0x498] ;  /* 0x0004980001047983 */ /* 0x001ea80000300a00 */
[----:B-1----:R-:W5:Y:S04]  /*15c20*/  LDL.LU.64 R6, [R1+0x4b0] ;  /* 0x0004b00001067983 */ /* 0x002f680000300a00 */
[----:B-----5:R0:W-:Y:S04]  /*15c30*/  STL.64 [R1+0x6f8], R6 ;  /* 0x0006f80601007387 */ /* 0x0201e80000100a00 */
[----:B0-----:R-:W5:Y:S04]  /*15c40*/  LDL.LU.64 R6, [R1+0x4a8] ;  /* 0x0004a80001067983 */ /* 0x001f680000300a00 */
[----:B------:R-:W3:Y:S01]  /*15c50*/  LDL.LU.64 R8, [R1+0x4c0] ;  /* 0x0004c00001087983 */ /* 0x000ee20000300a00 */
[----:B------:R-:W-:-:S04]  /*15c60*/  IMAD.WIDE R14, R0, 0x2, R10 ;  /* 0x00000002000e7825 */ /* 0x000fc800078e020a */
[C---:B------:R-:W-:Y:S01]  /*15c70*/  IMAD.WIDE R16, R0.reuse, 0x2, R12 ;  /* 0x0000000200107825 */ /* 0x040fe200078e020c */
[----:B---3--:R0:W-:Y:S04]  /*15c80*/  STL.64 [R1+0x6f0], R8 ;  /* 0x0006f00801007387 */ /* 0x0081e80000100a00 */
[----:B0-----:R-:W3:Y:S04]  /*15c90*/  LDL.LU.64 R8, [R1+0x4b8] ;  /* 0x0004b80001087983 */ /* 0x001ee80000300a00 */
[----:B------:R-:W3:Y:S04]  /*15ca0*/  LDL.LU.64 R10, [R1+0x4c8] ;  /* 0x0004c800010a7983 */ /* 0x000ee80000300a00 */
[----:B------:R0:W-:Y:S04]  /*15cb0*/  STL.64 [R1+0xb8], R14 ;  /* 0x0000b80e01007387 */ /* 0x0001e80000100a00 */
[----:B------:R-:W3:Y:S04]  /*15cc0*/  LDL.LU.64 R12, [R1+0x4d0] ;  /* 0x0004d000010c7983 */ /* 0x000ee80000300a00 */
[----:B0-----:R-:W3:Y:S04]  /*15cd0*/  LDL.LU.64 R14, [R1+0x4d8] ;  /* 0x0004d800010e7983 */ /* 0x001ee80000300a00 */
[----:B------:R0:W-:Y:S04]  /*15ce0*/  STL.64 [R1+0xb0], R16 ;  /* 0x0000b01001007387 */ /* 0x0001e80000100a00 */
[----:B0-----:R-:W4:Y:S04]  /*15cf0*/  LDL.LU.64 R16, [R1+0x4f0] ;  /* 0x0004f00001107983 */ /* 0x001f280000300a00 */
[----:B----4-:R0:W-:Y:S04]  /*15d00*/  STL.64 [R1+0x6e0], R16 ;  /* 0x0006e01001007387 */ /* 0x0101e80000100a00 */
[----:B0-----:R-:W4:Y:S04]  /*15d10*/  LDL.LU.64 R16, [R1+0x4e8] ;  /* 0x0004e80001107983 */ /* 0x001f280000300a00 */
[----:B----4-:R0:W-:Y:S04]  /*15d20*/  STL.64 [R1+0x6e8], R16 ;  /* 0x0006e81001007387 */ /* 0x0101e80000100a00 */
[----:B0-----:R-:W4:Y:S04]  /*15d30*/  LDL.LU.64 R16, [R1+0x4e0] ;  /* 0x0004e00001107983 */ /* 0x001f280000300a00 */
[----:B------:R-:W4:Y:S04]  /*15d40*/  LDL.LU.64 R18, [R1+0x4f8] ;  /* 0x0004f80001127983 */ /* 0x000f280000300a00 */
[----:B------:R-:W2:Y:S04]  /*15d50*/  LDL.LU.64 R20, [R1+0x510] ;  /* 0x0005100001147983 */ /* 0x000ea80000300a00 */
[----:B--2---:R0:W-:Y:S04]  /*15d60*/  STL.64 [R1+0x6d0], R20 ;  /* 0x0006d01401007387 */ /* 0x0041e80000100a00 */
[----:B0-----:R-:W2:Y:S01]  /*15d70*/  LDL.LU.64 R20, [R1+0x508] ;  /* 0x0005080001147983 */ /* 0x001ea20000300a00 */
[----:B------:R-:W-:-:S04]  /*15d80*/  IMAD.WIDE R22, R0, 0x2, R22 ;  /* 0x0000000200167825 */ /* 0x000fc800078e0216 */
[----:B------:R-:W-:-:S04]  /*15d90*/  IMAD.WIDE R2, R0, 0x2, R2 ;  /* 0x0000000200027825 */ /* 0x000fc800078e0202 */
[C---:B------:R-:W-:Y:S01]  /*15da0*/  IMAD.WIDE R4, R0.reuse, 0x2, R4 ;  /* 0x0000000200047825 */ /* 0x040fe200078e0204 */
[----:B--2---:R0:W-:Y:S04]  /*15db0*/  STL.64 [R1+0x6d8], R20 ;  /* 0x0006d81401007387 */ /* 0x0041e80000100a00 */
[----:B0-----:R-:W2:Y:S04]  /*15dc0*/  LDL.LU.64 R20, [R1+0x500] ;  /* 0x0005000001147983 */ /* 0x001ea80000300a00 */
[----:B------:R-:W2:Y:S04]  /*15dd0*/  LDL.LU.64 R28, [R1+0x518] ;  /* 0x00051800011c7983 */ /* 0x000ea80000300a00 */
[----:B------:R-:W2:Y:S04]  /*15de0*/  LDL.LU.64 R26, [R1+0x520] ;  /* 0x00052000011a7983 */ /* 0x000ea80000300a00 */
[----:B------:R0:W-:Y:S04]  /*15df0*/  STL.64 [R1+0xa8], R22 ;  /* 0x0000a81601007387 */ /* 0x0001e80000100a00 */
[----:B0-----:R-:W2:Y:S04]  /*15e00*/  LDL.LU.64 R22, [R1+0x528] ;  /* 0x0005280001167983 */ /* 0x001ea80000300a00 */
[----:B------:R-:W2:Y:S04]  /*15e10*/  LDL.LU.64 R24, [R1+0x530] ;  /* 0x0005300001187983 */ /* 0x000ea80000300a00 */
[----:B------:R0:W-:Y:S04]  /*15e20*/  STL.64 [R1+0xa0], R2 ;  /* 0x0000a00201007387 */ /* 0x0001e80000100a00 */
[----:B0-----:R-:W2:Y:S04]  /*15e30*/  LDL.LU.64 R2, [R1+0x538] ;  /* 0x0005380001027983 */ /* 0x001ea80000300a00 */
[----:B------:R0:W-:Y:S04]  /*15e40*/  STL.64 [R1+0x98], R4 ;  /* 0x0000980401007387 */ /* 0x0001e80000100a00 */
[----:B0-----:R-:W3:Y:S01]  /*15e50*/  LDL.LU.64 R4, [R1+0x700] ;  /* 0x0007000001047983 */ /* 0x001ee20000300a00 */
[----:B-----5:R-:W-:-:S04]  /*15e60*/  IMAD.WIDE R6, R0, 0x2, R6 ;  /* 0x0000000200067825 */ /* 0x020fc800078e0206 */
[----:B---3--:R-:W-:-:S05]  /*15e70*/  IMAD.WIDE R4, R0, 0x2, R4 ;  /* 0x0000000200047825 */ /* 0x008fca00078e0204 */
[----:B------:R0:W-:Y:S04]  /*15e80*/  STL.64 [R1+0x90], R4 ;  /* 0x0000900401007387 */ /* 0x0001e80000100a00 */
[----:B0-----:R-:W3:Y:S04]  /*15e90*/  LDL.LU.64 R4, [R1+0x540] ;  /* 0x0005400001047983 */ /* 0x001ee80000300a00 */
[----:B------:R0:W-:Y:S04]  /*15ea0*/  STL.64 [R1+0x88], R6 ;  /* 0x0000880601007387 */ /* 0x0001e80000100a00 */
[----:B0-----:R-:W5:Y:S01]  /*15eb0*/  LDL.LU.64 R6, [R1+0x6f8] ;  /* 0x0006f80001067983 */ /* 0x001f620000300a00 */
[----:B------:R-:W-:-:S04]  /*15ec0*/  IMAD.WIDE R8, R0, 0x2, R8 ;  /* 0x0000000200087825 */ /* 0x000fc800078e0208 */
[----:B-----5:R-:W-:-:S05]  /*15ed0*/  IMAD.WIDE R6, R0, 0x2, R6 ;  /* 0x0000000200067825 */ /* 0x020fca00078e0206 */
[----:B------:R0:W-:Y:S04]  /*15ee0*/  STL.64 [R1+0x80], R6 ;  /* 0x0000800601007387 */ /* 0x0001e80000100a00 */
[----:B0-----:R-:W5:Y:S04]  /*15ef0*/  LDL.LU.64 R6, [R1+0x548] ;  /* 0x0005480001067983 */ /* 0x001f680000300a00 */
[----:B------:R0:W-:Y:S04]  /*15f00*/  STL.64 [R1+0x78], R8 ;  /* 0x0000780801007387 */ /* 0x0001e80000100a00 */
[----:B0-----:R-:W2:Y:S01]  /*15f10*/  LDL.LU.64 R8, [R1+0x6f0] ;  /* 0x0006f00001087983 */ /* 0x001ea20000300a00 */
[----:B------:R-:W-:-:S04]  /*15f20*/  IMAD.WIDE R10, R0, 0x2, R10 ;  /* 0x00000002000a7825 */ /* 0x000fc800078e020a */
[----:B------:R-:W-:-:S04]  /*15f30*/  IMAD.WIDE R12, R0, 0x2, R12 ;  /* 0x00000002000c7825 */ /* 0x000fc800078e020c */
[----:B------:R-:W-:-:S04]  /*15f40*/  IMAD.WIDE R14, R0, 0x2, R14 ;  /* 0x00000002000e7825 */ /* 0x000fc800078e020e */
[----:B----4-:R-:W-:-:S04]  /*15f50*/  IMAD.WIDE R16, R0, 0x2, R16 ;  /* 0x0000000200107825 */ /* 0x010fc800078e0210 */
[----:B--2---:R-:W-:-:S05]  /*15f60*/  IMAD.WIDE R8, R0, 0x2, R8 ;  /* 0x0000000200087825 */ /* 0x004fca00078e0208 */
[----:B------:R0:W-:Y:S04]  /*15f70*/  STL.64 [R1+0x70], R8 ;  /* 0x0000700801007387 */ /* 0x0001e80000100a00 */
[----:B0-----:R-:W2:Y:S04]  /*15f80*/  LDL.LU.64 R8, [R1+0x550] ;  /* 0x0005500001087983 */ /* 0x001ea80000300a00 */
[----:B------:R0:W-:Y:S04]  /*15f90*/  STL.64 [R1+0x68], R10 ;  /* 0x0000680a01007387 */ /* 0x0001e80000100a00 */
[----:B0-----:R-:W4:Y:S04]  /*15fa0*/  LDL.LU.64 R10, [R1+0x558] ;  /* 0x00055800010a7983 */ /* 0x001f280000300a00 */
[----:B------:R0:W-:Y:S04]  /*15fb0*/  STL.64 [R1+0x60], R12 ;  /* 0x0000600c01007387 */ /* 0x0001e80000100a00 */
[----:B0-----:R-:W4:Y:S04]  /*15fc0*/  LDL.LU.64 R12, [R1+0x560] ;  /* 0x00056000010c7983 */ /* 0x001f280000300a00 */
[----:B------:R0:W-:Y:S04]  /*15fd0*/  STL.64 [R1+0x58], R14 ;  /* 0x0000580e01007387 */ /* 0x0001e80000100a00 */
[----:B0-----:R-:W4:Y:S04]  /*15fe0*/  LDL.LU.64 R14, [R1+0x568] ;  /* 0x00056800010e7983 */ /* 0x001f280000300a00 */
[----:B------:R0:W-:Y:S04]  /*15ff0*/  STL.64 [R1+0x50], R16 ;  /* 0x0000501001007387 */ /* 0x0001e80000100a00 */
[----:B0-----:R-:W3:Y:S02]  /*16000*/  LDL.LU.64 R16, [R1+0x6e8] ;  /* 0x0006e80001107983 */ /* 0x001ee40000300a00 */
[----:B---3--:R-:W-:-:S05]  /*16010*/  IMAD.WIDE R16, R0, 0x2, R16 ;  /* 0x0000000200107825 */ /* 0x008fca00078e0210 */
[----:B------:R0:W-:Y:S04]  /*16020*/  STL.64 [R1+0x48], R16 ;  /* 0x0000481001007387 */ /* 0x0001e80000100a00 */
[----:B0-----:R-:W3:Y:S01]  /*16030*/  LDL.LU.64 R16, [R1+0x6e0] ;  /* 0x0006e00001107983 */ /* 0x001ee20000300a00 */
[----:B------:R-:W-:-:S04]  /*16040*/  IMAD.WIDE R18, R0, 0x2, R18 ;  /* 0x0000000200127825 */ /* 0x000fc800078e0212 */
[----:B------:R-:W-:-:S04]  /*16050*/  IMAD.WIDE R20, R0, 0x2, R20 ;  /* 0x0000000200147825 */ /* 0x000fc800078e0214 */
[----:B---3--:R-:W-:-:S05]  /*16060*/  IMAD.WIDE R16, R0, 0x2, R16 ;  /* 0x0000000200107825 */ /* 0x008fca00078e0210 */
[----:B------:R0:W-:Y:S04]  /*16070*/  STL.64 [R1+0x40], R16 ;  /* 0x0000401001007387 */ /* 0x0001e80000100a00 */
[----:B0-----:R-:W3:Y:S04]  /*16080*/  LDL.LU.64 R16, [R1+0x580] ;  /* 0x0005800001107983 */ /* 0x001ee80000300a00 */
[----:B------:R0:W-:Y:S04]  /*16090*/  STL.64 [R1+0x38], R18 ;  /* 0x0000381201007387 */ /* 0x0001e80000100a00 */
[----:B0-----:R-:W3:Y:S04]  /*160a0*/  LDL.LU.64 R18, [R1+0x588] ;  /* 0x0005880001127983 */ /* 0x001ee80000300a00 */
[----:B------:R0:W-:Y:S04]  /*160b0*/  STL.64 [R1+0x30], R20 ;  /* 0x0000301401007387 */ /* 0x0001e80000100a00 */
[----:B0-----:R-:W5:Y:S02]  /*160c0*/  LDL.LU.64 R20, [R1+0x6d8] ;  /* 0x0006d80001147983 */ /* 0x001f640000300a00 */
[----:B-----5:R-:W-:-:S05]  /*160d0*/  IMAD.WIDE R20, R0, 0x2, R20 ;  /* 0x0000000200147825 */ /* 0x020fca00078e0214 */
[----:B------:R0:W-:Y:S04]  /*160e0*/  STL.64 [R1+0x28], R20 ;  /* 0x0000281401007387 */ /* 0x0001e80000100a00 */
[----:B0-----:R-:W5:Y:S01]  /*160f0*/  LDL.LU.64 R20, [R1+0x6d0] ;  /* 0x0006d00001147983 */ /* 0x001f620000300a00 */
[----:B------:R-:W-:-:S04]  /*16100*/  IMAD.WIDE R28, R0, 0x2, R28 ;  /* 0x00000002001c7825 */ /* 0x000fc800078e021c */
[----:B------:R-:W-:-:S04]  /*16110*/  IMAD.WIDE R26, R0, 0x2, R26 ;  /* 0x00000002001a7825 */ /* 0x000fc800078e021a */
[----:B------:R-:W-:-:S04]  /*16120*/  IMAD.WIDE R2, R0, 0x2, R2 ;  /* 0x0000000200027825 */ /* 0x000fc800078e0202 */
[----:B-----5:R-:W-:-:S05]  /*16130*/  IMAD.WIDE R20, R0, 0x2, R20 ;  /* 0x0000000200147825 */ /* 0x020fca00078e0214 */
[----:B------:R0:W-:Y:S04]  /*16140*/  STL.64 [R1+0x20], R20 ;  /* 0x0000201401007387 */ /* 0x0001e80000100a00 */
[----:B0-----:R-:W5:Y:S04]  /*16150*/  LDL.LU.64 R20, [R1+0x590] ;  /* 0x0005900001147983 */ /* 0x001f680000300a00 */
[----:B------:R0:W-:Y:S02]  /*16160*/  STL.64 [R1+0x18], R28 ;  /* 0x0000181c01007387 */ /* 0x0001e40000100a00 */
[----:B0-----:R-:W-:-:S02]  /*16170*/  IMAD.WIDE R28, R0, 0x2, R22 ;  /* 0x00000002001c7825 */ /* 0x001fc400078e0216 */
[----:B------:R-:W5:Y:S04]  /*16180*/  LDL.LU.64 R22, [R1+0x598] ;  /* 0x0005980001167983 */ /* 0x000f680000300a00 */
[----:B------:R0:W-:Y:S01]  /*16190*/  STL.64 [R1+0x10], R26 ;  /* 0x0000101a01007387 */ /* 0x0001e20000100a00 */
[----:B------:R-:W-:-:S03]  /*161a0*/  IMAD.WIDE R4, R0, 0x2, R4 ;  /* 0x0000000200047825 */ /* 0x000fc600078e0204 */
[----:B------:R-:W-:Y:S01]  /*161b0*/  STL.64 [R1+0x8], R28 ;  /* 0x0000081c01007387 */ /* 0x000fe20000100a00 */
[----:B------:R-:W-:-:S04]  /*161c0*/  IMAD.WIDE R6, R0, 0x2, R6 ;  /* 0x0000000200067825 */ /* 0x000fc800078e0206 */
[C---:B0-----:R-:W-:Y:S02]  /*161d0*/  IMAD.WIDE R26, R0.reuse, 0x2, R24 ;  /* 0x00000002001a7825 */ /* 0x041fe400078e0218 */
[----:B------:R-:W5:Y:S02]  /*161e0*/  LDL.LU.64 R24, [R1+0x5b0] ;  /* 0x0005b00001187983 */ /* 0x000f640000300a00 */
[C---:B--2---:R-:W-:Y:S02]  /*161f0*/  IMAD.WIDE R8, R0.reuse, 0x2, R8 ;  /* 0x0000000200087825 */ /* 0x044fe400078e0208 */
[----:B------:R0:W-:Y:S02]  /*16200*/  STL.64 [R1], R26 ;  /* 0x0000001a01007387 */ /* 0x0001e40000100a00 */
[C---:B----4-:R-:W-:Y:S02]  /*16210*/  IMAD.WIDE R10, R0.reuse, 0x2, R10 ;  /* 0x00000002000a7825 */ /* 0x050fe400078e020a */
[----:B------:R-:W-:Y:S02]  /*16220*/  STL.64 [R1+0x650], R2 ;  /* 0x0006500201007387 */ /* 0x000fe40000100a00 */
[----:B------:R-:W-:-:S02]  /*16230*/  IMAD.WIDE R12, R0, 0x2, R12 ;  /* 0x00000002000c7825 */ /* 0x000fc400078e020c */
[----:B0-----:R-:W2:Y:S02]  /*16240*/  LDL.LU.64 R26, [R1+0x5b8] ;  /* 0x0005b800011a7983 */ /* 0x001ea40000300a00 */
[C---:B------:R-:W-:Y:S02]  /*16250*/  IMAD.WIDE R14, R0.reuse, 0x2, R14 ;  /* 0x00000002000e7825 */ /* 0x040fe400078e020e */
[----:B------:R-:W-:Y:S02]  /*16260*/  STL.64 [R1+0x658], R4 ;  /* 0x0006580401007387 */ /* 0x000fe40000100a00 */
[C---:B---3--:R-:W-:Y:S02]  /*16270*/  IMAD.WIDE R16, R0.reuse, 0x2, R16 ;  /* 0x0000000200107825 */ /* 0x048fe400078e0210 */
[----:B------:R-:W3:Y:S04]  /*16280*/  LDL.LU.64 R28, [R1+0x610] ;  /* 0x00061000011c7983 */ /* 0x000ee80000300a00 */
[----:B------:R-:W-:Y:S01]  /*16290*/  STL.64 [R1+0x660], R6 ;  /* 0x0006600601007387 */ /* 0x000fe20000100a00 */
[----:B------:R-:W-:-:S03]  /*162a0*/  IMAD.WIDE R18, R0, 0x2, R18 ;  /* 0x0000000200127825 */ /* 0x000fc600078e0212 */
[----:B------:R-:W-:Y:S04]  /*162b0*/  STL.64 [R1+0x668], R8 ;  /* 0x0006680801007387 */ /* 0x000fe80000100a00 */
[----:B------:R-:W-:Y:S04]  /*162c0*/  STL.64 [R1+0x670], R10 ;  /* 0x0006700a01007387 */ /* 0x000fe80000100a00 */
[----:B------:R0:W-:Y:S04]  /*162d0*/  STL.64 [R1+0x678], R12 ;  /* 0x0006780c01007387 */ /* 0x0001e80000100a00 */
[----:B0-----:R-:W4:Y:S04]  /*162e0*/  LDL.LU.64 R12, [R1+0x388] ;  /* 0x00038800010c7983 */ /* 0x001f280000300a00 */
[----:B------:R0:W-:Y:S04]  /*162f0*/  STL.64 [R1+0x680], R14 ;  /* 0x0006800e01007387 */ /* 0x0001e80000100a00 */
[----:B0-----:R-:W4:Y:S04]  /*16300*/  LDL.LU.64 R14, [R1+0x3a0] ;  /* 0x0003a000010e7983 */ /* 0x001f280000300a00 */
[----:B------:R-:W-:Y:S04]  /*16310*/  STL.64 [R1+0x688], R16 ;  /* 0x0006881001007387 */ /* 0x000fe80000100a00 */
[----:B------:R-:W4:Y:S04]  /*16320*/  LDL.LU.64 R10, [R1+0x378] ;  /* 0x00037800010a7983 */ /* 0x000f280000300a00 */
[----:B------:R0:W-:Y:S04]  /*16330*/  STL.64 [R1+0x690], R18 ;  /* 0x0006901201007387 */ /* 0x0001e80000100a00 */
[----:B0-----:R-:W4:Y:S04]  /*16340*/  LDL.LU.64 R18, [R1+0x380] ;  /* 0x0003800001127983 */ /* 0x001f280000300a00 */
[----:B------:R-:W4:Y:S01]  /*16350*/  LDL.LU.64 R8, [R1+0x370] ;  /* 0x0003700001087983 */ /* 0x000f220000300a00 */
[----:B-----5:R-:W-:-:S05]  /*16360*/  IMAD.WIDE R20, R0, 0x2, R20 ;  /* 0x0000000200147825 */ /* 0x020fca00078e0214 */
[----:B------:R0:W-:Y:S04]  /*16370*/  STL.64 [R1+0x698], R20 ;  /* 0x0006981401007387 */ /* 0x0001e80000100a00 */
[----:B0-----:R-:W5:Y:S01]  /*16380*/  LDL.LU.64 R20, [R1+0x390] ;  /* 0x0003900001147983 */ /* 0x001f620000300a00 */
[----:B------:R-:W-:-:S03]  /*16390*/  IMAD.WIDE R22, R0, 0x2, R22 ;  /* 0x0000000200167825 */ /* 0x000fc600078e0216 */
[----:B------:R-:W5:Y:S04]  /*163a0*/  LDL.LU.64 R6, [R1+0x368] ;  /* 0x0003680001067983 */ /* 0x000f680000300a00 */
[----:B------:R0:W-:Y:S04]  /*163b0*/  STL.64 [R1+0x6a0], R22 ;  /* 0x0006a01601007387 */ /* 0x0001e80000100a00 */
[----:B0-----:R-:W5:Y:S01]  /*163c0*/  LDL.LU.64 R22, [R1+0x398] ;  /* 0x0003980001167983 */ /* 0x001f620000300a00 */
[----:B------:R-:W-:-:S03]  /*163d0*/  IMAD.WIDE R24, R0, 0x2, R24 ;  /* 0x0000000200187825 */ /* 0x000fc600078e0218 */
[----:B------:R-:W5:Y:S04]  /*163e0*/  LDL.LU.64 R4, [R1+0x360] ;  /* 0x0003600001047983 */ /* 0x000f680000300a00 */
[----:B------:R-:W-:Y:S04]  /*163f0*/  STL.64 [R1+0x6a8], R24 ;  /* 0x0006a81801007387 */ /* 0x000fe80000100a00 */
[----:B------:R-:W5:Y:S01]  /*16400*/  LDL.LU.64 R2, [R1+0x358] ;  /* 0x0003580001027983 */ /* 0x000f620000300a00 */
[----:B--2---:R-:W-:-:S05]  /*16410*/  IMAD.WIDE R26, R0, 0x2, R26 ;  /* 0x00000002001a7825 */ /* 0x004fca00078e021a */
[----:B------:R-:W-:Y:S01]  /*16420*/  STL.64 [R1+0x6b0], R26 ;  /* 0x0006b01a01007387 */ /* 0x000fe20000100a00 */
[----:B---3--:R-:W-:-:S03]  /*16430*/  IMAD.WIDE R28, R0, 0x2, R28 ;  /* 0x00000002001c7825 */ /* 0x008fc600078e021c */
[----:B------:R-:W2:Y:S04]  /*16440*/  LDL.LU.64 R16, [R1+0x350] ;  /* 0x0003500001107983 */ /* 0x000ea80000300a00 */
[----:B------:R-:W-:Y:S04]  /*16450*/  STL.64 [R1+0x6b8], R28 ;  /* 0x0006b81c01007387 */ /* 0x000fe80000100a00 */
[----:B----4-:R0:W-:Y:S01]  /*16460*/  STL [R1+0x3a8], R14 ;  /* 0x0003a80e01007387 */ /* 0x0101e20000100800 */
[----:B------:R-:W-:-:S03]  /*16470*/  IMAD.MOV.U32 R0, RZ, RZ, R15 ;  /* 0x000000ffff007224 */ /* 0x000fc600078e000f */
[----:B0-----:R-:W3:Y:S04]  /*16480*/  LDL.LU.64 R14, [R1+0x348] ;  /* 0x00034800010e7983 */ /* 0x001ee80000300a00 */
[----:B------:R0:W-:Y:S04]  /*16490*/  STL [R1+0x3a0], R0 ;  /* 0x0003a00001007387 */ /* 0x0001e80000100800 */
[----:B-----5:R1:W-:Y:S01]  /*164a0*/  STL [R1+0x3ac], R22 ;  /* 0x0003ac1601007387 */ /* 0x0203e20000100800 */
[----:B0-----:R-:W-:-:S03]  /*164b0*/  IMAD.MOV.U32 R0, RZ, RZ, R23 ;  /* 0x000000ffff007224 */ /* 0x001fc600078e0017 */
[----:B-1----:R-:W4:Y:S04]  /*164c0*/  LDL.LU.64 R22, [R1+0x340] ;  /* 0x0003400001167983 */ /* 0x002f280000300a00 */
[----:B------:R0:W-:Y:S04]  /*164d0*/  STL [R1+0x398], R0 ;  /* 0x0003980001007387 */ /* 0x0001e80000100800 */
[----:B------:R1:W-:Y:S01]  /*164e0*/  STL [R1+0x3b0], R20 ;  /* 0x0003b01401007387 */ /* 0x0003e20000100800 */
[----:B0-----:R-:W-:-:S03]  /*164f0*/  IMAD.MOV.U32 R0, RZ, RZ, R21 ;  /* 0x000000ffff007224 */ /* 0x001fc600078e0015 */
[----:B-1----:R-:W5:Y:S04]  /*16500*/  LDL.LU.64 R20, [R1+0x338] ;  /* 0x0003380001147983 */ /* 0x002f680000300a00 */
        /* <DEDUP_REMOVED lines=29> */
[----:B--2---:R1:W-:Y:S01]  /*166e0*/  STL [R1+0x3d0], R16 ;  /* 0x0003d01001007387 */ /* 0x0043e20000100800 */
[----:B0-----:R-:W-:-:S03]  /*166f0*/  IMAD.MOV.U32 R0, RZ, RZ, R17 ;  /* 0x000000ffff007224 */ /* 0x001fc600078e0011 */
[----:B-1----:R-:W2:Y:S04]  /*16700*/  LDL.LU.64 R16, [R1+0x2f8] ;  /* 0x0002f80001107983 */ /* 0x002ea80000300a00 */
[----:B------:R0:W-:Y:S04]  /*16710*/  STL [R1+0x350], R0 ;  /* 0x0003500001007387 */ /* 0x0001e80000100800 */
[----:B---3--:R1:W-:Y:S01]  /*16720*/  STL [R1+0x3d4], R14 ;  /* 0x0003d40e01007387 */ /* 0x0083e20000100800 */
[----:B0-----:R-:W-:-:S03]  /*16730*/  IMAD.MOV.U32 R0, RZ, RZ, R15 ;  /* 0x000000ffff007224 */ /* 0x001fc600078e000f */
[----:B-1----:R-:W3:Y:S04]  /*16740*/  LDL.LU.64 R14, [R1+0x2f0] ;  /* 0x0002f000010e7983 */ /* 0x002ee80000300a00 */
[----:B------:R0:W-:Y:S04]  /*16750*/  STL [R1+0x348], R0 ;  /* 0x0003480001007387 */ /* 0x0001e80000100800 */
[----:B----4-:R1:W-:Y:S01]  /*16760*/  STL [R1+0x3d8], R22 ;  /* 0x0003d81601007387 */ /* 0x0103e20000100800 */
[----:B0-----:R-:W-:-:S03]  /*16770*/  IMAD.MOV.U32 R0, RZ, RZ, R23 ;  /* 0x000000ffff007224 */ /* 0x001fc600078e0017 */
[----:B-1----:R-:W4:Y:S04]  /*16780*/  LDL.LU.64 R22, [R1+0x2e8] ;  /* 0x0002e80001167983 */ /* 0x002f280000300a00 */
[----:B------:R0:W-:Y:S04]  /*16790*/  STL [R1+0x340], R0 ;  /* 0x0003400001007387 */ /* 0x0001e80000100800 */
[----:B-----5:R1:W-:Y:S01]  /*167a0*/  STL [R1+0x3dc], R20 ;  /* 0x0003dc1401007387 */ /* 0x0203e20000100800 */
        /* <DEDUP_REMOVED lines=139> */
[----:B------:R-:W-:Y:S04]  /*17060*/  STL [R1+0x468], R18 ;  /* 0x0004681201007387 */ /* 0x000fe80000100800 */
[----:B------:R-:W5:Y:S01]  /*17070*/  LDL.LU.64 R24, [R1+0x1b8] ;  /* 0x0001b80001187983 */ /* 0x000f620000300a00 */
[----:B0-----:R-:W-:-:S05]  /*17080*/  IMAD.MOV.U32 R0, RZ, RZ, R19 ;  /* 0x000000ffff007224 */ /* 0x001fca00078e0013 */
        /* <DEDUP_REMOVED lines=12> */
[----:B------:R0:W-:Y:S02]  /*17150*/  STL [R1+0x1f8], R0 ;  /* 0x0001f80001007387 */ /* 0x0001e40000100800 */
[----:B0-----:R-:W-:Y:S02]  /*17160*/  IMAD.MOV.U32 R0, RZ, RZ, R5 ;  /* 0x000000ffff007224 */ /* 0x001fe400078e0005 */
[----:B------:R-:W-:Y:S04]  /*17170*/  STL [R1+0x478], R4 ;  /* 0x0004780401007387 */ /* 0x000fe80000100800 */
[----:B------:R-:W5:Y:S04]  /*17180*/  LDL.LU.64 R6, [R1+0x198] ;  /* 0x0001980001067983 */ /* 0x000f680000300a00 */
[----:B------:R0:W-:Y:S04]  /*17190*/  STL [R1+0x1f0], R0 ;  /* 0x0001f00001007387 */ /* 0x0001e80000100800 */
[----:B------:R1:W-:Y:S01]  /*171a0*/  STL [R1+0x47c], R2 ;  /* 0x00047c0201007387 */ /* 0x0003e20000100800 */
[----:B0-----:R-:W-:-:S03]  /*171b0*/  IMAD.MOV.U32 R0, RZ, RZ, R3 ;  /* 0x000000ffff007224 */ /* 0x001fc600078e0003 */
[----:B------:R-:W5:Y:S04]  /*171c0*/  LDL.LU.64 R4, [R1+0x190] ;  /* 0x0001900001047983 */ /* 0x000f680000300a00 */
[----:B--2---:R-:W-:Y:S04]  /*171d0*/  STL [R1+0x480], R16 ;  /* 0x0004801001007387 */ /* 0x004fe80000100800 */
[----:B------:R0:W-:Y:S04]  /*171e0*/  STL [R1+0x1e8], R0 ;  /* 0x0001e80001007387 */ /* 0x0001e80000100800 */
[----:B-1----:R-:W2:Y:S01]  /*171f0*/  LDL.LU.64 R2, [R1+0x188] ;  /* 0x0001880001027983 */ /* 0x002ea20000300a00 */
[----:B0-----:R-:W-:-:S03]  /*17200*/  IMAD.MOV.U32 R0, RZ, RZ, R17 ;  /* 0x000000ffff007224 */ /* 0x001fc600078e0011 */
[----:B---3--:R-:W-:Y:S04]  /*17210*/  STL [R1+0x484], R14 ;  /* 0x0004840e01007387 */ /* 0x008fe80000100800 */
[----:B------:R0:W-:Y:S04]  /*17220*/  STL [R1+0x1e0], R0 ;  /* 0x0001e00001007387 */ /* 0x0001e80000100800 */
[----:B------:R-:W3:Y:S01]  /*17230*/  LDL.LU.64 R16, [R1+0x180] ;  /* 0x0001800001107983 */ /* 0x000ee20000300a00 */
[----:B0-----:R-:W-:-:S03]  /*17240*/  IMAD.MOV.U32 R0, RZ, RZ, R15 ;  /* 0x000000ffff007224 */ /* 0x001fc600078e000f */
[----:B----4-:R-:W-:Y:S04]  /*17250*/  STL [R1+0x488], R22 ;  /* 0x0004881601007387 */ /* 0x010fe80000100800 */
[----:B------:R0:W-:Y:S04]  /*17260*/  STL [R1+0x1d8], R0 ;  /* 0x0001d80001007387 */ /* 0x0001e80000100800 */
[----:B------:R-:W4:Y:S01]  /*17270*/  LDL.LU.64 R14, [R1+0x178] ;  /* 0x00017800010e7983 */ /* 0x000f220000300a00 */
[----:B0-----:R-:W-:-:S03]  /*17280*/  IMAD.MOV.U32 R0, RZ, RZ, R23 ;  /* 0x000000ffff007224 */ /* 0x001fc600078e0017 */
[----:B-----5:R-:W-:Y:S04]  /*17290*/  STL [R1+0x48c], R20 ;  /* 0x00048c1401007387 */ /* 0x020fe80000100800 */
[----:B------:R0:W-:Y:S04]  /*172a0*/  STL [R1+0x1d0], R0 ;  /* 0x0001d00001007387 */ /* 0x0001e80000100800 */
[----:B------:R-:W5:Y:S01]  /*172b0*/  LDL.LU.64 R22, [R1+0x170] ;  /* 0x0001700001167983 */ /* 0x000f620000300a00 */
[----:B0-----:R-:W-:-:S03]  /*172c0*/  IMAD.MOV.U32 R0, RZ, RZ, R21 ;  /* 0x000000ffff007224 */ /* 0x001fc600078e0015 */
[----:B------:R-:W-:Y:S04]  /*172d0*/  STL [R1+0x490], R12 ;  /* 0x0004900c01007387 */ /* 0x000fe80000100800 */
        /* <DEDUP_REMOVED lines=8> */
[----:B------:R0:W-:Y:S02]  /*17360*/  STL [R1+0x1b8], R0 ;  /* 0x0001b80001007387 */ /* 0x0001e40000100800 */
[----:B0-----:R-:W-:Y:S02]  /*17370*/  IMAD.MOV.U32 R0, RZ, RZ, R11 ;  /* 0x000000ffff007224 */ /* 0x001fe400078e000b */
[----:B------:R-:W5:Y:S04]  /*17380*/  LDL.LU.64 R10, [R1+0x158] ;  /* 0x00015800010a7983 */ /* 0x000f680000300a00 */
        /* <DEDUP_REMOVED lines=11> */
[----:B------:R-:W-:Y:S04]  /*17440*/  STL [R1+0x4a8], R4 ;  /* 0x0004a80401007387 */ /* 0x000fe80000100800 */
[----:B------:R0:W-:Y:S04]  /*17450*/  STL [R1+0x198], R0 ;  /* 0x0001980001007387 */ /* 0x0001e80000100800 */
[----:B-1----:R-:W5:Y:S01]  /*17460*/  LDL.LU.64 R6, [R1+0x140] ;  /* 0x0001400001067983 */ /* 0x002f620000300a00 */
[----:B0-----:R-:W-:-:S03]  /*17470*/  IMAD.MOV.U32 R0, RZ, RZ, R5 ;  /* 0x000000ffff007224 */ /* 0x001fc600078e0005 */
[----:B--2---:R-:W-:Y:S04]  /*17480*/  STL [R1+0x4ac], R2 ;  /* 0x0004ac0201007387 */ /* 0x004fe80000100800 */
[----:B------:R0:W-:Y:S04]  /*17490*/  STL [R1+0x19c], R0 ;  /* 0x00019c0001007387 */ /* 0x0001e80000100800 */
[----:B------:R-:W2:Y:S01]  /*174a0*/  LDL.LU.64 R4, [R1+0x138] ;  /* 0x0001380001047983 */ /* 0x000ea20000300a00 */
        /* <DEDUP_REMOVED lines=16> */
[----:B0-----:R-:W-:-:S05]  /*175b0*/  IMAD.MOV.U32 R0, RZ, RZ, R21 ;  /* 0x000000ffff007224 */ /* 0x001fca00078e0015 */
[----:B------:R0:W-:Y:S04]  /*175c0*/  STL [R1+0x1c4], R0 ;  /* 0x0001c40001007387 */ /* 0x0001e80000100800 */
[----:B------:R1:W-:Y:S04]  /*175d0*/  STL [R1+0x4c0], R12 ;  /* 0x0004c00c01007387 */ /* 0x0003e80000100800 */
[----:B------:R-:W5:Y:S01]  /*175e0*/  LDL.LU.64 R24, [R1+0x108] ;  /* 0x0001080001187983 */ /* 0x000f620000300a00 */
[----:B0-----:R-:W-:-:S03]  /*175f0*/  IMAD.MOV.U32 R0, RZ, RZ, R13 ;  /* 0x000000ffff007224 */ /* 0x001fc600078e000d */
[----:B-1----:R-:W5:Y:S04]  /*17600*/  LDL.LU.64 R12, [R1+0x100] ;  /* 0x00010000010c7983 */ /* 0x002f680000300a00 */
[----:B------:R0:W-:Y:S04]  /*17610*/  STL [R1+0x1cc], R0 ;  /* 0x0001cc0001007387 */ /* 0x0001e80000100800 */
[----:B------:R1:W-:Y:S01]  /*17620*/  STL [R1+0x4c4], R10 ;  /* 0x0004c40a01007387 */ /* 0x0003e20000100800 */
[----:B0-----:R-:W-:-:S03]  /*17630*/  IMAD.MOV.U32 R0, RZ, RZ, R11 ;  /* 0x000000ffff007224 */ /* 0x001fc600078e000b */
[----:B------:R-:W5:Y:S04]  /*17640*/  LDL.LU.64 R22, [R1+0xf8] ;  /* 0x0000f80001167983 */ /* 0x000f680000300a00 */
[----:B------:R-:W-:Y:S04]  /*17650*/  STL [R1+0x4c8], R8 ;  /* 0x0004c80801007387 */ /* 0x000fe80000100800 */
[----:B------:R0:W-:Y:S04]  /*17660*/  STL [R1+0x1d4], R0 ;  /* 0x0001d40001007387 */ /* 0x0001e80000100800 */
[----:B-1----:R-:W5:Y:S01]  /*17670*/  LDL.LU.64 R10, [R1+0xf0] ;  /* 0x0000f000010a7983 */ /* 0x002f620000300a00 */
[----:B0-----:R-:W-:-:S03]  /*17680*/  IMAD.MOV.U32 R0, RZ, RZ, R9 ;  /* 0x000000ffff007224 */ /* 0x001fc600078e0009 */
[----:B------:R-:W-:Y:S04]  /*17690*/  STL [R1+0x4cc], R18 ;  /* 0x0004cc1201007387 */ /* 0x000fe80000100800 */
[----:B------:R0:W-:Y:S04]  /*176a0*/  STL [R1+0x1dc], R0 ;  /* 0x0001dc0001007387 */ /* 0x0001e80000100800 */
[----:B------:R-:W5:Y:S04]  /*176b0*/  LDL.LU.64 R8, [R1+0xe8] ;  /* 0x0000e80001087983 */ /* 0x000f680000300a00 */
[----:B------:R-:W5:Y:S01]  /*176c0*/  LDL.LU.64 R20, [R1+0xe0] ;  /* 0x0000e00001147983 */ /* 0x000f620000300a00 */
[----:B0-----:R-:W-:-:S05]  /*176d0*/  IMAD.MOV.U32 R0, RZ, RZ, R19 ;  /* 0x000000ffff007224 */ /* 0x001fca00078e0013 */
        /* <DEDUP_REMOVED lines=9> */
[----:B---3--:R1:W-:Y:S04]  /*17770*/  STL [R1+0x4d8], R2 ;  /* 0x0004d80201007387 */ /* 0x0083e80000100800 */
[----:B------:R-:W3:Y:S01]  /*17780*/  LDL.LU.64 R18, [R1+0xc8] ;  /* 0x0000c80001127983 */ /* 0x000ee20000300a00 */
[----:B0-----:R-:W-:-:S03]  /*17790*/  IMAD.MOV.U32 R0, RZ, RZ, R3 ;  /* 0x000000ffff007224 */ /* 0x001fc600078e0003 */
[----:B----4-:R-:W-:Y:S04]  /*177a0*/  STL [R1+0x4dc], R16 ;  /* 0x0004dc1001007387 */ /* 0x010fe80000100800 */
[----:B------:R0:W-:Y:S04]  /*177b0*/  STL [R1+0x1fc], R0 ;  /* 0x0001fc0001007387 */ /* 0x0001e80000100800 */
[----:B-1----:R-:W4:Y:S01]  /*177c0*/  LDL.LU.64 R2, [R1+0xc0] ;  /* 0x0000c00001027983 */ /* 0x002f220000300a00 */
[----:B0-----:R-:W-:-:S03]  /*177d0*/  IMAD.MOV.U32 R0, RZ, RZ, R17 ;  /* 0x000000ffff007224 */ /* 0x001fc600078e0011 */
[----:B-----5:R-:W-:Y:S04]  /*177e0*/  STL [R1+0x4e0], R14 ;  /* 0x0004e00e01007387 */ /* 0x020fe80000100800 */
[----:B------:R0:W-:Y:S04]  /*177f0*/  STL [R1+0x204], R0 ;  /* 0x0002040001007387 */ /* 0x0001e80000100800 */
[----:B------:R-:W5:Y:S01]  /*17800*/  LDL.LU.64 R16, [R1+0xb8] ;  /* 0x0000b80001107983 */ /* 0x000f620000300a00 */
[----:B0-----:R-:W-:-:S03]  /*17810*/  IMAD.MOV.U32 R0, RZ, RZ, R15 ;  /* 0x000000ffff007224 */ /* 0x001fc600078e000f */
[----:B------:R-:W5:Y:S04]  /*17820*/  LDL.LU.64 R14, [R1+0xb0] ;  /* 0x0000b000010e7983 */ /* 0x000f680000300a00 */
[----:B------:R0:W-:Y:S04]  /*17830*/  STL [R1+0x20c], R0 ;  /* 0x00020c0001007387 */ /* 0x0001e80000100800 */
[----:B------:R-:W-:Y:S01]  /*17840*/  STL [R1+0x4e4], R26 ;  /* 0x0004e41a01007387 */ /* 0x000fe20000100800 */
[----:B0-----:R-:W-:-:S03]  /*17850*/  IMAD.MOV.U32 R0, RZ, RZ, R27 ;  /* 0x000000ffff007224 */ /* 0x001fc600078e001b */
[----:B------:R-:W-:Y:S04]  /*17860*/  STL [R1+0x4e8], R24 ;  /* 0x0004e81801007387 */ /* 0x000fe80000100800 */
[----:B------:R0:W-:Y:S04]  /*17870*/  STL [R1+0x214], R0 ;  /* 0x0002140001007387 */ /* 0x0001e80000100800 */
[----:B------:R-:W-:Y:S01]  /*17880*/  STL [R1+0x4ec], R12 ;  /* 0x0004ec0c01007387 */ /* 0x000fe20000100800 */
[----:B0-----:R-:W-:-:S05]  /*17890*/  IMAD.MOV.U32 R0, RZ, RZ, R25 ;  /* 0x000000ffff007224 */ /* 0x001fca00078e0019 */
[----:B------:R0:W-:Y:S04]  /*178a0*/  STL [R1+0x21c], R0 ;  /* 0x00021c0001007387 */ /* 0x0001e80000100800 */
[----:B------:R-:W-:Y:S01]  /*178b0*/  STL [R1+0x4f0], R22 ;  /* 0x0004f01601007387 */ /* 0x000fe20000100800 */
[----:B0-----:R-:W-:-:S05]  /*178c0*/  IMAD.MOV.U32 R0, RZ, RZ, R13 ;  /* 0x000000ffff007224 */ /* 0x001fca00078e000d */
        /* <DEDUP_REMOVED lines=10> */
[----:B------:R-:W-:Y:S04]  /*17970*/  STL [R1+0x4fc], R20 ;  /* 0x0004fc1401007387 */ /* 0x000fe80000100800 */
[----:B------:R0:W-:Y:S04]  /*17980*/  STL [R1+0x23c], R0 ;  /* 0x00023c0001007387 */ /* 0x0001e80000100800 */
[----:B-1----:R-:W5:Y:S01]  /*17990*/  LDL.LU.64 R8, [R1+0x98] ;  /* 0x0000980001087983 */ /* 0x002f620000300a00 */
[----:B0-----:R-:W-:-:S03]  /*179a0*/  IMAD.MOV.U32 R0, RZ, RZ, R21 ;  /* 0x000000ffff007224 */ /* 0x001fc600078e0015 */
[----:B------:R-:W-:Y:S04]  /*179b0*/  STL [R1+0x500], R6 ;  /* 0x0005000601007387 */ /* 0x000fe80000100800 */
[----:B------:R0:W-:Y:S02]  /*179c0*/  STL [R1+0x244], R0 ;  /* 0x0002440001007387 */ /* 0x0001e40000100800 */
[----:B0-----:R-:W-:Y:S02]  /*179d0*/  IMAD.MOV.U32 R0, RZ, RZ, R7 ;  /* 0x000000ffff007224 */ /* 0x001fe400078e0007 */
[----:B------:R-:W5:Y:S04]  /*179e0*/  LDL.LU.64 R6, [R1+0x90] ;  /* 0x0000900001067983 */ /* 0x000f680000300a00 */
[----:B------:R0:W-:Y:S04]  /*179f0*/  STL [R1+0x24c], R0 ;  /* 0x00024c0001007387 */ /* 0x0001e80000100800 */
[----:B--2---:R1:W-:Y:S01]  /*17a00*/  STL [R1+0x504], R4 ;  /* 0x0005040401007387 */ /* 0x0043e20000100800 */
[----:B0-----:R-:W-:-:S03]  /*17a10*/  IMAD.MOV.U32 R0, RZ, RZ, R5 ;  /* 0x000000ffff007224 */ /* 0x001fc600078e0005 */
[----:B---3--:R-:W-:Y:S04]  /*17a20*/  STL [R1+0x508], R18 ;  /* 0x0005081201007387 */ /* 0x008fe80000100800 */
[----:B------:R0:W-:Y:S04]  /*17a30*/  STL [R1+0x254], R0 ;  /* 0x0002540001007387 */ /* 0x0001e80000100800 */
[----:B-1----:R-:W2:Y:S01]  /*17a40*/  LDL.LU.64 R4, [R1+0x88] ;  /* 0x0000880001047983 */ /* 0x002ea20000300a00 */
[----:B0-----:R-:W-:-:S03]  /*17a50*/  IMAD.MOV.U32 R0, RZ, RZ, R19 ;  /* 0x000000ffff007224 */ /* 0x001fc600078e0013 */
[----:B----4-:R-:W-:Y:S04]  /*17a60*/  STL [R1+0x50c], R2 ;  /* 0x00050c0201007387 */ /* 0x010fe80000100800 */
[----:B------:R0:W-:Y:S02]  /*17a70*/  STL [R1+0x25c], R0 ;  /* 0x00025c0001007387 */ /* 0x0001e40000100800 */
[----:B0-----:R-:W-:Y:S02]  /*17a80*/  IMAD.MOV.U32 R0, RZ, RZ, R3 ;  /* 0x000000ffff007224 */ /* 0x001fe400078e0003 */
[----:B------:R-:W3:Y:S04]  /*17a90*/  LDL.LU.64 R2, [R1+0x80] ;  /* 0x0000800001027983 */ /* 0x000ee80000300a00 */
[----:B------:R0:W-:Y:S04]  /*17aa0*/  STL [R1+0x264], R0 ;  /* 0x0002640001007387 */ /* 0x0001e80000100800 */
[----:B-----5:R-:W-:Y:S01]  /*17ab0*/  STL [R1+0x510], R16 ;  /* 0x0005101001007387 */ /* 0x020fe20000100800 */
[----:B0-----:R-:W-:-:S03]  /*17ac0*/  IMAD.MOV.U32 R0, RZ, RZ, R17 ;  /* 0x000000ffff007224 */ /* 0x001fc600078e0011 */
[----:B------:R-:W-:Y:S04]  /*17ad0*/  STL [R1+0x514], R14 ;  /* 0x0005140e01007387 */ /* 0x000fe80000100800 */
[----:B------:R-:W-:Y:S04]  /*17ae0*/  STL [R1+0x26c], R0 ;  /* 0x00026c0001007387 */ /* 0x000fe80000100800 */
[----:B------:R-:W4:Y:S04]  /*17af0*/  LDL.LU.64 R28, [R1+0x68] ;  /* 0x00006800011c7983 */ /* 0x000f280000300a00 */
[----:B----4-:R0:W-:Y:S04]  /*17b00*/  STL.64 [R1+0x6c0], R28 ;  /* 0x0006c01c01007387 */ /* 0x0101e80000100a00 */
[----:B0-----:R-:W4:Y:S01]  /*17b10*/  LDL.LU.64 R28, [R1+0x70] ;  /* 0x00007000011c7983 */ /* 0x001f220000300a00 */
[----:B------:R-:W-:-:S03]  /*17b20*/  IMAD.MOV.U32 R0, RZ, RZ, R15 ;  /* 0x000000ffff007224 */ /* 0x000fc600078e000f */
[----:B----4-:R0:W-:Y:S04]  /*17b30*/  STL.64 [R1+0x6c8], R28 ;  /* 0x0006c81c01007387 */ /* 0x0101e80000100a00 */
[----:B0-----:R-:W4:Y:S04]  /*17b40*/  LDL.LU.64 R28, [R1+0x78] ;  /* 0x00007800011c7983 */ /* 0x001f280000300a00 */
[----:B------:R-:W5:Y:S04]  /*17b50*/  LDL.LU.64 R26, [R1+0x60] ;  /* 0x00006000011a7983 */ /* 0x000f680000300a00 */
[----:B------:R0:W-:Y:S04]  /*17b60*/  STL [R1+0x274], R0 ;  /* 0x0002740001007387 */ /* 0x0001e80000100800 */
[----:B------:R-:W-:Y:S04]  /*17b70*/  STL [R1+0x518], R12 ;  /* 0x0005180c01007387 */ /* 0x000fe80000100800 */
[----:B------:R-:W5:Y:S01]  /*17b80*/  LDL.LU.64 R24, [R1+0x58] ;  /* 0x0000580001187983 */ /* 0x000f620000300a00 */
[----:B0-----:R-:W-:-:S03]  /*17b90*/  IMAD.MOV.U32 R0, RZ, RZ, R13 ;  /* 0x000000ffff007224 */ /* 0x001fc600078e000d */
        /* <DEDUP_REMOVED lines=17> */
[----:B--2---:R1:W-:Y:S04]  /*17cb0*/  STL [R1+0x528], R4 ;  /* 0x0005280401007387 */ /* 0x0043e80000100800 */
[----:B------:R-:W2:Y:S01]  /*17cc0*/  LDL.LU.64 R8, [R1+0x18] ;  /* 0x0000180001087983 */ /* 0x000ea20000300a00 */
[----:B0-----:R-:W-:-:S03]  /*17cd0*/  IMAD.MOV.U32 R0, RZ, RZ, R5 ;  /* 0x000000ffff007224 */ /* 0x001fc600078e0005 */
[----:B------:R-:W2:Y:S04]  /*17ce0*/  LDL.LU.64 R6, [R1+0x10] ;  /* 0x0000100001067983 */ /* 0x000ea80000300a00 */
[----:B------:R0:W-:Y:S04]  /*17cf0*/  STL [R1+0x29c], R0 ;  /* 0x00029c0001007387 */ /* 0x0001e80000100800 */
[----:B---3--:R3:W-:Y:S04]  /*17d00*/  STL [R1+0x52c], R2 ;  /* 0x00052c0201007387 */ /* 0x0087e80000100800 */
[----:B-1----:R-:W2:Y:S01]  /*17d10*/  LDL.LU.64 R4, [R1+0x8] ;  /* 0x0000080001047983 */ /* 0x002ea20000300a00 */
[----:B0-----:R-:W-:-:S03]  /*17d20*/  IMAD.MOV.U32 R0, RZ, RZ, R3 ;  /* 0x000000ffff007224 */ /* 0x001fc600078e0003 */
[----:B---3--:R-:W3:Y:S04]  /*17d30*/  LDL.LU.64 R2, [R1] ;  /* 0x0000000001027983 */ /* 0x008ee80000300a00 */
[----:B------:R0:W-:Y:S04]  /*17d40*/  STL [R1+0x2a4], R0 ;  /* 0x0002a40001007387 */ /* 0x0001e80000100800 */
[----:B----4-:R1:W-:Y:S01]  /*17d50*/  STL [R1+0x530], R28 ;  /* 0x0005301c01007387 */ /* 0x0103e20000100800 */
[----:B0-----:R-:W-:-:S03]  /*17d60*/  IMAD.MOV.U32 R0, RZ, RZ, R29 ;  /* 0x000000ffff007224 */ /* 0x001fc600078e001d */
[----:B-1----:R-:W4:Y:S04]  /*17d70*/  LDL.LU.64 R28, [R1+0x6c8] ;  /* 0x0006c800011c7983 */ /* 0x002f280000300a00 */
[----:B----4-:R-:W-:Y:S04]  /*17d80*/  STL [R1+0x534], R28 ;  /* 0x0005341c01007387 */ /* 0x010fe80000100800 */
[----:B------:R0:W-:Y:S02]  /*17d90*/  STL [R1+0x2ac], R0 ;  /* 0x0002ac0001007387 */ /* 0x0001e40000100800 */
[----:B0-----:R-:W-:-:S02]  /*17da0*/  IMAD.MOV.U32 R0, RZ, RZ, R29 ;  /* 0x000000ffff007224 */ /* 0x001fc400078e001d */
[----:B------:R-:W4:Y:S04]  /*17db0*/  LDL.LU.64 R28, [R1+0x6c0] ;  /* 0x0006c000011c7983 */ /* 0x000f280000300a00 */
[----:B----4-:R-:W-:Y:S04]  /*17dc0*/  STL [R1+0x538], R28 ;  /* 0x0005381c01007387 */ /* 0x010fe80000100800 */
[----:B------:R0:W-:Y:S02]  /*17dd0*/  STL [R1+0x2c4], R0 ;  /* 0x0002c40001007387 */ /* 0x0001e40000100800 */
[----:B0-----:R-:W-:-:S02]  /*17de0*/  IMAD.MOV.U32 R0, RZ, RZ, R29 ;  /* 0x000000ffff007224 */ /* 0x001fc400078e001d */
[----:B------:R-:W4:Y:S04]  /*17df0*/  LDL.LU.64 R28, [R1+0x6b8] ;  /* 0x0006b800011c7983 */ /* 0x000f280000300a00 */
[----:B-----5:R-:W-:Y:S04]  /*17e00*/  STL [R1+0x53c], R26 ;  /* 0x00053c1a01007387 */ /* 0x020fe80000100800 */
[----:B------:R0:W-:Y:S02]  /*17e10*/  STL [R1+0x2cc], R0 ;  /* 0x0002cc0001007387 */ /* 0x0001e40000100800 */
[----:B0-----:R-:W-:-:S02]  /*17e20*/  IMAD.MOV.U32 R0, RZ, RZ, R27 ;  /* 0x000000ffff007224 */ /* 0x001fc400078e001b */
[----:B------:R-:W5:Y:S04]  /*17e30*/  LDL.LU.64 R26, [R1+0x6b0] ;  /* 0x0006b000011a7983 */ /* 0x000f680000300a00 */
[----:B------:R-:W-:Y:S04]  /*17e40*/  STL [R1+0x540], R24 ;  /* 0x0005401801007387 */ /* 0x000fe80000100800 */
[----:B------:R0:W-:Y:S02]  /*17e50*/  STL [R1+0x2d4], R0 ;  /* 0x0002d40001007387 */ /* 0x0001e40000100800 */
[----:B0-----:R-:W-:-:S02]  /*17e60*/  IMAD.MOV.U32 R0, RZ, RZ, R25 ;  /* 0x000000ffff007224 */ /* 0x001fc400078e0019 */
[----:B------:R-:W4:Y:S04]  /*17e70*/  LDL.LU.64 R24, [R1+0x6a8] ;  /* 0x0006a80001187983 */ /* 0x000f280000300a00 */
[----:B------:R-:W-:Y:S04]  /*17e80*/  STL [R1+0x544], R22 ;  /* 0x0005441601007387 */ /* 0x000fe80000100800 */
        /* <DEDUP_REMOVED lines=27> */
[----:B--2---:R-:W-:Y:S04]  /*18040*/  STL [R1+0x560], R8 ;  /* 0x0005600801007387 */ /* 0x004fe80000100800 */
[----:B------:R0:W-:Y:S02]  /*18050*/  STL [R1+0x314], R0 ;  /* 0x0003140001007387 */ /* 0x0001e40000100800 */
[----:B0-----:R-:W-:-:S02]  /*18060*/  IMAD.MOV.U32 R0, RZ, RZ, R9 ;  /* 0x000000ffff007224 */ /* 0x001fc400078e0009 */
[----:B------:R-:W2:Y:S04]  /*18070*/  LDL.LU.64 R8, [R1+0x668] ;  /* 0x0006680001087983 */ /* 0x000ea80000300a00 */
        /* <DEDUP_REMOVED lines=8> */
[----:B---3--:R-:W-:Y:S04]  /*18100*/  STL [R1+0x56c], R2 ;  /* 0x00056c0201007387 */ /* 0x008fe80000100800 */
[----:B------:R0:W-:Y:S02]  /*18110*/  STL [R1+0x32c], R0 ;  /* 0x00032c0001007387 */ /* 0x0001e40000100800 */
[----:B0-----:R-:W-:-:S02]  /*18120*/  IMAD.MOV.U32 R0, RZ, RZ, R3 ;  /* 0x000000ffff007224 */ /* 0x001fc400078e0003 */
[----:B------:R-:W3:Y:S04]  /*18130*/  LDL.LU.64 R2, [R1+0x650] ;  /* 0x0006500001027983 */ /* 0x000ee80000300a00 */
[----:B---3--:R-:W-:Y:S04]  /*18140*/  STL [R1+0x580], R2 ;  /* 0x0005800201007387 */ /* 0x008fe80000100800 */
[----:B------:R0:W-:Y:S04]  /*18150*/  STL [R1+0x334], R0 ;  /* 0x0003340001007387 */ /* 0x0001e80000100800 */
[----:B------:R1:W-:Y:S04]  /*18160*/  STL [R1+0x33c], R3 ;  /* 0x00033c0301007387 */ /* 0x0003e80000100800 */
[----:B-----5:R3:W-:Y:S01]  /*18170*/  STL [R1+0x584], R4 ;  /* 0x0005840401007387 */ /* 0x0207e20000100800 */
[----:B0-----:R-:W0:Y:S03]  /*18180*/  LDC R0, c[0x0][0x238] ;  /* 0x00008e00ff007b82 */ /* 0x001e260000000800 */
[----:B-1----:R-:W5:Y:S04]  /*18190*/  LDL.LU.64 R2, [R1+0x130] ;  /* 0x0001300001027983 */ /* 0x002f680000300a00 */
[----:B------:R1:W-:Y:S04]  /*181a0*/  STL [R1+0x344], R5 ;  /* 0x0003440501007387 */ /* 0x0003e80000100800 */
[----:B----4-:R1:W-:Y:S04]  /*181b0*/  STL [R1+0x588], R6 ;  /* 0x0005880601007387 */ /* 0x0103e80000100800 */
[----:B------:R1:W-:Y:S04]  /*181c0*/  STL [R1+0x34c], R7 ;  /* 0x00034c0701007387 */ /* 0x0003e80000100800 */
[----:B--2---:R1:W-:Y:S04]  /*181d0*/  STL [R1+0x58c], R8 ;  /* 0x00058c0801007387 */ /* 0x0043e80000100800 */
[----:B------:R1:W-:Y:S04]  /*181e0*/  STL [R1+0x354], R9 ;  /* 0x0003540901007387 */ /* 0x0003e80000100800 */
[----:B------:R1:W-:Y:S04]  /*181f0*/  STL [R1+0x590], R10 ;  /* 0x0005900a01007387 */ /* 0x0003e80000100800 */
[----:B------:R1:W-:Y:S04]  /*18200*/  STL [R1+0x35c], R11 ;  /* 0x00035c0b01007387 */ /* 0x0003e80000100800 */
[----:B---3--:R-:W2:Y:S04]  /*18210*/  LDL.LU R4, [R1+0x618] ;  /* 0x0006180001047983 */ /* 0x008ea80000300800 */
[----:B------:R1:W-:Y:S04]  /*18220*/  STL [R1+0x594], R12 ;  /* 0x0005940c01007387 */ /* 0x0003e80000100800 */
[----:B------:R1:W-:Y:S04]  /*18230*/  STL [R1+0x364], R13 ;  /* 0x0003640d01007387 */ /* 0x0003e80000100800 */
[----:B------:R1:W-:Y:S04]  /*18240*/  STL [R1+0x598], R14 ;  /* 0x0005980e01007387 */ /* 0x0003e80000100800 */
[----:B------:R1:W-:Y:S04]  /*18250*/  STL [R1+0x36c], R15 ;  /* 0x00036c0f01007387 */ /* 0x0003e80000100800 */
[----:B------:R1:W-:Y:S04]  /*18260*/  STL [R1+0x59c], R16 ;  /* 0x00059c1001007387 */ /* 0x0003e80000100800 */
[----:B------:R1:W-:Y:S04]  /*18270*/  STL [R1+0x374], R17 ;  /* 0x0003741101007387 */ /* 0x0003e80000100800 */
[----:B------:R1:W-:Y:S01]  /*18280*/  STL [R1+0x5b0], R18 ;  /* 0x0005b01201007387 */ /* 0x0003e20000100800 */
[----:B0-----:R-:W-:-:S03]  /*18290*/  IMAD.SHL.U32 R0, R0, 0x40, RZ ;  /* 0x0000004000007824 */ /* 0x001fc600078e00ff */
[----:B------:R1:W-:Y:S04]  /*182a0*/  STL [R1+0x37c], R19 ;  /* 0x00037c1301007387 */ /* 0x0003e80000100800 */
[----:B------:R1:W-:Y:S04]  /*182b0*/  STL [R1+0x5b4], R20 ;  /* 0x0005b41401007387 */ /* 0x0003e80000100800 */
[----:B------:R1:W-:Y:S04]  /*182c0*/  STL [R1+0x384], R21 ;  /* 0x0003841501007387 */ /* 0x0003e80000100800 */
[----:B------:R1:W-:Y:S04]  /*182d0*/  STL [R1+0x5b8], R22 ;  /* 0x0005b81601007387 */ /* 0x0003e80000100800 */
[----:B------:R1:W-:Y:S04]  /*182e0*/  STL [R1+0x38c], R23 ;  /* 0x00038c1701007387 */ /* 0x0003e80000100800 */
[----:B------:R1:W-:Y:S04]  /*182f0*/  STL [R1+0x5bc], R24 ;  /* 0x0005bc1801007387 */ /* 0x0003e80000100800 */
[----:B------:R1:W-:Y:S04]  /*18300*/  STL [R1+0x394], R25 ;  /* 0x0003941901007387 */ /* 0x0003e80000100800 */
[----:B------:R1:W-:Y:S04]  /*18310*/  STL [R1+0x610], R26 ;  /* 0x0006101a01007387 */ /* 0x0003e80000100800 */
[----:B------:R1:W-:Y:S01]  /*18320*/  STL [R1+0x39c], R27 ;  /* 0x00039c1b01007387 */ /* 0x0003e20000100800 */
[----:B------:R-:W-:Y:S01]  /*18330*/  UIADD3 UR6, UR6, -0x40, URZ ;  /* 0xffffffc006067890 */ /* 0x000fe2000fffe03f */
[----:B-----5:R-:W-:-:S04]  /*18340*/  IMAD.WIDE R2, R0, 0x2, R2 ;  /* 0x0000000200027825 */ /* 0x020fc800078e0202 */
[----:B--2---:R-:W-:-:S05]  /*18350*/  VIADD R4, R4, 0xffffffff ;  /* 0xffffffff04047836 */ /* 0x004fca0000000000 */
[----:B------:R1:W-:Y:S04]  /*18360*/  STL [R1+0x618], R4 ;  /* 0x0006180401007387 */ /* 0x0003e80000100800 */
[----:B------:R1:W-:Y:S04]  /*18370*/  STL [R1+0x614], R28 ;  /* 0x0006141c01007387 */ /* 0x0003e80000100800 */
[----:B------:R1:W-:Y:S04]  /*18380*/  STL [R1+0x3a4], R29 ;  /* 0x0003a41d01007387 */ /* 0x0003e80000100800 */
[----:B------:R1:W-:Y:S01]  /*18390*/  STL.64 [R1+0x130], R2 ;  /* 0x0001300201007387 */ /* 0x0003e20000100a00 */
[----:B------:R-:W-:-:S13]  /*183a0*/  ISETP.NE.U32.AND P0, PT, R4, RZ, PT ;  /* 0x000000ff0400720c */ /* 0x000fda0003f05070 */
[----:B-1----:R-:W-:Y:S05]  /*183b0*/  @P0 BRA `(.L_x_2) ;  /* 0xffffff4800780947 */ /* 0x002fea000383ffff */
[----:B------:R-:W2:Y:S04]  /*183c0*/  LDL.LU R7, [R1+0x5ac] ;  /* 0x0005ac0001077983 */ /* 0x000ea80000300800 */
[----:B------:R-:W3:Y:S04]  /*183d0*/  LDL.LU R6, [R1+0x5ec] ;  /* 0x0005ec0001067983 */ /* 0x000ee80000300800 */
[----:B---3--:R0:W-:Y:S04]  /*183e0*/  STL [R1+0x654], R6 ;  /* 0x0006540601007387 */ /* 0x0081e80000100800 */
[----:B0-----:R-:W2:Y:S04]  /*183f0*/  LDL.LU R6, [R1+0x2bc] ;  /* 0x0002bc0001067983 */ /* 0x001ea80000300800 */
[----:B------:R-:W3:Y:S04]  /*18400*/  LDL.LU R5, [R1+0x60c] ;  /* 0x00060c0001057983 */ /* 0x000ee80000300800 */
[----:B---3--:R0:W-:Y:S04]  /*18410*/  STL [R1+0x650], R5 ;  /* 0x0006500501007387 */ /* 0x0081e80000100800 */
[----:B0-----:R-:W3:Y:S04]  /*18420*/  LDL.LU R5, [R1+0x57c] ;  /* 0x00057c0001057983 */ /* 0x001ee80000300800 */
[----:B------:R-:W4:Y:S01]  /*18430*/  LDL.LU R0, [R1+0x5dc] ;  /* 0x0005dc0001007983 */ /* 0x000f220000300800 */
[----:B--2---:R-:W-:-:S03]  /*18440*/  F2FP.BF16.F32.PACK_AB R7, R6, R7 ;  /* 0x000000070607723e */ /* 0x004fc600000010ff */
[----:B----4-:R0:W-:Y:S04]  /*18450*/  STL [R1+0x64c], R0 ;  /* 0x00064c0001007387 */ /* 0x0101e80000100800 */
[----:B0-----:R-:W2:Y:S04]  /*18460*/  LDL.LU R0, [R1+0x5fc] ;  /* 0x0005fc0001007983 */ /* 0x001ea80000300800 */
[----:B------:R-:W4:Y:S04]  /*18470*/  LDL.LU R4, [R1+0x5cc] ;  /* 0x0005cc0001047983 */ /* 0x000f280000300800 */
[----:B------:R-:W5:Y:S04]  /*18480*/  LDL.LU R2, [R1+0x2b8] ;  /* 0x0002b80001027983 */ /* 0x000f680000300800 */
        /* <DEDUP_REMOVED lines=23> */
[----:B------:R-:W3:Y:S02]  /*18600*/  LDL.LU R6, [R1+0x654] ;  /* 0x0006540001067983 */ /* 0x000ee40000300800 */
[----:B---3--:R-:W-:-:S02]  /*18610*/  F2FP.BF16.F32.PACK_AB R6, R5, R6 ;  /* 0x000000060506723e */ /* 0x008fc400000010ff */
[----:B------:R-:W2:Y:S02]  /*18620*/  LDL.LU R5, [R1+0x650] ;  /* 0x0006500001057983 */ /* 0x000ea40000300800 */
[----:B--2---:R-:W-:Y:S02]  /*18630*/  F2FP.BF16.F32.PACK_AB R5, R0, R5 ;  /* 0x000000050005723e */ /* 0x004fe400000010ff */
[----:B------:R-:W2:Y:S01]  /*18640*/  LDL.LU R0, [R1+0x64c] ;  /* 0x00064c0001007983 */ /* 0x000ea20000300800 */
[----:B-----5:R-:W-:Y:S02]  /*18650*/  F2FP.BF16.F32.PACK_AB R11, R2, R11 ;  /* 0x0000000b020b723e */ /* 0x020fe400000010ff */
[----:B----4-:R-:W-:Y:S02]  /*18660*/  F2FP.BF16.F32.PACK_AB R10, R3, R10 ;  /* 0x0000000a030a723e */ /* 0x010fe400000010ff */
[----:B------:R-:W-:Y:S02]  /*18670*/  F2FP.BF16.F32.PACK_AB R9, R28, R9 ;  /* 0x000000091c09723e */ /* 0x000fe400000010ff */
[----:B------:R-:W-:-:S02]  /*18680*/  F2FP.BF16.F32.PACK_AB R8, R29, R8 ;  /* 0x000000081d08723e */ /* 0x000fc400000010ff */
[----:B------:R-:W-:Y:S02]  /*18690*/  F2FP.BF16.F32.PACK_AB R15, R26, R15 ;  /* 0x0000000f1a0f723e */ /* 0x000fe400000010ff */
[----:B------:R-:W-:Y:S02]  /*186a0*/  F2FP.BF16.F32.PACK_AB R14, R27, R14 ;  /* 0x0000000e1b0e723e */ /* 0x000fe400000010ff */
[----:B------:R-:W-:Y:S02]  /*186b0*/  F2FP.BF16.F32.PACK_AB R13, R24, R13 ;  /* 0x0000000d180d723e */ /* 0x000fe400000010ff */
[----:B------:R-:W-:Y:S02]  /*186c0*/  F2FP.BF16.F32.PACK_AB R12, R25, R12 ;  /* 0x0000000c190c723e */ /* 0x000fe400000010ff */
[----:B------:R-:W-:Y:S02]  /*186d0*/  F2FP.BF16.F32.PACK_AB R19, R22, R19 ;  /* 0x000000131613723e */ /* 0x000fe400000010ff */
[----:B------:R-:W-:-:S02]  /*186e0*/  F2FP.BF16.F32.PACK_AB R18, R23, R18 ;  /* 0x000000121712723e */ /* 0x000fc400000010ff */
[----:B------:R-:W-:Y:S02]  /*186f0*/  F2FP.BF16.F32.PACK_AB R17, R20, R17 ;  /* 0x000000111411723e */ /* 0x000fe400000010ff */
[----:B------:R-:W-:Y:S02]  /*18700*/  F2FP.BF16.F32.PACK_AB R16, R21, R16 ;  /* 0x000000101510723e */ /* 0x000fe400000010ff */
[----:B--2---:R-:W-:-:S07]  /*18710*/  F2FP.BF16.F32.PACK_AB R4, R0, R4 ;  /* 0x000000040004723e */ /* 0x004fce00000010ff */
.L_x_1:
[----:B-1----:R-:W2:Y:S01]  /*18720*/  LDL.LU R0, [R1+0x644] ;  /* 0x0006440001007983 */ /* 0x002ea20000300800 */
[----:B------:R-:W1:Y:S01]  /*18730*/  S2R R27, SR_TID.X ;  /* 0x00000000001b7919 */ /* 0x000e620000002100 */
[----:B------:R-:W3:Y:S01]  /*18740*/  S2UR UR5, SR_CgaCtaId ;  /* 0x00000000000579c3 */ /* 0x000ee20000008800 */
[----:B------:R-:W-:Y:S01]  /*18750*/  UMOV UR4, 0x400 ;  /* 0x0000040000047882 */ /* 0x000fe20000000000 */
[----:B------:R-:W-:Y:S01]  /*18760*/  ULDC.64 UR10, c[0x0][0x228] ;  /* 0x00008a00000a7ab9 */ /* 0x000fe20000000a00 */
[----:B------:R-:W2:Y:S01]  /*18770*/  LDL.LU R22, [R1+0x640] ;  /* 0x0006400001167983 */ /* 0x000ea20000300800 */
[----:B------:R-:W-:-:S03]  /*18780*/  ULDC.64 UR6, c[0x0][0x220] ;  /* 0x0000880000067ab9 */ /* 0x000fc60000000a00 */
[----:B0-----:R-:W4:Y:S04]  /*18790*/  LDL.LU R21, [R1+0x648] ;  /* 0x0006480001157983 */ /* 0x001f280000300800 */
[----:B------:R-:W5:Y:S01]  /*187a0*/  LDL.LU R24, [R1+0x61c] ;  /* 0x00061c0001187983 */ /* 0x000f620000300800 */
[----:B---3--:R-:W-:Y:S01]  /*187b0*/  ULEA UR4, UR5, UR4, 0x18 ;  /* 0x0000000405047291 */ /* 0x008fe2000f8ec03f */
[C---:B-1----:R-:W-:Y:S02]  /*187c0*/  IMAD.SHL.U32 R2, R27.reuse, 0x4, RZ ;  /* 0x000000041b027824 */ /* 0x042fe400078e00ff */
[----:B------:R-:W-:-:S05]  /*187d0*/  IMAD.SHL.U32 R20, R27, 0x800, RZ ;  /* 0x000008001b147824 */ /* 0x000fca00078e00ff */
[----:B------:R-:W-:Y:S02]  /*187e0*/  LOP3.LUT R20, R20, 0x3000, RZ, 0xc0, !PT ;  /* 0x0000300014147812 */ /* 0x000fe400078ec0ff */
[----:B------:R-:W-:Y:S02]  /*187f0*/  SHF.R.U32.HI R23, RZ, 0x4, R27 ;  /* 0x00000004ff177819 */ /* 0x000fe4000001161b */
[----:B------:R-:W-:Y:S02]  /*18800*/  LEA.HI R26, R27, 0x30, RZ, 0x1c ;  /* 0x000000301b1a7811 */ /* 0x000fe400078fe0ff */
[----:B------:R-:W-:Y:S01]  /*18810*/  SGXT.U32 R23, R23, 0x4 ;  /* 0x000000041717781a */ /* 0x000fe20000000000 */
[----:B------:R-:W-:Y:S01]  /*18820*/  BAR.SYNC.DEFER_BLOCKING 0x0 ;  /* 0x0000000000007b1d */ /* 0x000fe20000010000 */
[----:B--2---:R-:W-:Y:S01]  /*18830*/  LOP3.LUT R3, R0, 0xe00, R22, 0xf8, !PT ;  /* 0x00000e0000037812 */ /* 0x004fe200078ef816 */
[----:B------:R-:W-:-:S03]  /*18840*/  IMAD.SHL.U32 R0, R27, 0x200, RZ ;  /* 0x000002001b007824 */ /* 0x000fc600078e00ff */
[----:B------:R-:W-:Y:S02]  /*18850*/  LOP3.LUT R3, R3, 0x70, R2, 0x78, !PT ;  /* 0x0000007003037812 */ /* 0x000fe400078e7802 */
[----:B------:R-:W-:-:S04]  /*18860*/  LOP3.LUT R0, R0, 0x3000, RZ, 0xc0, !PT ;  /* 0x0000300000007812 */ /* 0x000fc800078ec0ff */
[----:B------:R-:W-:-:S05]  /*18870*/  IADD3 R0, R3, UR4, R0 ;  /* 0x0000000403007c10 */ /* 0x000fca000fffe000 */
[----:B------:R-:W-:Y:S04]  /*18880*/  STS.128 [R0], R16 ;  /* 0x0000001000007388 */ /* 0x000fe80000000c00 */
[----:B------:R-:W-:Y:S04]  /*18890*/  STS.128 [R0+0x100], R12 ;  /* 0x0001000c00007388 */ /* 0x000fe80000000c00 */
[----:B------:R0:W-:Y:S04]  /*188a0*/  STS.128 [R0+0x80], R8 ;  /* 0x0000800800007388 */ /* 0x0001e80000000c00 */
[----:B------:R1:W-:Y:S01]  /*188b0*/  STS.128 [R0+0x180], R4 ;  /* 0x0001800400007388 */ /* 0x0003e20000000c00 */
[----:B------:R-:W-:-:S02]  /*188c0*/  LOP3.LUT R20, R20, 0x1f0, R22, 0xf8, !PT ;  /* 0x000001f014147812 */ /* 0x000fc400078ef816 */
[----:B------:R-:W-:Y:S01]  /*188d0*/  LOP3.LUT R2, R2, 0x200, RZ, 0xc0, !PT ;  /* 0x0000020002027812 */ /* 0x000fe200078ec0ff */
[----:B------:R-:W2:Y:S01]  /*188e0*/  LDC R22, c[0x0][0x248] ;  /* 0x00009200ff167b82 */ /* 0x000ea20000000800 */
[----:B------:R-:W-:-:S04]  /*188f0*/  LOP3.LUT R3, R20, 0x60, R27, 0x78, !PT ;  /* 0x0000006014037812 */ /* 0x000fc800078e781b */
[----:B0-----:R-:W-:-:S03]  /*18900*/  IADD3 R8, R3, UR4, R2 ;  /* 0x0000000403087c10 */ /* 0x001fc6000fffe002 */
[----:B------:R-:W-:Y:S01]  /*18910*/  BAR.SYNC.DEFER_BLOCKING 0x0 ;  /* 0x0000000000007b1d */ /* 0x000fe20000010000 */
[----:B-----5:R-:W-:Y:S02]  /*18920*/  LEA.HI R27, R27, R24, RZ, 0x1c ;  /* 0x000000181b1b7211 */ /* 0x020fe400078fe0ff */
[C-C-:B-1----:R-:W-:Y:S02]  /*18930*/  LOP3.LUT R0, R24.reuse, 0x1c0, R23.reuse, 0xfe, !PT ;  /* 0x000001c018007812 */ /* 0x142fe400078efe17 */
[C---:B------:R-:W-:Y:S01]  /*18940*/  LOP3.LUT R20, R24.reuse, R23, RZ, 0xfc, !PT ;  /* 0x0000001718147212 */ /* 0x040fe200078efcff */
[----:B------:R-:W-:Y:S01]  /*18950*/  ULDC UR4, c[0x0][0x244] ;  /* 0x0000910000047ab9 */ /* 0x000fe20000000800 */
[----:B------:R-:W0:Y:S04]  /*18960*/  LDS.128 R12, [R8] ;  /* 0x00000000080c7984 */ /* 0x000e280000000c00 */
[----:B------:R-:W1:Y:S04]  /*18970*/  LDS.128 R16, [R8+0x400] ;  /* 0x0004000008107984 */ /* 0x000e680000000c00 */
[----:B------:R-:W3:Y:S01]  /*18980*/  LDS.128 R4, [R8+0x800] ;  /* 0x0008000008047984 */ /* 0x000ee20000000c00 */
[----:B------:R-:W-:-:S03]  /*18990*/  LOP3.LUT R2, R24, 0x1e0, R23, 0xfe, !PT ;  /* 0x000001e018027812 */ /* 0x000fc600078efe17 */
[----:B------:R-:W-:Y:S04]  /*189a0*/  STL [R1+0x674], R27 ;  /* 0x0006741b01007387 */ /* 0x000fe80000100800 */
[----:B------:R5:W-:Y:S04]  /*189b0*/  STL [R1+0x48], R2 ;  /* 0x0000480201007387 */ /* 0x000be80000100800 */
[----:B------:R2:W-:Y:S01]  /*189c0*/  STL [R1+0x44], R0 ;  /* 0x0000440001007387 */ /* 0x0005e20000100800 */
[C---:B----4-:R-:W-:Y:S01]  /*189d0*/  ISETP.GE.AND P0, PT, R21.reuse, UR10, PT ;  /* 0x0000000a15007c0c */ /* 0x050fe2000bf06270 */
[----:B------:R-:W-:Y:S01]  /*189e0*/  IMAD R3, R21, UR4, RZ ;  /* 0x0000000415037c24 */ /* 0x000fe2000f8e02ff */
[C-C-:B------:R-:W-:Y:S01]  /*189f0*/  LOP3.LUT R28, R24.reuse, 0x1d0, R23.reuse, 0xfe, !PT ;  /* 0x000001d0181c7812 */ /* 0x140fe200078efe17 */
[C---:B------:R-:W-:Y:S01]  /*18a00*/  IMAD.IADD R26, R24.reuse, 0x1, R26 ;  /* 0x00000001181a7824 */ /* 0x040fe200078e021a */
[C-C-:B------:R-:W-:Y:S01]  /*18a10*/  LOP3.LUT R29, R24.reuse, 0x40, R23.reuse, 0xfe, !PT ;  /* 0x00000040181d7812 */ /* 0x140fe200078efe17 */
[----:B------:R-:W4:Y:S01]  /*18a20*/  LDS.128 R8, [R8+0xc00] ;  /* 0x000c000008087984 */ /* 0x000f220000000c00 */
[----:B-----5:R-:W-:-:S02]  /*18a30*/  LOP3.LUT R2, R24, 0x1a0, R23, 0xfe, !PT ;  /* 0x000001a018027812 */ /* 0x020fc400078efe17 */
[--C-:B--2---:R-:W-:Y:S02]  /*18a40*/  LOP3.LUT R0, R24, 0x190, R23.reuse, 0xfe, !PT ;  /* 0x0000019018007812 */ /* 0x104fe400078efe17 */
[----:B------:R-:W-:Y:S01]  /*18a50*/  ISETP.LT.AND P2, PT, R20, UR11, !P0 ;  /* 0x0000000b14007c0c */ /* 0x000fe2000c741270 */
[----:B0-----:R-:W-:Y:S04]  /*18a60*/  STL [R1+0x668], R13 ;  /* 0x0006680d01007387 */ /* 0x001fe80000100800 */
[----:B------:R-:W-:Y:S04]  /*18a70*/  STL [R1+0x658], R14 ;  /* 0x0006580e01007387 */ /* 0x000fe80000100800 */
[----:B------:R0:W-:Y:S04]  /*18a80*/  STL [R1+0x64c], R15 ;  /* 0x00064c0f01007387 */ /* 0x0001e80000100800 */
[----:B------:R2:W-:Y:S01]  /*18a90*/  STL [R1+0x3c], R2 ;  /* 0x00003c0201007387 */ /* 0x0005e20000100800 */
[----:B0-----:R-:W-:Y:S01]  /*18aa0*/  LOP3.LUT R15, R24, 0x180, R23, 0xfe, !PT ;  /* 0x00000180180f7812 */ /* 0x001fe200078efe17 */
[----:B--2---:R-:W-:-:S04]  /*18ab0*/  IMAD R2, R20, R22, RZ ;  /* 0x0000001614027224 */ /* 0x004fc800078e02ff */
[----:B------:R-:W-:Y:S01]  /*18ac0*/  STL [R1+0x650], R15 ;  /* 0x0006500f01007387 */ /* 0x000fe20000100800 */
[----:B------:R-:W0:Y:S03]  /*18ad0*/  LDC R20, c[0x0][0x248] ;  /* 0x00009200ff147b82 */ /* 0x000e260000000800 */
[----:B------:R2:W-:Y:S04]  /*18ae0*/  STL [R1+0x40], R0 ;  /* 0x0000400001007387 */ /* 0x0005e80000100800 */
[----:B-1----:R-:W-:Y:S01]  /*18af0*/  STL [R1+0x66c], R17 ;  /* 0x00066c1101007387 */ /* 0x002fe20000100800 */
[C-C-:B--2---:R-:W-:Y:S02]  /*18b00*/  LOP3.LUT R0, R24.reuse, 0x160, R23.reuse, 0xfe, !PT ;  /* 0x0000016018007812 */ /* 0x144fe400078efe17 */
[----:B------:R-:W-:-:S03]  /*18b10*/  LOP3.LUT R15, R24, 0x150, R23, 0xfe, !PT ;  /* 0x00000150180f7812 */ /* 0x000fc600078efe17 */
[----:B------:R1:W-:Y:S04]  /*18b20*/  STL [R1+0x34], R0 ;  /* 0x0000340001007387 */ /* 0x0003e80000100800 */
[----:B------:R2:W-:Y:S04]  /*18b30*/  STL [R1+0x65c], R18 ;  /* 0x00065c1201007387 */ /* 0x0005e80000100800 */
[----:B------:R5:W-:Y:S01]  /*18b40*/  STL [R1+0x654], R19 ;  /* 0x0006541301007387 */ /* 0x000be20000100800 */
[----:B-1----:R-:W-:-:S03]  /*18b50*/  LOP3.LUT R0, R24, 0x140, R23, 0xfe, !PT ;  /* 0x0000014018007812 */ /* 0x002fc600078efe17 */
[----:B------:R1:W-:Y:S01]  /*18b60*/  STL [R1+0x660], R15 ;  /* 0x0006600f01007387 */ /* 0x0003e20000100800 */
[C-C-:B--2---:R-:W-:Y:S02]  /*18b70*/  LOP3.LUT R18, R24.reuse, 0x110, R23.reuse, 0xfe, !PT ;  /* 0x0000011018127812 */ /* 0x144fe400078efe17 */
[----:B-----5:R-:W-:-:S05]  /*18b80*/  LOP3.LUT R19, R24, 0x120, R23, 0xfe, !PT ;  /* 0x0000012018137812 */ /* 0x020fca00078efe17 */
[----:B------:R2:W-:Y:S01]  /*18b90*/  STL [R1+0x664], R19 ;  /* 0x0006641301007387 */ /* 0x0005e20000100800 */
[----:B------:R-:W-:-:S03]  /*18ba0*/  LOP3.LUT R14, R24, 0x100, R23, 0xfe, !PT ;  /* 0x00000100180e7812 */ /* 0x000fc600078efe17 */
[----:B------:R5:W-:Y:S01]  /*18bb0*/  STL [R1+0x2c], R0 ;  /* 0x00002c0001007387 */ /* 0x000be20000100800 */
[----:B-1----:R-:W-:-:S03]  /*18bc0*/  LOP3.LUT R15, R24, 0xc0, R23, 0xfe, !PT ;  /* 0x000000c0180f7812 */ /* 0x002fc600078efe17 */
[----:B------:R1:W-:Y:S01]  /*18bd0*/  STL [R1+0x670], R18 ;  /* 0x0006701201007387 */ /* 0x0003e20000100800 */
[C-C-:B------:R-:W-:Y:S02]  /*18be0*/  LOP3.LUT R17, R24.reuse, 0x90, R23.reuse, 0xfe, !PT ;  /* 0x0000009018117812 */ /* 0x140fe400078efe17 */
[C-C-:B--2---:R-:W-:Y:S01]  /*18bf0*/  LOP3.LUT R19, R24.reuse, 0xd0, R23.reuse, 0xfe, !PT ;  /* 0x000000d018137812 */ /* 0x144fe200078efe17 */
[----:B---3--:R2:W-:Y:S01]  /*18c00*/  STL [R1+0x678], R7 ;  /* 0x0006780701007387 */ /* 0x0085e20000100800 */
[C-C-:B-----5:R-:W-:Y:S02]  /*18c10*/  LOP3.LUT R0, R24.reuse, 0xe0, R23.reuse, 0xfe, !PT ;  /* 0x000000e018007812 */ /* 0x160fe400078efe17 */
[C-C-:B------:R-:W-:Y:S02]  /*18c20*/  LOP3.LUT R13, R24.reuse, 0x80, R23.reuse, 0xfe, !PT ;  /* 0x00000080180d7812 */ /* 0x140fe400078efe17 */
[C-C-:B-1----:R-:W-:Y:S02]  /*18c30*/  LOP3.LUT R18, R24.reuse, 0xa0, R23.reuse, 0xfe, !PT ;  /* 0x000000a018127812 */ /* 0x142fe400078efe17 */
[----:B------:R-:W-:-:S02]  /*18c40*/  LOP3.LUT R27, R24, 0x50, R23, 0xfe, !PT ;  /* 0x00000050181b7812 */ /* 0x000fc400078efe17 */
[C-C-:B--2---:R-:W-:Y:S02]  /*18c50*/  LOP3.LUT R7, R24.reuse, 0x60, R23.reuse, 0xfe, !PT ;  /* 0x0000006018077812 */ /* 0x144fe400078efe17 */
[C-C-:B------:R-:W-:Y:S02]  /*18c60*/  LOP3.LUT R21, R24.reuse, 0x20, R23.reuse, 0xfe, !PT ;  /* 0x0000002018157812 */ /* 0x140fe400078efe17 */
[----:B------:R-:W-:Y:S01]  /*18c70*/  LOP3.LUT R23, R24, 0x10, R23, 0xfe, !PT ;  /* 0x0000001018177812 */ /* 0x000fe200078efe17 */
[----:B------:R1:W-:Y:S03]  /*18c80*/  STL [R1+0x1c], R0 ;  /* 0x00001c0001007387 */ /* 0x0003e60000100800 */
[C---:B------:R-:W-:Y:S01]  /*18c90*/  ISETP.LT.AND P1, PT, R23.reuse, UR11, !P0 ;  /* 0x0000000b17007c0c */ /* 0x040fe2000c721270 */
[----:B0-----:R-:W-:Y:S01]  /*18ca0*/  IMAD R23, R23, R20, RZ ;  /* 0x0000001417177224 */ /* 0x001fe200078e02ff */
[----:B-1----:R-:W-:-:S04]  /*18cb0*/  LEA R0, P3, R3, UR6, 0x1 ;  /* 0x0000000603007c11 */ /* 0x002fc8000f8608ff */
[----:B------:R-:W-:Y:S02]  /*18cc0*/  LEA.HI.X.SX32 R3, R3, UR7, 0x1, P3 ;  /* 0x0000000703037c11 */ /* 0x000fe400098f0eff */
[C---:B------:R-:W-:Y:S01]  /*18cd0*/  ISETP.LT.AND P3, PT, R21.reuse, UR11, !P0 ;  /* 0x0000000b15007c0c */ /* 0x040fe2000c761270 */
[----:B------:R-:W-:Y:S01]  /*18ce0*/  IMAD R21, R21, R20, RZ ;  /* 0x0000001415157224 */ /* 0x000fe200078e02ff */
[-C--:B------:R-:W-:Y:S02]  /*18cf0*/  LEA R24, P4, R2, R0.reuse, 0x1 ;  /* 0x0000000002187211 */ /* 0x080fe400078808ff */
[----:B------:R-:W-:Y:S02]  /*18d00*/  LEA R22, P6, R23, R0, 0x1 ;  /* 0x0000000017167211 */ /* 0x000fe400078c08ff */
[C---:B------:R-:W-:Y:S01]  /*18d10*/  ISETP.LT.AND P5, PT, R26.reuse, UR11, !P0 ;  /* 0x0000000b1a007c0c */ /* 0x040fe2000c7a1270 */
[----:B------:R-:W-:Y:S01]  /*18d20*/  IMAD R26, R26, R20, RZ ;  /* 0x000000141a1a7224 */ /* 0x000fe200078e02ff */
[----:B------:R-:W-:-:S02]  /*18d30*/  LEA.HI.X.SX32 R25, R2, R3, 0x1, P4 ;  /* 0x0000000302197211 */ /* 0x000fc400020f0eff */
[----:B------:R-:W-:Y:S02]  /*18d40*/  LEA R20, P4, R21, R0, 0x1 ;  /* 0x0000000015147211 */ /* 0x000fe400078808ff */
[-C--:B------:R-:W-:Y:S01]  /*18d50*/  LEA.HI.X.SX32 R23, R23, R3.reuse, 0x1, P6 ;  /* 0x0000000317177211 */ /* 0x080fe200030f0eff */
[----:B------:R0:W-:Y:S01]  /*18d60*/  @P2 STG.E.U16 desc[UR8][R24.64], R12 ;  /* 0x0000000c18002986 */ /* 0x0001e2000c101508 */
[----:B------:R-:W-:Y:S02]  /*18d70*/  LEA.HI.X.SX32 R21, R21, R3, 0x1, P4 ;  /* 0x0000000315157211 */ /* 0x000fe400020f0eff */
[----:B------:R-:W-:Y:S01]  /*18d80*/  ISETP.LT.AND P4, PT, R7, UR11, !P0 ;  /* 0x0000000b07007c0c */ /* 0x000fe2000c781270 */
[----:B------:R-:W-:Y:S01]  /*18d90*/  @P1 STG.E.U16 desc[UR8][R22.64], R16 ;  /* 0x0000001016001986 */ /* 0x000fe2000c101508 */
[----:B------:R-:W-:-:S03]  /*18da0*/  ISETP.LT.AND P1, PT, R27, UR11, !P0 ;  /* 0x0000000b1b007c0c */ /* 0x000fc6000c721270 */
[----:B------:R-:W2:Y:S04]  /*18db0*/  LDL.LU R7, [R1+0x678] ;  /* 0x0006780001077983 */ /* 0x000ea80000300800 */
[----:B------:R-:W3:Y:S01]  /*18dc0*/  LDL.LU R27, [R1+0x674] ;  /* 0x00067400011b7983 */ /* 0x000ee20000300800 */
[----:B------:R-:W-:Y:S02]  /*18dd0*/  ISETP.LT.AND P2, PT, R28, UR11, !P0 ;  /* 0x0000000b1c007c0c */ /* 0x000fe4000c741270 */
[----:B------:R-:W1:Y:S01]  /*18de0*/  LDC R28, c[0x0][0x248] ;  /* 0x00009200ff1c7b82 */ /* 0x000e620000000800 */
[----:B------:R5:W-:Y:S01]  /*18df0*/  @P3 STG.E.U16 desc[UR8][R20.64], R4 ;  /* 0x0000000414003986 */ /* 0x000be2000c101508 */
[----:B------:R-:W-:-:S06]  /*18e00*/  ISETP.LT.AND P3, PT, R29, UR11, !P0 ;  /* 0x0000000b1d007c0c */ /* 0x000fcc000c761270 */
[----:B------:R-:W1:Y:S01]  /*18e10*/  LDC R29, c[0x0][0x248] ;  /* 0x00009200ff1d7b82 */ /* 0x000e620000000800 */
[----:B0-----:R-:W-:-:S04]  /*18e20*/  LEA R24, P6, R26, R0, 0x1 ;  /* 0x000000001a187211 */ /* 0x001fc800078c08ff */
[----:B------:R-:W-:Y:S02]  /*18e30*/  LEA.HI.X.SX32 R25, R26, R3, 0x1, P6 ;  /* 0x000000031a197211 */ /* 0x000fe400030f0eff */
[----:B-----5:R-:W-:Y:S01]  /*18e40*/  PRMT R4, R12, 0x7632, R4 ;  /* 0x000076320c047816 */ /* 0x020fe20000000004 */
[----:B------:R-:W5:Y:S04]  /*18e50*/  LDL.LU R26, [R1+0x1c] ;  /* 0x00001c00011a7983 */ /* 0x000f680000300800 */
[----:B----4-:R0:W-:Y:S01]  /*18e60*/  @P5 STG.E.U16 desc[UR8][R24.64], R8 ;  /* 0x0000000818005986 */ /* 0x0101e2000c101508 */
[----:B-1----:R-:W-:-:S04]  /*18e70*/  IMAD R2, R28, 0x40, R2 ;  /* 0x000000401c027824 */ /* 0x002fc800078e0202 */
[----:B0-----:R-:W-:Y:S01]  /*18e80*/  IMAD R24, R29, 0x10, R2 ;  /* 0x000000101d187824 */ /* 0x001fe200078e0202 */
[----:B------:R-:W-:-:S04]  /*18e90*/  LEA R20, P5, R2, R0, 0x1 ;  /* 0x0000000002147211 */ /* 0x000fc800078a08ff */
[----:B------:R-:W-:Y:S02]  /*18ea0*/  LEA R22, P6, R24, R0, 0x1 ;  /* 0x0000000018167211 */ /* 0x000fe400078c08ff */
[-C--:B------:R-:W-:Y:S02]  /*18eb0*/  LEA.HI.X.SX32 R21, R2, R3.reuse, 0x1, P5 ;  /* 0x0000000302157211 */ /* 0x080fe400028f0eff */
[----:B------:R-:W-:Y:S02]  /*18ec0*/  PRMT R16, R16, 0x7632, R16 ;  /* 0x0000763210107816 */ /* 0x000fe40000000010 */
[----:B------:R-:W-:Y:S01]  /*18ed0*/  LEA.HI.X.SX32 R23, R24, R3, 0x1, P6 ;  /* 0x0000000318177211 */ /* 0x000fe200030f0eff */
[----:B------:R-:W-:Y:S04]  /*18ee0*/  @P3 STG.E.U16 desc[UR8][R20.64], R4 ;  /* 0x0000000414003986 */ /* 0x000fe8000c101508 */
[----:B------:R0:W-:Y:S01]  /*18ef0*/  @P1 STG.E.U16 desc[UR8][R22.64], R16 ;  /* 0x0000001016001986 */ /* 0x0001e2000c101508 */
[----:B------:R-:W-:-:S03]  /*18f00*/  ISETP.LT.AND P6, PT, R18, UR11, !P0 ;  /* 0x0000000b12007c0c */ /* 0x000fc6000c7c1270 */
[----:B------:R-:W4:Y:S01]  /*18f10*/  LDL.LU R18, [R1+0x670] ;  /* 0x0006700001127983 */ /* 0x000f220000300800 */
[----:B---3--:R-:W-:-:S04]  /*18f20*/  VIADD R12, R27, 0x70 ;  /* 0x000000701b0c7836 */ /* 0x008fc80000000000 */
[C---:B------:R-:W-:Y:S01]  /*18f30*/  IMAD R2, R12.reuse, R29, RZ ;  /* 0x0000001d0c027224 */ /* 0x040fe200078e02ff */
[----:B------:R-:W-:Y:S01]  /*18f40*/  ISETP.LT.AND P5, PT, R12, UR11, !P0 ;  /* 0x0000000b0c007c0c */ /* 0x000fe2000c7a1270 */
[----:B------:R-:W-:-:S03]  /*18f50*/  IMAD R12, R29, 0x10, R24 ;  /* 0x000000101d0c7824 */ /* 0x000fc600078e0218 */
[-C--:B0-----:R-:W-:Y:S02]  /*18f60*/  LEA R22, P3, R2, R0.reuse, 0x1 ;  /* 0x0000000002167211 */ /* 0x081fe400078608ff */
[----:B------:R-:W-:Y:S02]  /*18f70*/  LEA R20, P1, R12, R0, 0x1 ;  /* 0x000000000c147211 */ /* 0x000fe400078208ff */
[-C--:B------:R-:W-:Y:S02]  /*18f80*/  LEA.HI.X.SX32 R23, R2, R3.reuse, 0x1, P3 ;  /* 0x0000000302177211 */ /* 0x080fe400018f0eff */
[----:B------:R-:W-:Y:S02]  /*18f90*/  LEA.HI.X.SX32 R21, R12, R3, 0x1, P1 ;  /* 0x000000030c157211 */ /* 0x000fe400008f0eff */
[----:B------:R-:W-:Y:S02]  /*18fa0*/  ISETP.LT.AND P1, PT, R17, UR11, !P0 ;  /* 0x0000000b11007c0c */ /* 0x000fe4000c721270 */
[----:B------:R-:W3:Y:S01]  /*18fb0*/  LDL.LU R17, [R1+0x66c] ;  /* 0x00066c0001117983 */ /* 0x000ee20000300800 */
[----:B------:R-:W-:-:S03]  /*18fc0*/  ISETP.LT.AND P3, PT, R13, UR11, !P0 ;  /* 0x0000000b0d007c0c */ /* 0x000fc6000c761270 */
[----:B------:R-:W2:Y:S01]  /*18fd0*/  LDL.LU R13, [R1+0x668] ;  /* 0x00066800010d7983 */ /* 0x000ea20000300800 */
[----:B------:R-:W-:Y:S01]  /*18fe0*/  PRMT R4, R4, 0x7632, R4 ;  /* 0x0000763204047816 */ /* 0x000fe20000000004 */
[----:B------:R-:W-:Y:S02]  /*18ff0*/  IMAD R12, R29, 0x20, R12 ;  /* 0x000000201d0c7824 */ /* 0x000fe400078e020c */
[----:B------:R-:W-:Y:S01]  /*19000*/  VIADD R2, R27, 0xb0 ;  /* 0x000000b01b027836 */ /* 0x000fe20000000000 */
[----:B------:R-:W4:Y:S04]  /*19010*/  LDL.LU R28, [R1+0x3c] ;  /* 0x00003c00011c7983 */ /* 0x000f280000300800 */
[----:B------:R0:W-:Y:S02]  /*19020*/  @P4 STG.E.U16 desc[UR8][R20.64], R4 ;  /* 0x0000000414004986 */ /* 0x0001e4000c101508 */
[----:B0-----:R-:W-:Y:S01]  /*19030*/  PRMT R4, R8, 0x7632, R4 ;  /* 0x0000763208047816 */ /* 0x001fe20000000004 */
[----:B------:R-:W-:Y:S01]  /*19040*/  IMAD R8, R29, 0x10, R12 ;  /* 0x000000101d087824 */ /* 0x000fe200078e020c */
[----:B------:R-:W-:-:S03]  /*19050*/  LEA R20, P4, R12, R0, 0x1 ;  /* 0x000000000c147211 */ /* 0x000fc600078808ff */
[----:B------:R0:W-:Y:S01]  /*19060*/  @P5 STG.E.U16 desc[UR8][R22.64], R4 ;  /* 0x0000000416005986 */ /* 0x0001e2000c101508 */
[----:B------:R-:W-:Y:S02]  /*19070*/  LEA.HI.X.SX32 R21, R12, R3, 0x1, P4 ;  /* 0x000000030c157211 */ /* 0x000fe400020f0eff */
[C---:B------:R-:W-:Y:S01]  /*19080*/  ISETP.LT.AND P5, PT, R2.reuse, UR11, !P0 ;  /* 0x0000000b02007c0c */ /* 0x040fe2000c7a1270 */
[----:B------:R-:W-:Y:S01]  /*19090*/  IMAD R2, R2, R29, RZ ;  /* 0x0000001d02027224 */ /* 0x000fe200078e02ff */
[----:B0-----:R-:W-:Y:S01]  /*190a0*/  LEA R22, P4, R8, R0, 0x1 ;  /* 0x0000000008167211 */ /* 0x001fe200078808ff */
[----:B------:R-:W-:-:S03]  /*190b0*/  IMAD R4, R29, 0x10, R8 ;  /* 0x000000101d047824 */ /* 0x000fc600078e0208 */
[----:B------:R-:W-:Y:S02]  /*190c0*/  LEA.HI.X.SX32 R23, R8, R3, 0x1, P4 ;  /* 0x0000000308177211 */ /* 0x000fe400020f0eff */
[----:B------:R-:W-:-:S04]  /*190d0*/  LEA R24, P4, R4, R0, 0x1 ;  /* 0x0000000004187211 */ /* 0x000fc800078808ff */
[----:B------:R-:W-:Y:S01]  /*190e0*/  LEA.HI.X.SX32 R25, R4, R3, 0x1, P4 ;  /* 0x0000000304197211 */ /* 0x000fe200020f0eff */
[----:B------:R-:W-:Y:S01]  /*190f0*/  IMAD R4, R29, 0x20, R4 ;  /* 0x000000201d047824 */ /* 0x000fe200078e0204 */
[----:B------:R-:W-:-:S03]  /*19100*/  ISETP.LT.AND P4, PT, R15, UR11, !P0 ;  /* 0x0000000b0f007c0c */ /* 0x000fc6000c781270 */
[----:B------:R-:W-:Y:S01]  /*19110*/  IMAD R8, R29, 0x10, R4 ;  /* 0x000000101d087824 */ /* 0x000fe200078e0204 */
[----:B--2---:R0:W-:Y:S04]  /*19120*/  @P3 STG.E.U16 desc[UR8][R20.64], R13 ;  /* 0x0000000d14003986 */ /* 0x0041e8000c101508 */
[----:B---3--:R-:W-:Y:S01]  /*19130*/  @P1 STG.E.U16 desc[UR8][R22.64], R17 ;  /* 0x0000001116001986 */ /* 0x008fe2000c101508 */
[----:B0-----:R-:W-:-:S04]  /*19140*/  LEA R20, P3, R2, R0, 0x1 ;  /* 0x0000000002147211 */ /* 0x001fc800078608ff */
[----:B------:R-:W-:Y:S01]  /*19150*/  LEA.HI.X.SX32 R21, R2, R3, 0x1, P3 ;  /* 0x0000000302157211 */ /* 0x000fe200018f0eff */
[----:B------:R0:W-:Y:S01]  /*19160*/  @P6 STG.E.U16 desc[UR8][R24.64], R5 ;  /* 0x0000000518006986 */ /* 0x0001e2000c101508 */
[----:B------:R-:W-:-:S03]  /*19170*/  ISETP.LT.AND P3, PT, R19, UR11, !P0 ;  /* 0x0000000b13007c0c */ /* 0x000fc6000c761270 */
[----:B------:R-:W-:Y:S01]  /*19180*/  @P5 STG.E.U16 desc[UR8][R20.64], R9 ;  /* 0x0000000914005986 */ /* 0x000fe2000c101508 */
[----:B------:R-:W-:Y:S01]  /*19190*/  LEA R12, P5, R4, R0, 0x1 ;  /* 0x00000000040c7211 */ /* 0x000fe200078a08ff */
[----:B------:R-:W-:Y:S01]  /*191a0*/  VIADD R2, R27, 0xf0 ;  /* 0x000000f01b027836 */ /* 0x000fe20000000000 */
[----:B-----5:R-:W-:Y:S01]  /*191b0*/  ISETP.LT.AND P1, PT, R26, UR11, !P0 ;  /* 0x0000000b1a007c0c */ /* 0x020fe2000c721270 */
[----:B------:R-:W2:Y:S01]  /*191c0*/  LDL.LU R19, [R1+0x664] ;  /* 0x0006640001137983 */ /* 0x000ea20000300800 */
[----:B0-----:R-:W-:-:S03]  /*191d0*/  PRMT R5, R13, 0x7632, R5 ;  /* 0x000076320d057816 */ /* 0x001fc60000000005 */
[----:B------:R-:W3:Y:S01]  /*191e0*/  LDL.LU R15, [R1+0x660] ;  /* 0x00066000010f7983 */ /* 0x000ee20000300800 */
[----:B------:R-:W-:Y:S02]  /*191f0*/  LEA.HI.X.SX32 R13, R4, R3, 0x1, P5 ;  /* 0x00000003040d7211 */ /* 0x000fe400028f0eff */
[-C--:B------:R-:W-:Y:S01]  /*19200*/  LEA R16, P5, R8, R0.reuse, 0x1 ;  /* 0x0000000008107211 */ /* 0x080fe200078a08ff */
[----:B------:R-:W5:Y:S01]  /*19210*/  LDL.LU R26, [R1+0x2c] ;  /* 0x00002c00011a7983 */ /* 0x000f620000300800 */
[----:B------:R-:W-:Y:S02]  /*19220*/  PRMT R4, R17, 0x7632, R4 ;  /* 0x0000763211047816 */ /* 0x000fe40000000004 */
[C---:B------:R-:W-:Y:S01]  /*19230*/  ISETP.LT.AND P6, PT, R2.reuse, UR11, !P0 ;  /* 0x0000000b02007c0c */ /* 0x040fe2000c7c1270 */
[----:B------:R-:W-:Y:S01]  /*19240*/  IMAD R2, R2, R29, RZ ;  /* 0x0000001d02027224 */ /* 0x000fe200078e02ff */
[----:B------:R-:W-:Y:S01]  /*19250*/  LEA.HI.X.SX32 R17, R8, R3, 0x1, P5 ;  /* 0x0000000308117211 */ /* 0x000fe200028f0eff */
[----:B------:R-:W-:Y:S01]  /*19260*/  IMAD R8, R29, 0x10, R8 ;  /* 0x000000101d087824 */ /* 0x000fe200078e0208 */
[----:B------:R0:W-:Y:S04]  /*19270*/  @P4 STG.E.U16 desc[UR8][R12.64], R5 ;  /* 0x000000050c004986 */ /* 0x0001e8000c101508 */
[----:B------:R1:W-:Y:S01]  /*19280*/  @P3 STG.E.U16 desc[UR8][R16.64], R4 ;  /* 0x0000000410003986 */ /* 0x0003e2000c101508 */
[----:B0-----:R-:W-:-:S02]  /*19290*/  LEA R12, P4, R2, R0, 0x1 ;  /* 0x00000000020c7211 */ /* 0x001fc400078808ff */
[----:B-1----:R-:W-:Y:S02]  /*192a0*/  LEA R16, P3, R8, R0, 0x1 ;  /* 0x0000000008107211 */ /* 0x002fe400078608ff */
[-C--:B------:R-:W-:Y:S02]  /*192b0*/  LEA.HI.X.SX32 R13, R2, R3.reuse, 0x1, P4 ;  /* 0x00000003020d7211 */ /* 0x080fe400020f0eff */
[----:B----4-:R-:W-:Y:S02]  /*192c0*/  ISETP.LT.AND P4, PT, R18, UR11, !P0 ;  /* 0x0000000b12007c0c */ /* 0x010fe4000c781270 */
[----:B------:R-:W-:Y:S01]  /*192d0*/  LEA.HI.X.SX32 R17, R8, R3, 0x1, P3 ;  /* 0x0000000308117211 */ /* 0x000fe200018f0eff */
[----:B------:R-:W4:Y:S01]  /*192e0*/  LDL.LU R18, [R1+0x65c] ;  /* 0x00065c0001127983 */ /* 0x000f220000300800 */
[----:B------:R-:W-:-:S03]  /*192f0*/  ISETP.LT.AND P3, PT, R14, UR11, !P0 ;  /* 0x0000000b0e007c0c */ /* 0x000fc6000c761270 */
[----:B------:R-:W3:Y:S01]  /*19300*/  LDL.LU R14, [R1+0x658] ;  /* 0x00065800010e7983 */ /* 0x000ee20000300800 */
[----:B------:R-:W-:Y:S01]  /*19310*/  PRMT R22, R5, 0x7632, R22 ;  /* 0x0000763205167816 */ /* 0x000fe20000000016 */
[----:B------:R-:W-:Y:S01]  /*19320*/  IMAD R8, R29, 0x20, R8 ;  /* 0x000000201d087824 */ /* 0x000fe200078e0208 */
[----:B------:R-:W-:-:S03]  /*19330*/  PRMT R9, R9, 0x7632, R9 ;  /* 0x0000763209097816 */ /* 0x000fc60000000009 */
[----:B------:R-:W-:Y:S01]  /*19340*/  @P1 STG.E.U16 desc[UR8][R16.64], R22 ;  /* 0x0000001610001986 */ /* 0x000fe2000c101508 */
[CC--:B------:R-:W-:Y:S01]  /*19350*/  LEA R4, P1, R8.reuse, R0.reuse, 0x1 ;  /* 0x0000000008047211 */ /* 0x0c0fe200078208ff */
[C---:B------:R-:W-:Y:S02]  /*19360*/  IMAD R2, R29.reuse, 0x10, R8 ;  /* 0x000000101d027824 */ /* 0x040fe400078e0208 */
[----:B------:R0:W-:Y:S01]  /*19370*/  @P6 STG.E.U16 desc[UR8][R12.64], R9 ;  /* 0x000000090c006986 */ /* 0x0001e2000c101508 */
[----:B------:R-:W-:Y:S01]  /*19380*/  LEA.HI.X.SX32 R5, R8, R3, 0x1, P1 ;  /* 0x0000000308057211 */ /* 0x000fe200008f0eff */
[----:B------:R-:W-:Y:S01]  /*19390*/  IMAD R20, R29, 0x10, R2 ;  /* 0x000000101d147824 */ /* 0x000fe200078e0202 */
[----:B------:R-:W-:-:S04]  /*193a0*/  LEA R8, P6, R2, R0, 0x1 ;  /* 0x0000000002087211 */ /* 0x000fc800078c08ff */
[----:B0-----:R-:W-:Y:S02]  /*193b0*/  LEA.HI.X.SX32 R9, R2, R3, 0x1, P6 ;  /* 0x0000000302097211 */ /* 0x001fe400030f0eff */
[----:B------:R-:W-:Y:S02]  /*193c0*/  ISETP.LT.AND P5, PT, R28, UR11, !P0 ;  /* 0x0000000b1c007c0c */ /* 0x000fe4000c7a1270 */
[----:B------:R-:W5:Y:S01]  /*193d0*/  LDL.LU R28, [R1+0x34] ;  /* 0x00003400011c7983 */ /* 0x000f620000300800 */
[----:B--2---:R-:W-:-:S03]  /*193e0*/  ISETP.LT.AND P1, PT, R19, UR11, !P0 ;  /* 0x0000000b13007c0c */ /* 0x004fc6000c721270 */
[----:B------:R-:W2:Y:S04]  /*193f0*/  LDL.LU R19, [R1+0x654] ;  /* 0x0006540001137983 */ /* 0x000ea80000300800 */
[----:B------:R-:W2:Y:S04]  /*19400*/  LDL.LU R23, [R1+0x40] ;  /* 0x0000400001177983 */ /* 0x000ea80000300800 */
[----:B---3--:R0:W-:Y:S04]  /*19410*/  @P3 STG.E.U16 desc[UR8][R4.64], R14 ;  /* 0x0000000e04003986 */ /* 0x0081e8000c101508 */
[----:B----4-:R1:W-:Y:S01]  /*19420*/  @P4 STG.E.U16 desc[UR8][R8.64], R18 ;  /* 0x0000001208004986 */ /* 0x0103e2000c101508 */
[----:B0-----:R-:W-:-:S04]  /*19430*/  LEA R4, P6, R20, R0, 0x1 ;  /* 0x0000000014047211 */ /* 0x001fc800078c08ff */
[----:B------:R-:W-:-:S05]  /*19440*/  LEA.HI.X.SX32 R5, R20, R3, 0x1, P6 ;  /* 0x0000000314057211 */ /* 0x000fca00030f0eff */
[----:B------:R0:W-:Y:S01]  /*19450*/  @P1 STG.E.U16 desc[UR8][R4.64], R6 ;  /* 0x0000000604001986 */ /* 0x0001e2000c101508 */
[----:B------:R-:W-:-:S03]  /*19460*/  ISETP.LT.AND P1, PT, R15, UR11, !P0 ;  /* 0x0000000b0f007c0c */ /* 0x000fc6000c721270 */
[----:B------:R-:W3:Y:S01]  /*19470*/  LDL.LU R15, [R1+0x650] ;  /* 0x00065000010f7983 */ /* 0x000ee20000300800 */
[----:B------:R-:W-:-:S05]  /*19480*/  VIADD R21, R27, 0x130 ;  /* 0x000001301b157836 */ /* 0x000fca0000000000 */
[C---:B------:R-:W-:Y:S01]  /*19490*/  ISETP.LT.AND P3, PT, R21.reuse, UR11, !P0 ;  /* 0x0000000b15007c0c */ /* 0x040fe2000c761270 */
[----:B------:R-:W-:Y:S02]  /*194a0*/  IMAD R21, R21, R29, RZ ;  /* 0x0000001d15157224 */ /* 0x000fe400078e02ff */
[----:B------:R-:W-:-:S03]  /*194b0*/  IMAD R20, R29, 0x20, R20 ;  /* 0x000000201d147824 */ /* 0x000fc600078e0214 */
[-C--:B-1----:R-:W-:Y:S01]  /*194c0*/  LEA R8, P6, R21, R0.reuse, 0x1 ;  /* 0x0000000015087211 */ /* 0x082fe200078c08ff */
[----:B------:R-:W-:Y:S01]  /*194d0*/  IMAD R13, R29, 0x10, R20 ;  /* 0x000000101d0d7824 */ /* 0x000fe200078e0214 */
[----:B-----5:R-:W-:Y:S02]  /*194e0*/  ISETP.LT.AND P4, PT, R26, UR11, !P0 ;  /* 0x0000000b1a007c0c */ /* 0x020fe4000c781270 */
[----:B------:R-:W-:Y:S02]  /*194f0*/  LEA.HI.X.SX32 R9, R21, R3, 0x1, P6 ;  /* 0x0000000315097211 */ /* 0x000fe400030f0eff */
[----:B0-----:R-:W-:-:S04]  /*19500*/  LEA R4, P6, R20, R0, 0x1 ;  /* 0x0000000014047211 */ /* 0x001fc800078c08ff */
[-C--:B------:R-:W-:Y:S02]  /*19510*/  LEA.HI.X.SX32 R5, R20, R3.reuse, 0x1, P6 ;  /* 0x0000000314057211 */ /* 0x080fe400030f0eff */
[----:B------:R-:W-:Y:S02]  /*19520*/  LEA R12, P6, R13, R0, 0x1 ;  /* 0x000000000d0c7211 */ /* 0x000fe400078c08ff */
[----:B------:R-:W-:Y:S01]  /*19530*/  PRMT R17, R14, 0x7632, R17 ;  /* 0x000076320e117816 */ /* 0x000fe20000000011 */
[----:B------:R-:W-:Y:S01]  /*19540*/  IMAD R14, R29, 0x10, R13 ;  /* 0x000000101d0e7824 */ /* 0x000fe200078e020d */
[----:B------:R-:W-:Y:S02]  /*19550*/  LEA.HI.X.SX32 R13, R13, R3, 0x1, P6 ;  /* 0x000000030d0d7211 */ /* 0x000fe400030f0eff */
[----:B------:R-:W-:Y:S01]  /*19560*/  PRMT R6, R18, 0x7632, R6 ;  /* 0x0000763212067816 */ /* 0x000fe20000000006 */
[----:B------:R-:W-:Y:S04]  /*19570*/  @P3 STG.E.U16 desc[UR8][R8.64], R10 ;  /* 0x0000000a08003986 */ /* 0x000fe8000c101508 */
[----:B------:R0:W-:Y:S04]  /*19580*/  @P4 STG.E.U16 desc[UR8][R4.64], R17 ;  /* 0x0000001104004986 */ /* 0x0001e8000c101508 */
[----:B------:R1:W-:Y:S01]  /*19590*/  @P1 STG.E.U16 desc[UR8][R12.64], R6 ;  /* 0x000000060c001986 */ /* 0x0003e2000c101508 */
[----:B------:R-:W-:-:S02]  /*195a0*/  ISETP.LT.AND P3, PT, R28, UR11, !P0 ;  /* 0x0000000b1c007c0c */ /* 0x000fc4000c761270 */
[----:B---3--:R-:W-:Y:S02]  /*195b0*/  ISETP.LT.AND P1, PT, R15, UR11, !P0 ;  /* 0x0000000b0f007c0c */ /* 0x008fe4000c721270 */
[----:B------:R-:W3:Y:S04]  /*195c0*/  LDL.LU R15, [R1+0x64c] ;  /* 0x00064c00010f7983 */ /* 0x000ee80000300800 */
[----:B------:R-:W4:Y:S04]  /*195d0*/  LDL.LU R26, [R1+0x44] ;  /* 0x00004400011a7983 */ /* 0x000f280000300800 */
[----:B------:R-:W5:Y:S01]  /*195e0*/  LDL.LU R28, [R1+0x48] ;  /* 0x00004800011c7983 */ /* 0x000f620000300800 */
[----:B------:R-:W-:Y:S01]  /*195f0*/  VIADD R2, R27, 0x170 ;  /* 0x000001701b027836 */ /* 0x000fe20000000000 */
[----:B------:R-:W-:-:S04]  /*19600*/  LEA R16, P6, R14, R0, 0x1 ;  /* 0x000000000e107211 */ /* 0x000fc800078c08ff */
[C---:B------:R-:W-:Y:S01]  /*19610*/  ISETP.LT.AND P4, PT, R2.reuse, UR11, !P0 ;  /* 0x0000000b02007c0c */ /* 0x040fe2000c781270 */
[----:B------:R-:W-:Y:S01]  /*19620*/  IMAD R2, R2, R29, RZ ;  /* 0x0000001d02027224 */ /* 0x000fe200078e02ff */
[----:B0-----:R-:W-:Y:S02]  /*19630*/  LEA.HI.X.SX32 R17, R14, R3, 0x1, P6 ;  /* 0x000000030e117211 */ /* 0x001fe400030f0eff */
[----:B------:R-:W-:Y:S01]  /*19640*/  PRMT R5, R6, 0x7632, R5 ;  /* 0x0000763206057816 */ /* 0x000fe20000000005 */
[C---:B------:R-:W-:Y:S01]  /*19650*/  IMAD R14, R29.reuse, 0x20, R14 ;  /* 0x000000201d0e7824 */ /* 0x040fe200078e020e */
[----:B------:R-:W-:Y:S02]  /*19660*/  LEA R4, P6, R2, R0, 0x1 ;  /* 0x0000000002047211 */ /* 0x000fe400078c08ff */
[----:B-1----:R-:W-:Y:S01]  /*19670*/  PRMT R13, R10, 0x7632, R13 ;  /* 0x000076320a0d7816 */ /* 0x002fe2000000000d */
[----:B------:R0:W-:Y:S01]  /*19680*/  @P3 STG.E.U16 desc[UR8][R16.64], R5 ;  /* 0x0000000510003986 */ /* 0x0001e2000c101508 */
[----:B------:R-:W-:Y:S01]  /*19690*/  IMAD R6, R29, 0x10, R14 ;  /* 0x000000101d067824 */ /* 0x000fe200078e020e */
[----:B--2---:R-:W-:-:S03]  /*196a0*/  ISETP.LT.AND P3, PT, R23, UR11, !P0 ;  /* 0x0000000b17007c0c */ /* 0x004fc6000c761270 */
[----:B------:R-:W-:Y:S01]  /*196b0*/  IMAD R10, R29, 0x10, R6 ;  /* 0x000000101d0a7824 */ /* 0x000fe200078e0206 */
[----:B0-----:R-:W-:Y:S01]  /*196c0*/  LEA.HI.X.SX32 R5, R2, R3, 0x1, P6 ;  /* 0x0000000302057211 */ /* 0x001fe200030f0eff */
[----:B------:R-:W-:Y:S01]  /*196d0*/  VIADD R2, R27, 0x1b0 ;  /* 0x000001b01b027836 */ /* 0x000fe20000000000 */
[----:B------:R-:W-:-:S03]  /*196e0*/  LEA R8, P6, R14, R0, 0x1 ;  /* 0x000000000e087211 */ /* 0x000fc600078c08ff */
[----:B------:R0:W-:Y:S01]  /*196f0*/  @P4 STG.E.U16 desc[UR8][R4.64], R13 ;  /* 0x0000000d04004986 */ /* 0x0001e2000c101508 */
[----:B------:R-:W-:Y:S02]  /*19700*/  LEA R20, P4, R6, R0, 0x1 ;  /* 0x0000000006147211 */ /* 0x000fe400078808ff */
[-C--:B------:R-:W-:Y:S02]  /*19710*/  LEA.HI.X.SX32 R9, R14, R3.reuse, 0x1, P6 ;  /* 0x000000030e097211 */ /* 0x080fe400030f0eff */
[----:B------:R-:W-:Y:S01]  /*19720*/  LEA.HI.X.SX32 R21, R6, R3, 0x1, P4 ;  /* 0x0000000306157211 */ /* 0x000fe200020f0eff */
[C---:B------:R-:W-:Y:S01]  /*19730*/  IMAD R6, R29.reuse, 0x20, R10 ;  /* 0x000000201d067824 */ /* 0x040fe200078e020a */
[C---:B------:R-:W-:Y:S01]  /*19740*/  ISETP.LT.AND P4, PT, R2.reuse, UR11, !P0 ;  /* 0x0000000b02007c0c */ /* 0x040fe2000c781270 */
[----:B------:R-:W-:Y:S02]  /*19750*/  IMAD R2, R2, R29, RZ ;  /* 0x0000001d02027224 */ /* 0x000fe400078e02ff */
[----:B------:R-:W-:-:S04]  /*19760*/  IMAD R14, R29, 0x10, R6 ;  /* 0x000000101d0e7824 */ /* 0x000fc800078e0206 */
[----:B------:R-:W-:Y:S02]  /*19770*/  IMAD R18, R29, 0x10, R14 ;  /* 0x000000101d127824 */ /* 0x000fe400078e020e */
[----:B------:R-:W-:Y:S01]  /*19780*/  VIADD R27, R27, 0x1f0 ;  /* 0x000001f01b1b7836 */ /* 0x000fe20000000000 */
[----:B------:R-:W-:-:S03]  /*19790*/  LEA R16, P6, R14, R0, 0x1 ;  /* 0x000000000e107211 */ /* 0x000fc600078c08ff */
[----:B------:R-:W-:Y:S01]  /*197a0*/  IMAD R22, R27, R29, RZ ;  /* 0x0000001d1b167224 */ /* 0x000fe200078e02ff */
[----:B------:R-:W-:Y:S01]  /*197b0*/  LEA.HI.X.SX32 R17, R14, R3, 0x1, P6 ;  /* 0x000000030e117211 */ /* 0x000fe200030f0eff */
[----:B---3--:R1:W-:Y:S04]  /*197c0*/  @P1 STG.E.U16 desc[UR8][R8.64], R15 ;  /* 0x0000000f08001986 */ /* 0x0083e8000c101508 */
[----:B------:R2:W-:Y:S01]  /*197d0*/  @P3 STG.E.U16 desc[UR8][R20.64], R19 ;  /* 0x0000001314003986 */ /* 0x0005e2000c101508 */
[----:B0-----:R-:W-:-:S04]  /*197e0*/  LEA R4, P3, R2, R0, 0x1 ;  /* 0x0000000002047211 */ /* 0x001fc800078608ff */
[-C--:B------:R-:W-:Y:S02]  /*197f0*/  LEA.HI.X.SX32 R5, R2, R3.reuse, 0x1, P3 ;  /* 0x0000000302057211 */ /* 0x080fe400018f0eff */
[-C--:B-1----:R-:W-:Y:S02]  /*19800*/  LEA R8, P1, R10, R0.reuse, 0x1 ;  /* 0x000000000a087211 */ /* 0x082fe400078208ff */
[-C--:B------:R-:W-:Y:S02]  /*19810*/  LEA R12, P3, R6, R0.reuse, 0x1 ;  /* 0x00000000060c7211 */ /* 0x080fe400078608ff */
[-C--:B------:R-:W-:Y:S02]  /*19820*/  LEA.HI.X.SX32 R9, R10, R3.reuse, 0x1, P1 ;  /* 0x000000030a097211 */ /* 0x080fe400008f0eff */
[----:B--2---:R-:W-:Y:S02]  /*19830*/  LEA R20, P1, R18, R0, 0x1 ;  /* 0x0000000012147211 */ /* 0x004fe400078208ff */
[----:B------:R-:W-:-:S02]  /*19840*/  LEA.HI.X.SX32 R13, R6, R3, 0x1, P3 ;  /* 0x00000003060d7211 */ /* 0x000fc400018f0eff */
[----:B----4-:R-:W-:Y:S02]  /*19850*/  ISETP.LT.AND P3, PT, R26, UR11, !P0 ;  /* 0x0000000b1a007c0c */ /* 0x010fe4000c761270 */
[----:B------:R-:W-:Y:S02]  /*19860*/  LEA.HI.X.SX32 R21, R18, R3, 0x1, P1 ;  /* 0x0000000312157211 */ /* 0x000fe400008f0eff */
[----:B------:R-:W-:Y:S02]  /*19870*/  ISETP.LT.AND P1, PT, R27, UR11, !P0 ;  /* 0x0000000b1b007c0c */ /* 0x000fe4000c721270 */
[----:B-----5:R-:W-:Y:S02]  /*19880*/  ISETP.LT.AND P0, PT, R28, UR11, !P0 ;  /* 0x0000000b1c007c0c */ /* 0x020fe4000c701270 */
[----:B------:R-:W-:Y:S02]  /*19890*/  PRMT R6, R15, 0x7632, R6 ;  /* 0x000076320f067816 */ /* 0x000fe40000000006 */
[----:B------:R-:W-:Y:S01]  /*198a0*/  PRMT R19, R19, 0x7632, R19 ;  /* 0x0000763213137816 */ /* 0x000fe20000000013 */
[----:B------:R0:W-:Y:S01]  /*198b0*/  @P5 STG.E.U16 desc[UR8][R8.64], R7 ;  /* 0x0000000708005986 */ /* 0x0001e2000c101508 */
[----:B------:R-:W-:-:S03]  /*198c0*/  PRMT R10, R7, 0x7632, R10 ;  /* 0x00007632070a7816 */ /* 0x000fc6000000000a */
[----:B------:R0:W-:Y:S01]  /*198d0*/  @P4 STG.E.U16 desc[UR8][R4.64], R11 ;  /* 0x0000000b04004986 */ /* 0x0001e2000c101508 */
[----:B------:R-:W-:-:S03]  /*198e0*/  LEA R2, P6, R22, R0, 0x1 ;  /* 0x0000000016027211 */ /* 0x000fc600078c08ff */
[----:B------:R0:W-:Y:S04]  /*198f0*/  @P3 STG.E.U16 desc[UR8][R12.64], R6 ;  /* 0x000000060c003986 */ /* 0x0001e8000c101508 */
[----:B------:R0:W-:Y:S01]  /*19900*/  @P2 STG.E.U16 desc[UR8][R16.64], R19 ;  /* 0x0000001310002986 */ /* 0x0001e2000c101508 */
[----:B------:R-:W-:-:S03]  /*19910*/  LEA.HI.X.SX32 R3, R22, R3, 0x1, P6 ;  /* 0x0000000316037211 */ /* 0x000fc600030f0eff */
[----:B------:R0:W-:Y:S01]  /*19920*/  @P0 STG.E.U16 desc[UR8][R20.64], R10 ;  /* 0x0000000a14000986 */ /* 0x0001e2000c101508 */
[----:B------:R-:W-:Y:S05]  /*19930*/  @!P1 EXIT ;  /* 0x000000000000994d */ /* 0x000fea0003800000 */
[----:B0-----:R-:W-:-:S05]  /*19940*/  PRMT R11, R11, 0x7632, R11 ;  /* 0x000076320b0b7816 */ /* 0x001fca000000000b */
[----:B------:R-:W-:Y:S01]  /*19950*/  STG.E.U16 desc[UR8][R2.64], R11 ;  /* 0x0000000b02007986 */ /* 0x000fe2000c101508 */
[----:B------:R-:W-:Y:S05]  /*19960*/  EXIT ;  /* 0x000000000000794d */ /* 0x000fea0003800000 */
.L_x_3:
[----:B------:R-:W-:-:S00]  /*19970*/  BRA `(.L_x_3) ;  /* 0xfffffffc00fc7947 */ /* 0x000fc0000383ffff */
[----:B------:R-:W-:-:S00]  /*19980*/  NOP ;  /* 0x0000000000007918 */ /* 0x000fc00000000000 */
[----:B------:R-:W-:-:S00]  /*19990*/  NOP ;  /* 0x0000000000007918 */ /* 0x000fc00000000000 */
[----:B------:R-:W-:-:S00]  /*199a0*/  NOP ;  /* 0x0000000000007918 */ /* 0x000fc00000000000 */
[----:B------:R-:W-:-:S00]  /*199b0*/  NOP ;  /* 0x0000000000007918 */ /* 0x000fc00000000000 */
[----:B------:R-:W-:-:S00]  /*199c0*/  NOP ;  /* 0x0000000000007918 */ /* 0x000fc00000000000 */
[----:B------:R-:W-:-:S00]  /*199d0*/  NOP ;  /* 0x0000000000007918 */ /* 0x000fc00000000000 */
[----:B------:R-:W-:-:S00]  /*199e0*/  NOP ;  /* 0x0000000000007918 */ /* 0x000fc00000000000 */
[----:B------:R-:W-:-:S00]  /*199f0*/  NOP ;  /* 0x0000000000007918 */ /* 0x000fc00000000000 */
.L_x_4:


//--------------------- .nv.shared.matmul_kernel  --------------------------
	.section	.nv.shared.matmul_kernel,"aw",@nobits
	.sectionflags	@""
	.align	16
	.zero		1024


//--------------------- .nv.shared.reserved.0     --------------------------
	.section	.nv.shared.reserved.0,"aw",@nobits
	.weak		__nv_reservedSMEM_offset_0_alias
	.size		__nv_reservedSMEM_offset_0_alias, 0, 0
	.other		__nv_reservedSMEM_offset_0_alias,@"STO_CUDA_RESERVED_SHARED STV_DEFAULT"
__nv_reservedSMEM_offset_0_alias:
	.zero		0


//--------------------- .nv.constant0.matmul_kernel --------------------------
	.section	.nv.constant0.matmul_kernel,"a",@progbits
	.sectionflags	@""
	.align	4
.nv.constant0.matmul_kernel:
	.zero		608


//--------------------- SYMBOLS --------------------------

	.type		.nv.reservedSmem.offset0,@object
	.size		.nv.reservedSmem.offset0,0x4
